//
// Generated by NVIDIA NVVM Compiler
//
// Compiler Build ID: CL-36424714
// Cuda compilation tools, release 13.0, V13.0.88
// Based on NVVM 20.0.0
//

.version 9.0
.target sm_100
.address_size 64

	// .globl	_Z13GMMcommonTermPfiii
.const .align 4 .b8 det_indices[12] = {84, 70, 9, 0, 103, 134, 5, 0, 137, 135, 5};
.const .align 4 .b8 inv_indices[16] = {103, 69, 69, 0, 137, 152, 118, 0, 88, 102, 84, 0, 152, 103, 88};
// _ZZ13GMMcommonTermPfiiiE3s_n has been demoted
// _ZZ12GMMFindSplitP10GMMSplit_tiPfiiE13s_eigenvalues has been demoted
// _ZZ10GMMDoSplitPK10GMMSplit_tiPfiPKfPiiE10s_gmmSplit has been demoted
// _ZZ18GMMReductionKernelILi4ELb1EEviPKfPKiPfPjiiiE7s_lists has been demoted
// _ZZ18GMMReductionKernelILi4ELb1EEviPKfPKiPfPjiiiE5s_gmm has been demoted
// _ZZ18GMMReductionKernelILi4ELb1EEviPKfPKiPfPjiiiE7s_final has been demoted
// _ZZ18GMMReductionKernelILi4ELb1EEviPKfPKiPfPjiiiE9gmm_flags has been demoted
// _ZZ18GMMReductionKernelILi4ELb0EEviPKfPKiPfPjiiiE7s_lists has been demoted
// _ZZ18GMMReductionKernelILi4ELb0EEviPKfPKiPfPjiiiE5s_gmm has been demoted
// _ZZ18GMMReductionKernelILi4ELb0EEviPKfPKiPfPjiiiE7s_final has been demoted
// _ZZ17GMMFinalizeKernelILi4ELb0EEvPKfPfiiE5s_gmm has been demoted
// _ZZ17GMMFinalizeKernelILi4ELb0EEvPKfPfiiE7s_final has been demoted
// _ZZ17GMMFinalizeKernelILi4ELb0EEvPKfPfiiE9final_gmm has been demoted
// _ZZ17GMMFinalizeKernelILi4ELb1EEvPKfPfiiE5s_gmm has been demoted
// _ZZ17GMMFinalizeKernelILi4ELb1EEvPKfPfiiE7s_final has been demoted
// _ZZ17GMMFinalizeKernelILi4ELb1EEvPKfPfiiE9final_gmm has been demoted
.global .align 4 .b8 __cudart_i2opi_f[24] = {65, 144, 67, 60, 153, 149, 98, 219, 192, 221, 52, 245, 209, 87, 39, 252, 41, 21, 68, 78, 110, 131, 249, 162};

.visible .entry _Z13GMMcommonTermPfiii(
	.param .u64 .ptr .align 1 _Z13GMMcommonTermPfiii_param_0,
	.param .u32 _Z13GMMcommonTermPfiii_param_1,
	.param .u32 _Z13GMMcommonTermPfiii_param_2,
	.param .u32 _Z13GMMcommonTermPfiii_param_3
)
{
	.reg .pred 	%p<3>;
	.reg .b32 	%r<29>;
	.reg .b32 	%f<19>;
	.reg .b64 	%rd<5>;
	// demoted variable
	.shared .align 4 .b8 _ZZ13GMMcommonTermPfiiiE3s_n[2048];
	ld.param.u64 	%rd2, [_Z13GMMcommonTermPfiii_param_0];
	ld.param.u32 	%r4, [_Z13GMMcommonTermPfiii_param_1];
	ld.param.u32 	%r3, [_Z13GMMcommonTermPfiii_param_2];
	ld.param.u32 	%r5, [_Z13GMMcommonTermPfiii_param_3];
	cvta.to.global.u64 	%rd3, %rd2;
	mov.u32 	%r1, %tid.x;
	mul.lo.s32 	%r6, %r4, %r1;
	mov.u32 	%r2, %tid.y;
	or.b32  	%r7, %r6, %r2;
	setp.ge.u32 	%p1, %r1, %r3;
	mul.lo.s32 	%r8, %r7, %r5;
	mul.wide.s32 	%rd4, %r8, 4;
	add.s64 	%rd1, %rd3, %rd4;
	mov.f32 	%f18, 0f00000000;
	@%p1 bra 	$L__BB0_2;
	ld.global.f32 	%f18, [%rd1];
$L__BB0_2:
	setp.ge.u32 	%p2, %r1, %r3;
	shl.b32 	%r9, %r2, 7;
	mov.u32 	%r10, _ZZ13GMMcommonTermPfiiiE3s_n;
	add.s32 	%r11, %r10, %r9;
	shl.b32 	%r12, %r1, 2;
	add.s32 	%r13, %r11, %r12;
	st.volatile.shared.f32 	[%r13], %f18;
	and.b32  	%r14, %r12, 124;
	xor.b32  	%r15, %r14, 64;
	add.s32 	%r16, %r11, %r15;
	ld.volatile.shared.f32 	%f5, [%r16];
	add.f32 	%f6, %f18, %f5;
	st.volatile.shared.f32 	[%r13], %f6;
	add.s32 	%r17, %r12, 32;
	and.b32  	%r18, %r17, 124;
	add.s32 	%r19, %r11, %r18;
	ld.volatile.shared.f32 	%f7, [%r19];
	add.f32 	%f8, %f6, %f7;
	st.volatile.shared.f32 	[%r13], %f8;
	add.s32 	%r20, %r12, 16;
	and.b32  	%r21, %r20, 124;
	add.s32 	%r22, %r11, %r21;
	ld.volatile.shared.f32 	%f9, [%r22];
	add.f32 	%f10, %f8, %f9;
	st.volatile.shared.f32 	[%r13], %f10;
	add.s32 	%r23, %r12, 8;
	and.b32  	%r24, %r23, 124;
	add.s32 	%r25, %r11, %r24;
	ld.volatile.shared.f32 	%f11, [%r25];
	add.f32 	%f12, %f10, %f11;
	st.volatile.shared.f32 	[%r13], %f12;
	add.s32 	%r26, %r12, 4;
	and.b32  	%r27, %r26, 124;
	add.s32 	%r28, %r11, %r27;
	ld.volatile.shared.f32 	%f13, [%r28];
	add.f32 	%f3, %f12, %f13;
	@%p2 bra 	$L__BB0_4;
	ld.global.f32 	%f14, [%rd1+40];
	sqrt.rn.f32 	%f15, %f14;
	mul.f32 	%f16, %f3, %f15;
	div.rn.f32 	%f17, %f18, %f16;
	st.global.f32 	[%rd1+40], %f17;
$L__BB0_4:
	ret;

}
	// .globl	_Z17GMMDataTermKernelPKfS0_Pfiiii
.visible .entry _Z17GMMDataTermKernelPKfS0_Pfiiii(
	.param .u64 .ptr .align 1 _Z17GMMDataTermKernelPKfS0_Pfiiii_param_0,
	.param .u64 .ptr .align 1 _Z17GMMDataTermKernelPKfS0_Pfiiii_param_1,
	.param .u64 .ptr .align 1 _Z17GMMDataTermKernelPKfS0_Pfiiii_param_2,
	.param .u32 _Z17GMMDataTermKernelPKfS0_Pfiiii_param_3,
	.param .u32 _Z17GMMDataTermKernelPKfS0_Pfiiii_param_4,
	.param .u32 _Z17GMMDataTermKernelPKfS0_Pfiiii_param_5,
	.param .u32 _Z17GMMDataTermKernelPKfS0_Pfiiii_param_6
)
{
	.local .align 16 .b8 	__local_depot1[64];
	.reg .b64 	%SP;
	.reg .b64 	%SPL;
	.reg .pred 	%p<27>;
	.reg .b32 	%r<112>;
	.reg .b32 	%f<338>;
	.reg .b64 	%rd<67>;

	mov.u64 	%SPL, __local_depot1;
	ld.param.u64 	%rd8, [_Z17GMMDataTermKernelPKfS0_Pfiiii_param_0];
	ld.param.u64 	%rd9, [_Z17GMMDataTermKernelPKfS0_Pfiiii_param_1];
	ld.param.u64 	%rd10, [_Z17GMMDataTermKernelPKfS0_Pfiiii_param_2];
	ld.param.u32 	%r49, [_Z17GMMDataTermKernelPKfS0_Pfiiii_param_3];
	ld.param.u32 	%r50, [_Z17GMMDataTermKernelPKfS0_Pfiiii_param_4];
	ld.param.u32 	%r51, [_Z17GMMDataTermKernelPKfS0_Pfiiii_param_5];
	ld.param.u32 	%r52, [_Z17GMMDataTermKernelPKfS0_Pfiiii_param_6];
	cvta.to.global.u64 	%rd1, %rd9;
	cvta.to.global.u64 	%rd2, %rd10;
	add.u64 	%rd3, %SPL, 0;
	mov.u32 	%r53, %ctaid.x;
	mov.u32 	%r54, %ntid.x;
	mov.u32 	%r55, %tid.x;
	mad.lo.s32 	%r1, %r53, %r54, %r55;
	setp.ge.s32 	%p1, %r1, %r49;
	mov.f32 	%f337, 0f00000000;
	@%p1 bra 	$L__BB1_36;
	cvta.to.global.u64 	%rd12, %rd8;
	mul.wide.s32 	%rd13, %r1, 4;
	add.s64 	%rd14, %rd12, %rd13;
	ld.global.f32 	%f17, [%rd14];
	mul.f32 	%f1, %f17, 0f437F0000;
	mul.wide.s32 	%rd4, %r49, 4;
	add.s64 	%rd15, %rd14, %rd4;
	ld.global.f32 	%f18, [%rd15];
	mul.f32 	%f2, %f18, 0f437F0000;
	add.s64 	%rd16, %rd15, %rd4;
	ld.global.f32 	%f19, [%rd16];
	mul.f32 	%f3, %f19, 0f437F0000;
	setp.lt.s32 	%p2, %r50, 1;
	@%p2 bra 	$L__BB1_24;
	setp.lt.s32 	%p3, %r51, 1;
	@%p3 bra 	$L__BB1_13;
	and.b32  	%r2, %r51, 2147483644;
	and.b32  	%r3, %r51, 1;
	neg.s32 	%r4, %r2;
	mul.lo.s32 	%r63, %r52, %r50;
	shl.b32 	%r5, %r63, 2;
	mov.f32 	%f337, 0f00000000;
	mov.b32 	%r95, 0;
$L__BB1_4:
	setp.lt.u32 	%p12, %r51, 4;
	mov.f32 	%f332, 0f00000000;
	mov.b32 	%r102, 0;
	@%p12 bra 	$L__BB1_7;
	add.s32 	%r65, %r50, %r95;
	mul.lo.s32 	%r99, %r52, %r65;
	shl.b32 	%r66, %r50, 1;
	add.s32 	%r67, %r66, %r95;
	mul.lo.s32 	%r98, %r52, %r67;
	mad.lo.s32 	%r68, %r50, 3, %r95;
	mul.lo.s32 	%r97, %r52, %r68;
	mul.lo.s32 	%r96, %r52, %r95;
	mov.f32 	%f332, 0f00000000;
	mov.u32 	%r100, %r4;
$L__BB1_6:
	.pragma "nounroll";
	mul.wide.s32 	%rd25, %r96, 4;
	add.s64 	%rd26, %rd1, %rd25;
	ld.global.f32 	%f29, [%rd26+4];
	sub.f32 	%f30, %f1, %f29;
	ld.global.f32 	%f31, [%rd26+8];
	sub.f32 	%f32, %f2, %f31;
	ld.global.f32 	%f33, [%rd26+12];
	sub.f32 	%f34, %f3, %f33;
	mul.f32 	%f35, %f30, %f30;
	ld.global.f32 	%f36, [%rd26+16];
	mul.f32 	%f37, %f32, %f32;
	ld.global.f32 	%f38, [%rd26+28];
	mul.f32 	%f39, %f37, %f38;
	mul.f32 	%f40, %f34, %f34;
	ld.global.f32 	%f41, [%rd26+36];
	mul.f32 	%f42, %f30, %f32;
	ld.global.f32 	%f43, [%rd26+20];
	mul.f32 	%f44, %f30, %f34;
	ld.global.f32 	%f45, [%rd26+24];
	mul.f32 	%f46, %f44, %f45;
	mul.f32 	%f47, %f32, %f34;
	ld.global.f32 	%f48, [%rd26+32];
	ld.global.f32 	%f49, [%rd26+40];
	fma.rn.f32 	%f50, %f35, %f36, %f39;
	fma.rn.f32 	%f51, %f40, %f41, %f50;
	fma.rn.f32 	%f52, %f42, %f43, %f46;
	fma.rn.f32 	%f53, %f47, %f48, %f52;
	fma.rn.f32 	%f54, %f53, 0f40000000, %f51;
	mul.f32 	%f55, %f54, 0fBF000000;
	fma.rn.f32 	%f56, %f55, 0f3BBB989D, 0f3F000000;
	cvt.sat.f32.f32 	%f57, %f56;
	mov.f32 	%f58, 0f4B400001;
	mov.f32 	%f59, 0f437C0000;
	fma.rm.f32 	%f60, %f57, %f59, %f58;
	add.f32 	%f61, %f60, 0fCB40007F;
	neg.f32 	%f62, %f61;
	fma.rn.f32 	%f63, %f55, 0f3FB8AA3B, %f62;
	fma.rn.f32 	%f64, %f55, 0f32A57060, %f63;
	mov.b32 	%r69, %f60;
	shl.b32 	%r70, %r69, 23;
	mov.b32 	%f65, %r70;
	ex2.approx.ftz.f32 	%f66, %f64;
	mul.f32 	%f67, %f66, %f65;
	fma.rn.f32 	%f68, %f49, %f67, %f332;
	mul.wide.s32 	%rd27, %r99, 4;
	add.s64 	%rd28, %rd1, %rd27;
	ld.global.f32 	%f69, [%rd28+4];
	sub.f32 	%f70, %f1, %f69;
	ld.global.f32 	%f71, [%rd28+8];
	sub.f32 	%f72, %f2, %f71;
	ld.global.f32 	%f73, [%rd28+12];
	sub.f32 	%f74, %f3, %f73;
	mul.f32 	%f75, %f70, %f70;
	ld.global.f32 	%f76, [%rd28+16];
	mul.f32 	%f77, %f72, %f72;
	ld.global.f32 	%f78, [%rd28+28];
	mul.f32 	%f79, %f77, %f78;
	mul.f32 	%f80, %f74, %f74;
	ld.global.f32 	%f81, [%rd28+36];
	mul.f32 	%f82, %f70, %f72;
	ld.global.f32 	%f83, [%rd28+20];
	mul.f32 	%f84, %f70, %f74;
	ld.global.f32 	%f85, [%rd28+24];
	mul.f32 	%f86, %f84, %f85;
	mul.f32 	%f87, %f72, %f74;
	ld.global.f32 	%f88, [%rd28+32];
	ld.global.f32 	%f89, [%rd28+40];
	fma.rn.f32 	%f90, %f75, %f76, %f79;
	fma.rn.f32 	%f91, %f80, %f81, %f90;
	fma.rn.f32 	%f92, %f82, %f83, %f86;
	fma.rn.f32 	%f93, %f87, %f88, %f92;
	fma.rn.f32 	%f94, %f93, 0f40000000, %f91;
	mul.f32 	%f95, %f94, 0fBF000000;
	fma.rn.f32 	%f96, %f95, 0f3BBB989D, 0f3F000000;
	cvt.sat.f32.f32 	%f97, %f96;
	fma.rm.f32 	%f98, %f97, %f59, %f58;
	add.f32 	%f99, %f98, 0fCB40007F;
	neg.f32 	%f100, %f99;
	fma.rn.f32 	%f101, %f95, 0f3FB8AA3B, %f100;
	fma.rn.f32 	%f102, %f95, 0f32A57060, %f101;
	mov.b32 	%r71, %f98;
	shl.b32 	%r72, %r71, 23;
	mov.b32 	%f103, %r72;
	ex2.approx.ftz.f32 	%f104, %f102;
	mul.f32 	%f105, %f104, %f103;
	fma.rn.f32 	%f106, %f89, %f105, %f68;
	mul.wide.s32 	%rd29, %r98, 4;
	add.s64 	%rd30, %rd1, %rd29;
	ld.global.f32 	%f107, [%rd30+4];
	sub.f32 	%f108, %f1, %f107;
	ld.global.f32 	%f109, [%rd30+8];
	sub.f32 	%f110, %f2, %f109;
	ld.global.f32 	%f111, [%rd30+12];
	sub.f32 	%f112, %f3, %f111;
	mul.f32 	%f113, %f108, %f108;
	ld.global.f32 	%f114, [%rd30+16];
	mul.f32 	%f115, %f110, %f110;
	ld.global.f32 	%f116, [%rd30+28];
	mul.f32 	%f117, %f115, %f116;
	mul.f32 	%f118, %f112, %f112;
	ld.global.f32 	%f119, [%rd30+36];
	mul.f32 	%f120, %f108, %f110;
	ld.global.f32 	%f121, [%rd30+20];
	mul.f32 	%f122, %f108, %f112;
	ld.global.f32 	%f123, [%rd30+24];
	mul.f32 	%f124, %f122, %f123;
	mul.f32 	%f125, %f110, %f112;
	ld.global.f32 	%f126, [%rd30+32];
	ld.global.f32 	%f127, [%rd30+40];
	fma.rn.f32 	%f128, %f113, %f114, %f117;
	fma.rn.f32 	%f129, %f118, %f119, %f128;
	fma.rn.f32 	%f130, %f120, %f121, %f124;
	fma.rn.f32 	%f131, %f125, %f126, %f130;
	fma.rn.f32 	%f132, %f131, 0f40000000, %f129;
	mul.f32 	%f133, %f132, 0fBF000000;
	fma.rn.f32 	%f134, %f133, 0f3BBB989D, 0f3F000000;
	cvt.sat.f32.f32 	%f135, %f134;
	fma.rm.f32 	%f136, %f135, %f59, %f58;
	add.f32 	%f137, %f136, 0fCB40007F;
	neg.f32 	%f138, %f137;
	fma.rn.f32 	%f139, %f133, 0f3FB8AA3B, %f138;
	fma.rn.f32 	%f140, %f133, 0f32A57060, %f139;
	mov.b32 	%r73, %f136;
	shl.b32 	%r74, %r73, 23;
	mov.b32 	%f141, %r74;
	ex2.approx.ftz.f32 	%f142, %f140;
	mul.f32 	%f143, %f142, %f141;
	fma.rn.f32 	%f144, %f127, %f143, %f106;
	mul.wide.s32 	%rd31, %r97, 4;
	add.s64 	%rd32, %rd1, %rd31;
	ld.global.f32 	%f145, [%rd32+4];
	sub.f32 	%f146, %f1, %f145;
	ld.global.f32 	%f147, [%rd32+8];
	sub.f32 	%f148, %f2, %f147;
	ld.global.f32 	%f149, [%rd32+12];
	sub.f32 	%f150, %f3, %f149;
	mul.f32 	%f151, %f146, %f146;
	ld.global.f32 	%f152, [%rd32+16];
	mul.f32 	%f153, %f148, %f148;
	ld.global.f32 	%f154, [%rd32+28];
	mul.f32 	%f155, %f153, %f154;
	mul.f32 	%f156, %f150, %f150;
	ld.global.f32 	%f157, [%rd32+36];
	mul.f32 	%f158, %f146, %f148;
	ld.global.f32 	%f159, [%rd32+20];
	mul.f32 	%f160, %f146, %f150;
	ld.global.f32 	%f161, [%rd32+24];
	mul.f32 	%f162, %f160, %f161;
	mul.f32 	%f163, %f148, %f150;
	ld.global.f32 	%f164, [%rd32+32];
	ld.global.f32 	%f165, [%rd32+40];
	fma.rn.f32 	%f166, %f151, %f152, %f155;
	fma.rn.f32 	%f167, %f156, %f157, %f166;
	fma.rn.f32 	%f168, %f158, %f159, %f162;
	fma.rn.f32 	%f169, %f163, %f164, %f168;
	fma.rn.f32 	%f170, %f169, 0f40000000, %f167;
	mul.f32 	%f171, %f170, 0fBF000000;
	fma.rn.f32 	%f172, %f171, 0f3BBB989D, 0f3F000000;
	cvt.sat.f32.f32 	%f173, %f172;
	fma.rm.f32 	%f174, %f173, %f59, %f58;
	add.f32 	%f175, %f174, 0fCB40007F;
	neg.f32 	%f176, %f175;
	fma.rn.f32 	%f177, %f171, 0f3FB8AA3B, %f176;
	fma.rn.f32 	%f178, %f171, 0f32A57060, %f177;
	mov.b32 	%r75, %f174;
	shl.b32 	%r76, %r75, 23;
	mov.b32 	%f179, %r76;
	ex2.approx.ftz.f32 	%f180, %f178;
	mul.f32 	%f181, %f180, %f179;
	fma.rn.f32 	%f332, %f165, %f181, %f144;
	add.s32 	%r100, %r100, 4;
	add.s32 	%r99, %r99, %r5;
	add.s32 	%r98, %r98, %r5;
	add.s32 	%r97, %r97, %r5;
	add.s32 	%r96, %r96, %r5;
	setp.ne.s32 	%p13, %r100, 0;
	mov.u32 	%r102, %r2;
	@%p13 bra 	$L__BB1_6;
$L__BB1_7:
	and.b32  	%r77, %r51, 3;
	setp.eq.s32 	%p14, %r77, 0;
	@%p14 bra 	$L__BB1_12;
	setp.eq.s32 	%p15, %r77, 1;
	@%p15 bra 	$L__BB1_10;
	mad.lo.s32 	%r78, %r102, %r50, %r95;
	mul.lo.s32 	%r79, %r78, %r52;
	mul.wide.s32 	%rd33, %r79, 4;
	add.s64 	%rd34, %rd1, %rd33;
	ld.global.f32 	%f183, [%rd34+4];
	sub.f32 	%f184, %f1, %f183;
	ld.global.f32 	%f185, [%rd34+8];
	sub.f32 	%f186, %f2, %f185;
	ld.global.f32 	%f187, [%rd34+12];
	sub.f32 	%f188, %f3, %f187;
	mul.f32 	%f189, %f184, %f184;
	ld.global.f32 	%f190, [%rd34+16];
	mul.f32 	%f191, %f186, %f186;
	ld.global.f32 	%f192, [%rd34+28];
	mul.f32 	%f193, %f191, %f192;
	mul.f32 	%f194, %f188, %f188;
	ld.global.f32 	%f195, [%rd34+36];
	mul.f32 	%f196, %f184, %f186;
	ld.global.f32 	%f197, [%rd34+20];
	mul.f32 	%f198, %f184, %f188;
	ld.global.f32 	%f199, [%rd34+24];
	mul.f32 	%f200, %f198, %f199;
	mul.f32 	%f201, %f186, %f188;
	ld.global.f32 	%f202, [%rd34+32];
	ld.global.f32 	%f203, [%rd34+40];
	fma.rn.f32 	%f204, %f189, %f190, %f193;
	fma.rn.f32 	%f205, %f194, %f195, %f204;
	fma.rn.f32 	%f206, %f196, %f197, %f200;
	fma.rn.f32 	%f207, %f201, %f202, %f206;
	fma.rn.f32 	%f208, %f207, 0f40000000, %f205;
	mul.f32 	%f209, %f208, 0fBF000000;
	fma.rn.f32 	%f210, %f209, 0f3BBB989D, 0f3F000000;
	cvt.sat.f32.f32 	%f211, %f210;
	mov.f32 	%f212, 0f4B400001;
	mov.f32 	%f213, 0f437C0000;
	fma.rm.f32 	%f214, %f211, %f213, %f212;
	add.f32 	%f215, %f214, 0fCB40007F;
	neg.f32 	%f216, %f215;
	fma.rn.f32 	%f217, %f209, 0f3FB8AA3B, %f216;
	fma.rn.f32 	%f218, %f209, 0f32A57060, %f217;
	mov.b32 	%r80, %f214;
	shl.b32 	%r81, %r80, 23;
	mov.b32 	%f219, %r81;
	ex2.approx.ftz.f32 	%f220, %f218;
	mul.f32 	%f221, %f220, %f219;
	fma.rn.f32 	%f222, %f203, %f221, %f332;
	add.s32 	%r82, %r78, %r50;
	mul.lo.s32 	%r83, %r82, %r52;
	mul.wide.s32 	%rd35, %r83, 4;
	add.s64 	%rd36, %rd1, %rd35;
	ld.global.f32 	%f223, [%rd36+4];
	sub.f32 	%f224, %f1, %f223;
	ld.global.f32 	%f225, [%rd36+8];
	sub.f32 	%f226, %f2, %f225;
	ld.global.f32 	%f227, [%rd36+12];
	sub.f32 	%f228, %f3, %f227;
	mul.f32 	%f229, %f224, %f224;
	ld.global.f32 	%f230, [%rd36+16];
	mul.f32 	%f231, %f226, %f226;
	ld.global.f32 	%f232, [%rd36+28];
	mul.f32 	%f233, %f231, %f232;
	mul.f32 	%f234, %f228, %f228;
	ld.global.f32 	%f235, [%rd36+36];
	mul.f32 	%f236, %f224, %f226;
	ld.global.f32 	%f237, [%rd36+20];
	mul.f32 	%f238, %f224, %f228;
	ld.global.f32 	%f239, [%rd36+24];
	mul.f32 	%f240, %f238, %f239;
	mul.f32 	%f241, %f226, %f228;
	ld.global.f32 	%f242, [%rd36+32];
	ld.global.f32 	%f243, [%rd36+40];
	fma.rn.f32 	%f244, %f229, %f230, %f233;
	fma.rn.f32 	%f245, %f234, %f235, %f244;
	fma.rn.f32 	%f246, %f236, %f237, %f240;
	fma.rn.f32 	%f247, %f241, %f242, %f246;
	fma.rn.f32 	%f248, %f247, 0f40000000, %f245;
	mul.f32 	%f249, %f248, 0fBF000000;
	fma.rn.f32 	%f250, %f249, 0f3BBB989D, 0f3F000000;
	cvt.sat.f32.f32 	%f251, %f250;
	fma.rm.f32 	%f252, %f251, %f213, %f212;
	add.f32 	%f253, %f252, 0fCB40007F;
	neg.f32 	%f254, %f253;
	fma.rn.f32 	%f255, %f249, 0f3FB8AA3B, %f254;
	fma.rn.f32 	%f256, %f249, 0f32A57060, %f255;
	mov.b32 	%r84, %f252;
	shl.b32 	%r85, %r84, 23;
	mov.b32 	%f257, %r85;
	ex2.approx.ftz.f32 	%f258, %f256;
	mul.f32 	%f259, %f258, %f257;
	fma.rn.f32 	%f332, %f243, %f259, %f222;
	add.s32 	%r102, %r102, 2;
$L__BB1_10:
	setp.eq.s32 	%p16, %r3, 0;
	@%p16 bra 	$L__BB1_12;
	mad.lo.s32 	%r86, %r102, %r50, %r95;
	mul.lo.s32 	%r87, %r86, %r52;
	mul.wide.s32 	%rd37, %r87, 4;
	add.s64 	%rd38, %rd1, %rd37;
	ld.global.f32 	%f260, [%rd38+4];
	sub.f32 	%f261, %f1, %f260;
	ld.global.f32 	%f262, [%rd38+8];
	sub.f32 	%f263, %f2, %f262;
	ld.global.f32 	%f264, [%rd38+12];
	sub.f32 	%f265, %f3, %f264;
	mul.f32 	%f266, %f261, %f261;
	ld.global.f32 	%f267, [%rd38+16];
	mul.f32 	%f268, %f263, %f263;
	ld.global.f32 	%f269, [%rd38+28];
	mul.f32 	%f270, %f268, %f269;
	mul.f32 	%f271, %f265, %f265;
	ld.global.f32 	%f272, [%rd38+36];
	mul.f32 	%f273, %f261, %f263;
	ld.global.f32 	%f274, [%rd38+20];
	mul.f32 	%f275, %f261, %f265;
	ld.global.f32 	%f276, [%rd38+24];
	mul.f32 	%f277, %f275, %f276;
	mul.f32 	%f278, %f263, %f265;
	ld.global.f32 	%f279, [%rd38+32];
	ld.global.f32 	%f280, [%rd38+40];
	fma.rn.f32 	%f281, %f266, %f267, %f270;
	fma.rn.f32 	%f282, %f271, %f272, %f281;
	fma.rn.f32 	%f283, %f273, %f274, %f277;
	fma.rn.f32 	%f284, %f278, %f279, %f283;
	fma.rn.f32 	%f285, %f284, 0f40000000, %f282;
	mul.f32 	%f286, %f285, 0fBF000000;
	fma.rn.f32 	%f287, %f286, 0f3BBB989D, 0f3F000000;
	cvt.sat.f32.f32 	%f288, %f287;
	mov.f32 	%f289, 0f4B400001;
	mov.f32 	%f290, 0f437C0000;
	fma.rm.f32 	%f291, %f288, %f290, %f289;
	add.f32 	%f292, %f291, 0fCB40007F;
	neg.f32 	%f293, %f292;
	fma.rn.f32 	%f294, %f286, 0f3FB8AA3B, %f293;
	fma.rn.f32 	%f295, %f286, 0f32A57060, %f294;
	mov.b32 	%r88, %f291;
	shl.b32 	%r89, %r88, 23;
	mov.b32 	%f296, %r89;
	ex2.approx.ftz.f32 	%f297, %f295;
	mul.f32 	%f298, %f297, %f296;
	fma.rn.f32 	%f332, %f280, %f298, %f332;
$L__BB1_12:
	mul.wide.u32 	%rd39, %r95, 4;
	add.s64 	%rd40, %rd3, %rd39;
	st.local.f32 	[%rd40], %f332;
	add.f32 	%f337, %f337, %f332;
	add.s32 	%r95, %r95, 1;
	setp.eq.s32 	%p17, %r95, %r50;
	@%p17 bra 	$L__BB1_24;
	bra.uni 	$L__BB1_4;
$L__BB1_13:
	and.b32  	%r25, %r50, 7;
	setp.lt.u32 	%p4, %r50, 8;
	mov.b32 	%r105, 0;
	@%p4 bra 	$L__BB1_16;
	and.b32  	%r105, %r50, 2147483640;
	mov.b32 	%r103, 0;
$L__BB1_15:
	.pragma "nounroll";
	mul.wide.u32 	%rd17, %r103, 4;
	add.s64 	%rd18, %rd3, %rd17;
	mov.f32 	%f20, 0f00000000;
	st.local.v4.f32 	[%rd18], {%f20, %f20, %f20, %f20};
	st.local.v4.f32 	[%rd18+16], {%f20, %f20, %f20, %f20};
	add.s32 	%r103, %r103, 8;
	setp.ne.s32 	%p5, %r103, %r105;
	@%p5 bra 	$L__BB1_15;
$L__BB1_16:
	setp.eq.s32 	%p6, %r25, 0;
	@%p6 bra 	$L__BB1_24;
	and.b32  	%r30, %r50, 3;
	setp.lt.u32 	%p7, %r25, 4;
	@%p7 bra 	$L__BB1_19;
	mul.wide.u32 	%rd19, %r105, 4;
	add.s64 	%rd20, %rd3, %rd19;
	mov.b32 	%r58, 0;
	st.local.u32 	[%rd20], %r58;
	st.local.u32 	[%rd20+4], %r58;
	st.local.u32 	[%rd20+8], %r58;
	st.local.u32 	[%rd20+12], %r58;
	add.s32 	%r105, %r105, 4;
$L__BB1_19:
	setp.eq.s32 	%p8, %r30, 0;
	@%p8 bra 	$L__BB1_24;
	setp.eq.s32 	%p9, %r30, 1;
	@%p9 bra 	$L__BB1_22;
	mul.wide.u32 	%rd21, %r105, 4;
	add.s64 	%rd22, %rd3, %rd21;
	mov.b32 	%r59, 0;
	st.local.u32 	[%rd22], %r59;
	st.local.u32 	[%rd22+4], %r59;
	add.s32 	%r105, %r105, 2;
$L__BB1_22:
	and.b32  	%r60, %r50, 1;
	setp.eq.b32 	%p10, %r60, 1;
	not.pred 	%p11, %p10;
	@%p11 bra 	$L__BB1_24;
	mul.wide.u32 	%rd23, %r105, 4;
	add.s64 	%rd24, %rd3, %rd23;
	mov.b32 	%r61, 0;
	st.local.u32 	[%rd24], %r61;
$L__BB1_24:
	setp.lt.s32 	%p18, %r50, 1;
	@%p18 bra 	$L__BB1_36;
	and.b32  	%r35, %r50, 7;
	setp.lt.u32 	%p19, %r50, 8;
	mov.b32 	%r110, 0;
	@%p19 bra 	$L__BB1_28;
	and.b32  	%r110, %r50, 2147483640;
	neg.s32 	%r108, %r110;
	shl.b32 	%r38, %r49, 3;
	add.s64 	%rd66, %rd3, 16;
	mov.u32 	%r107, %r1;
$L__BB1_27:
	.pragma "nounroll";
	ld.local.v4.f32 	{%f299, %f300, %f301, %f302}, [%rd66+-16];
	div.rn.f32 	%f303, %f299, %f337;
	mul.wide.s32 	%rd41, %r107, 4;
	add.s64 	%rd42, %rd2, %rd41;
	st.global.f32 	[%rd42], %f303;
	div.rn.f32 	%f304, %f300, %f337;
	add.s64 	%rd43, %rd42, %rd4;
	st.global.f32 	[%rd43], %f304;
	div.rn.f32 	%f305, %f301, %f337;
	add.s64 	%rd44, %rd43, %rd4;
	st.global.f32 	[%rd44], %f305;
	div.rn.f32 	%f306, %f302, %f337;
	add.s64 	%rd45, %rd44, %rd4;
	st.global.f32 	[%rd45], %f306;
	ld.local.v4.f32 	{%f307, %f308, %f309, %f310}, [%rd66];
	div.rn.f32 	%f311, %f307, %f337;
	add.s64 	%rd46, %rd45, %rd4;
	st.global.f32 	[%rd46], %f311;
	div.rn.f32 	%f312, %f308, %f337;
	add.s64 	%rd47, %rd46, %rd4;
	st.global.f32 	[%rd47], %f312;
	div.rn.f32 	%f313, %f309, %f337;
	add.s64 	%rd48, %rd47, %rd4;
	st.global.f32 	[%rd48], %f313;
	div.rn.f32 	%f314, %f310, %f337;
	add.s64 	%rd49, %rd48, %rd4;
	st.global.f32 	[%rd49], %f314;
	add.s32 	%r108, %r108, 8;
	add.s32 	%r107, %r107, %r38;
	add.s64 	%rd66, %rd66, 32;
	setp.ne.s32 	%p20, %r108, 0;
	@%p20 bra 	$L__BB1_27;
$L__BB1_28:
	setp.eq.s32 	%p21, %r35, 0;
	@%p21 bra 	$L__BB1_36;
	and.b32  	%r44, %r50, 3;
	setp.lt.u32 	%p22, %r35, 4;
	@%p22 bra 	$L__BB1_31;
	mul.wide.u32 	%rd50, %r110, 4;
	add.s64 	%rd51, %rd3, %rd50;
	ld.local.f32 	%f315, [%rd51];
	div.rn.f32 	%f316, %f315, %f337;
	mad.lo.s32 	%r91, %r110, %r49, %r1;
	mul.wide.s32 	%rd52, %r91, 4;
	add.s64 	%rd53, %rd2, %rd52;
	st.global.f32 	[%rd53], %f316;
	ld.local.f32 	%f317, [%rd51+4];
	div.rn.f32 	%f318, %f317, %f337;
	add.s64 	%rd54, %rd53, %rd4;
	st.global.f32 	[%rd54], %f318;
	ld.local.f32 	%f319, [%rd51+8];
	div.rn.f32 	%f320, %f319, %f337;
	add.s64 	%rd55, %rd54, %rd4;
	st.global.f32 	[%rd55], %f320;
	ld.local.f32 	%f321, [%rd51+12];
	div.rn.f32 	%f322, %f321, %f337;
	add.s64 	%rd56, %rd55, %rd4;
	st.global.f32 	[%rd56], %f322;
	add.s32 	%r110, %r110, 4;
$L__BB1_31:
	setp.eq.s32 	%p23, %r44, 0;
	@%p23 bra 	$L__BB1_36;
	setp.eq.s32 	%p24, %r44, 1;
	@%p24 bra 	$L__BB1_34;
	mul.wide.u32 	%rd57, %r110, 4;
	add.s64 	%rd58, %rd3, %rd57;
	ld.local.f32 	%f323, [%rd58];
	div.rn.f32 	%f324, %f323, %f337;
	mad.lo.s32 	%r92, %r110, %r49, %r1;
	mul.wide.s32 	%rd59, %r92, 4;
	add.s64 	%rd60, %rd2, %rd59;
	st.global.f32 	[%rd60], %f324;
	ld.local.f32 	%f325, [%rd58+4];
	div.rn.f32 	%f326, %f325, %f337;
	add.s64 	%rd61, %rd60, %rd4;
	st.global.f32 	[%rd61], %f326;
	add.s32 	%r110, %r110, 2;
$L__BB1_34:
	and.b32  	%r93, %r50, 1;
	setp.eq.b32 	%p25, %r93, 1;
	not.pred 	%p26, %p25;
	@%p26 bra 	$L__BB1_36;
	mul.wide.u32 	%rd62, %r110, 4;
	add.s64 	%rd63, %rd3, %rd62;
	ld.local.f32 	%f327, [%rd63];
	div.rn.f32 	%f328, %f327, %f337;
	mad.lo.s32 	%r94, %r110, %r49, %r1;
	mul.wide.s32 	%rd64, %r94, 4;
	add.s64 	%rd65, %rd2, %rd64;
	st.global.f32 	[%rd65], %f328;
$L__BB1_36:
	ret;

}
	// .globl	_Z12GMMFindSplitP10GMMSplit_tiPfii
.visible .entry _Z12GMMFindSplitP10GMMSplit_tiPfii(
	.param .u64 .ptr .align 1 _Z12GMMFindSplitP10GMMSplit_tiPfii_param_0,
	.param .u32 _Z12GMMFindSplitP10GMMSplit_tiPfii_param_1,
	.param .u64 .ptr .align 1 _Z12GMMFindSplitP10GMMSplit_tiPfii_param_2,
	.param .u32 _Z12GMMFindSplitP10GMMSplit_tiPfii_param_3,
	.param .u32 _Z12GMMFindSplitP10GMMSplit_tiPfii_param_4
)
{
	.local .align 4 .b8 	__local_depot2[28];
	.reg .b64 	%SP;
	.reg .b64 	%SPL;
	.reg .pred 	%p<29>;
	.reg .b32 	%r<107>;
	.reg .b32 	%f<191>;
	.reg .b64 	%rd<47>;
	.reg .b64 	%fd<5>;
	// demoted variable
	.shared .align 4 .b8 _ZZ12GMMFindSplitP10GMMSplit_tiPfiiE13s_eigenvalues[2048];
	mov.u64 	%SPL, __local_depot2;
	ld.param.u64 	%rd17, [_Z12GMMFindSplitP10GMMSplit_tiPfii_param_0];
	ld.param.u32 	%r30, [_Z12GMMFindSplitP10GMMSplit_tiPfii_param_1];
	ld.param.u64 	%rd18, [_Z12GMMFindSplitP10GMMSplit_tiPfii_param_2];
	ld.param.u32 	%r31, [_Z12GMMFindSplitP10GMMSplit_tiPfii_param_3];
	ld.param.u32 	%r32, [_Z12GMMFindSplitP10GMMSplit_tiPfii_param_4];
	cvta.to.global.u64 	%rd19, %rd18;
	add.u64 	%rd1, %SPL, 0;
	mov.u32 	%r1, %tid.x;
	mov.u32 	%r2, %tid.y;
	mad.lo.s32 	%r33, %r32, %r1, %r2;
	setp.ge.u32 	%p1, %r1, %r30;
	mul.lo.s32 	%r34, %r33, %r31;
	mul.wide.s32 	%rd21, %r34, 4;
	add.s64 	%rd2, %rd19, %rd21;
	mov.f32 	%f190, 0f00000000;
	@%p1 bra 	$L__BB2_18;
	ld.global.f32 	%f1, [%rd2+16];
	ld.global.f32 	%f29, [%rd2+36];
	setp.gt.f32 	%p2, %f1, %f29;
	selp.f32 	%f30, %f1, %f29, %p2;
	rcp.rn.f32 	%f2, %f30;
	mul.f32 	%f31, %f2, %f1;
	ld.global.f32 	%f3, [%rd2+20];
	mul.f32 	%f32, %f2, %f3;
	ld.global.f32 	%f4, [%rd2+24];
	mul.f32 	%f33, %f2, %f4;
	ld.global.f32 	%f5, [%rd2+28];
	mul.f32 	%f34, %f2, %f5;
	ld.global.f32 	%f6, [%rd2+32];
	mul.f32 	%f35, %f2, %f6;
	mul.f32 	%f36, %f2, %f29;
	mul.f32 	%f37, %f31, %f34;
	mul.f32 	%f38, %f37, %f36;
	add.f32 	%f39, %f32, %f32;
	mul.f32 	%f40, %f39, %f33;
	fma.rn.f32 	%f41, %f40, %f35, %f38;
	mul.f32 	%f42, %f31, %f35;
	mul.f32 	%f43, %f35, %f42;
	sub.f32 	%f44, %f41, %f43;
	mul.f32 	%f45, %f33, %f34;
	mul.f32 	%f46, %f33, %f45;
	sub.f32 	%f47, %f44, %f46;
	mul.f32 	%f48, %f32, %f36;
	mul.f32 	%f49, %f32, %f48;
	sub.f32 	%f50, %f47, %f49;
	mul.f32 	%f51, %f32, %f32;
	sub.f32 	%f52, %f37, %f51;
	fma.rn.f32 	%f53, %f31, %f36, %f52;
	mul.f32 	%f54, %f33, %f33;
	sub.f32 	%f55, %f53, %f54;
	fma.rn.f32 	%f56, %f34, %f36, %f55;
	mul.f32 	%f57, %f35, %f35;
	sub.f32 	%f58, %f56, %f57;
	add.f32 	%f59, %f31, %f34;
	add.f32 	%f60, %f59, %f36;
	mul.f32 	%f7, %f60, 0f3EAAAAAB;
	mul.f32 	%f61, %f60, %f7;
	sub.f32 	%f62, %f58, %f61;
	mul.f32 	%f63, %f62, 0f3EAAAAAB;
	setp.gt.f32 	%p3, %f63, 0f00000000;
	selp.f32 	%f64, 0f00000000, %f63, %p3;
	add.f32 	%f65, %f7, %f7;
	mul.f32 	%f66, %f7, %f65;
	sub.f32 	%f67, %f66, %f58;
	fma.rn.f32 	%f68, %f7, %f67, %f50;
	mul.f32 	%f69, %f68, 0f3F000000;
	mul.f32 	%f70, %f64, %f64;
	mul.f32 	%f71, %f64, %f70;
	fma.rn.f32 	%f72, %f69, %f69, %f71;
	setp.gt.f32 	%p4, %f72, 0f00000000;
	neg.f32 	%f8, %f64;
	neg.f32 	%f73, %f72;
	selp.f32 	%f74, 0f80000000, %f73, %p4;
	sqrt.rn.f32 	%f75, %f74;
	abs.f32 	%f76, %f69;
	abs.f32 	%f77, %f75;
	setp.gt.f32 	%p5, %f77, %f76;
	selp.f32 	%f78, %f77, %f76, %p5;
	selp.f32 	%f79, %f76, %f77, %p5;
	div.rn.f32 	%f80, %f79, %f78;
	mul.f32 	%f81, %f80, %f80;
	fma.rn.f32 	%f82, %f81, 0f3B33710B, 0fBC807748;
	fma.rn.f32 	%f83, %f82, %f81, 0f3D2CDAB2;
	fma.rn.f32 	%f84, %f83, %f81, 0fBD992D10;
	fma.rn.f32 	%f85, %f84, %f81, 0f3DD9EA6C;
	fma.rn.f32 	%f86, %f85, %f81, 0fBE117CB1;
	fma.rn.f32 	%f87, %f86, %f81, 0f3E4CBCE0;
	fma.rn.f32 	%f88, %f87, %f81, 0fBEAAAA7D;
	mul.f32 	%f89, %f81, %f88;
	fma.rn.f32 	%f90, %f89, %f80, %f80;
	neg.f32 	%f91, %f90;
	fma.rn.f32 	%f92, 0f3F6EE581, 0f3FD774EB, %f91;
	selp.f32 	%f93, %f92, %f90, %p5;
	selp.f32 	%f94, 0f3F6EE581, 0f3FEEE581, %p5;
	selp.f32 	%f95, %f90, %f91, %p5;
	mov.b32 	%r35, %f69;
	fma.rn.f32 	%f96, %f94, 0f3FD774EB, %f95;
	setp.lt.s32 	%p6, %r35, 0;
	selp.f32 	%f97, %f96, %f93, %p6;
	add.f32 	%f98, %f77, %f76;
	setp.eq.f32 	%p7, %f78, 0f00000000;
	selp.f32 	%f99, 0f40490FDB, 0f00000000, %p6;
	setp.eq.f32 	%p8, %f76, %f77;
	selp.f32 	%f100, 0f4016CBE4, 0f3F490FDB, %p6;
	selp.f32 	%f101, %f100, %f97, %p8;
	selp.f32 	%f102, %f99, %f101, %p7;
	abs.f32 	%f103, %f98;
	setp.nan.f32 	%p9, %f103, %f103;
	copysign.f32 	%f104, %f75, %f102;
	selp.f32 	%f105, %f98, %f104, %p9;
	mul.f32 	%f9, %f105, 0f3EAAAAAB;
	mul.f32 	%f106, %f9, 0f3F22F983;
	cvt.rni.s32.f32 	%r106, %f106;
	cvt.rn.f32.s32 	%f107, %r106;
	fma.rn.f32 	%f108, %f107, 0fBFC90FDA, %f9;
	fma.rn.f32 	%f109, %f107, 0fB3A22168, %f108;
	fma.rn.f32 	%f186, %f107, 0fA7C234C5, %f109;
	abs.f32 	%f11, %f9;
	setp.ltu.f32 	%p10, %f11, 0f47CE4780;
	mov.u32 	%r102, %r106;
	mov.f32 	%f185, %f186;
	@%p10 bra 	$L__BB2_9;
	setp.neu.f32 	%p11, %f11, 0f7F800000;
	@%p11 bra 	$L__BB2_4;
	mov.f32 	%f112, 0f00000000;
	mul.rn.f32 	%f185, %f9, %f112;
	mov.b32 	%r102, 0;
	bra.uni 	$L__BB2_9;
$L__BB2_4:
	mov.b32 	%r4, %f9;
	shl.b32 	%r37, %r4, 8;
	or.b32  	%r5, %r37, -2147483648;
	mov.b64 	%rd43, 0;
	mov.b32 	%r99, 0;
	mov.u64 	%rd41, __cudart_i2opi_f;
	mov.u64 	%rd42, %rd1;
$L__BB2_5:
	.pragma "nounroll";
	ld.global.nc.u32 	%r38, [%rd41];
	mad.wide.u32 	%rd24, %r38, %r5, %rd43;
	shr.u64 	%rd43, %rd24, 32;
	st.local.u32 	[%rd42], %rd24;
	add.s32 	%r99, %r99, 1;
	add.s64 	%rd42, %rd42, 4;
	add.s64 	%rd41, %rd41, 4;
	setp.ne.s32 	%p12, %r99, 6;
	@%p12 bra 	$L__BB2_5;
	shr.u32 	%r39, %r4, 23;
	st.local.u32 	[%rd1+24], %rd43;
	and.b32  	%r8, %r39, 31;
	and.b32  	%r40, %r39, 224;
	add.s32 	%r41, %r40, -128;
	shr.u32 	%r42, %r41, 5;
	mul.wide.u32 	%rd25, %r42, 4;
	sub.s64 	%rd9, %rd1, %rd25;
	ld.local.u32 	%r100, [%rd9+24];
	ld.local.u32 	%r101, [%rd9+20];
	setp.eq.s32 	%p13, %r8, 0;
	@%p13 bra 	$L__BB2_8;
	shf.l.wrap.b32 	%r100, %r101, %r100, %r8;
	ld.local.u32 	%r43, [%rd9+16];
	shf.l.wrap.b32 	%r101, %r43, %r101, %r8;
$L__BB2_8:
	shr.u32 	%r44, %r100, 30;
	shf.l.wrap.b32 	%r45, %r101, %r100, 2;
	shl.b32 	%r46, %r101, 2;
	shr.u32 	%r47, %r45, 31;
	add.s32 	%r48, %r47, %r44;
	neg.s32 	%r49, %r48;
	setp.lt.s32 	%p14, %r4, 0;
	selp.b32 	%r102, %r49, %r48, %p14;
	xor.b32  	%r50, %r45, %r4;
	shr.s32 	%r51, %r45, 31;
	xor.b32  	%r52, %r51, %r45;
	xor.b32  	%r53, %r51, %r46;
	cvt.u64.u32 	%rd26, %r52;
	shl.b64 	%rd27, %rd26, 32;
	cvt.u64.u32 	%rd28, %r53;
	or.b64  	%rd29, %rd27, %rd28;
	cvt.rn.f64.s64 	%fd1, %rd29;
	mul.f64 	%fd2, %fd1, 0d3BF921FB54442D19;
	cvt.rn.f32.f64 	%f110, %fd2;
	neg.f32 	%f111, %f110;
	setp.lt.s32 	%p15, %r50, 0;
	selp.f32 	%f185, %f111, %f110, %p15;
$L__BB2_9:
	setp.ltu.f32 	%p16, %f11, 0f47CE4780;
	add.s32 	%r55, %r102, 1;
	mul.rn.f32 	%f113, %f185, %f185;
	and.b32  	%r56, %r102, 1;
	setp.eq.b32 	%p17, %r56, 1;
	selp.f32 	%f114, %f185, 0f3F800000, %p17;
	fma.rn.f32 	%f115, %f113, %f114, 0f00000000;
	fma.rn.f32 	%f116, %f113, 0f37CBAC00, 0fBAB607ED;
	selp.f32 	%f117, 0fB94D4153, %f116, %p17;
	selp.f32 	%f118, 0f3C0885E4, 0f3D2AAABB, %p17;
	fma.rn.f32 	%f119, %f117, %f113, %f118;
	selp.f32 	%f120, 0fBE2AAAA8, 0fBEFFFFFF, %p17;
	fma.rn.f32 	%f121, %f119, %f113, %f120;
	fma.rn.f32 	%f122, %f121, %f115, %f114;
	and.b32  	%r57, %r55, 2;
	setp.eq.s32 	%p18, %r57, 0;
	mov.f32 	%f123, 0f00000000;
	sub.f32 	%f124, %f123, %f122;
	selp.f32 	%f15, %f122, %f124, %p18;
	@%p16 bra 	$L__BB2_17;
	setp.neu.f32 	%p19, %f11, 0f7F800000;
	@%p19 bra 	$L__BB2_12;
	mov.f32 	%f127, 0f00000000;
	mul.rn.f32 	%f186, %f9, %f127;
	mov.b32 	%r106, 0;
	bra.uni 	$L__BB2_17;
$L__BB2_12:
	mov.b32 	%r17, %f9;
	shl.b32 	%r59, %r17, 8;
	or.b32  	%r18, %r59, -2147483648;
	mov.b64 	%rd46, 0;
	mov.b32 	%r103, 0;
	mov.u64 	%rd44, __cudart_i2opi_f;
	mov.u64 	%rd45, %rd1;
$L__BB2_13:
	.pragma "nounroll";
	ld.global.nc.u32 	%r60, [%rd44];
	mad.wide.u32 	%rd32, %r60, %r18, %rd46;
	shr.u64 	%rd46, %rd32, 32;
	st.local.u32 	[%rd45], %rd32;
	add.s32 	%r103, %r103, 1;
	add.s64 	%rd45, %rd45, 4;
	add.s64 	%rd44, %rd44, 4;
	setp.ne.s32 	%p20, %r103, 6;
	@%p20 bra 	$L__BB2_13;
	shr.u32 	%r61, %r17, 23;
	st.local.u32 	[%rd1+24], %rd46;
	and.b32  	%r21, %r61, 31;
	and.b32  	%r62, %r61, 224;
	add.s32 	%r63, %r62, -128;
	shr.u32 	%r64, %r63, 5;
	mul.wide.u32 	%rd33, %r64, 4;
	sub.s64 	%rd16, %rd1, %rd33;
	ld.local.u32 	%r104, [%rd16+24];
	ld.local.u32 	%r105, [%rd16+20];
	setp.eq.s32 	%p21, %r21, 0;
	@%p21 bra 	$L__BB2_16;
	shf.l.wrap.b32 	%r104, %r105, %r104, %r21;
	ld.local.u32 	%r65, [%rd16+16];
	shf.l.wrap.b32 	%r105, %r65, %r105, %r21;
$L__BB2_16:
	shr.u32 	%r66, %r104, 30;
	shf.l.wrap.b32 	%r67, %r105, %r104, 2;
	shl.b32 	%r68, %r105, 2;
	shr.u32 	%r69, %r67, 31;
	add.s32 	%r70, %r69, %r66;
	neg.s32 	%r71, %r70;
	setp.lt.s32 	%p22, %r17, 0;
	selp.b32 	%r106, %r71, %r70, %p22;
	xor.b32  	%r72, %r67, %r17;
	shr.s32 	%r73, %r67, 31;
	xor.b32  	%r74, %r73, %r67;
	xor.b32  	%r75, %r73, %r68;
	cvt.u64.u32 	%rd34, %r74;
	shl.b64 	%rd35, %rd34, 32;
	cvt.u64.u32 	%rd36, %r75;
	or.b64  	%rd37, %rd35, %rd36;
	cvt.rn.f64.s64 	%fd3, %rd37;
	mul.f64 	%fd4, %fd3, 0d3BF921FB54442D19;
	cvt.rn.f32.f64 	%f125, %fd4;
	neg.f32 	%f126, %f125;
	setp.lt.s32 	%p23, %r72, 0;
	selp.f32 	%f186, %f126, %f125, %p23;
$L__BB2_17:
	sqrt.rn.f32 	%f128, %f8;
	mul.rn.f32 	%f129, %f186, %f186;
	and.b32  	%r77, %r106, 1;
	setp.eq.b32 	%p24, %r77, 1;
	selp.f32 	%f130, 0f3F800000, %f186, %p24;
	fma.rn.f32 	%f131, %f129, %f130, 0f00000000;
	fma.rn.f32 	%f132, %f129, 0f37CBAC00, 0fBAB607ED;
	selp.f32 	%f133, %f132, 0fB94D4153, %p24;
	selp.f32 	%f134, 0f3D2AAABB, 0f3C0885E4, %p24;
	fma.rn.f32 	%f135, %f133, %f129, %f134;
	selp.f32 	%f136, 0fBEFFFFFF, 0fBE2AAAA8, %p24;
	fma.rn.f32 	%f137, %f135, %f129, %f136;
	fma.rn.f32 	%f138, %f137, %f131, %f130;
	and.b32  	%r78, %r106, 2;
	setp.eq.s32 	%p25, %r78, 0;
	mov.f32 	%f139, 0f00000000;
	sub.f32 	%f140, %f139, %f138;
	selp.f32 	%f141, %f138, %f140, %p25;
	add.f32 	%f142, %f128, %f128;
	fma.rn.f32 	%f143, %f142, %f15, %f7;
	mul.f32 	%f144, %f141, 0f3FDDB3D7;
	add.f32 	%f145, %f15, %f144;
	mul.f32 	%f146, %f128, %f145;
	sub.f32 	%f147, %f7, %f146;
	setp.gt.f32 	%p26, %f147, %f143;
	selp.f32 	%f148, %f147, %f143, %p26;
	sub.f32 	%f149, %f15, %f144;
	mul.f32 	%f150, %f128, %f149;
	sub.f32 	%f151, %f7, %f150;
	setp.gt.f32 	%p27, %f151, %f148;
	selp.f32 	%f152, %f151, %f148, %p27;
	div.rn.f32 	%f190, %f152, %f2;
	sub.f32 	%f153, %f1, %f190;
	sub.f32 	%f154, %f5, %f190;
	mul.f32 	%f155, %f3, %f6;
	mul.f32 	%f156, %f4, %f154;
	sub.f32 	%f157, %f155, %f156;
	mul.f32 	%f158, %f4, %f4;
	mul.f32 	%f159, %f6, %f153;
	sub.f32 	%f160, %f158, %f159;
	mul.f32 	%f161, %f153, %f154;
	mul.f32 	%f162, %f3, %f4;
	sub.f32 	%f163, %f161, %f162;
	mul.f32 	%f164, %f160, %f160;
	fma.rn.f32 	%f165, %f157, %f157, %f164;
	fma.rn.f32 	%f166, %f163, %f163, %f165;
	sqrt.rn.f32 	%f167, %f166;
	rcp.rn.f32 	%f168, %f167;
	mul.f32 	%f187, %f168, %f157;
	mul.f32 	%f188, %f168, %f160;
	mul.f32 	%f189, %f168, %f163;
$L__BB2_18:
	shl.b32 	%r79, %r2, 7;
	mov.u32 	%r80, _ZZ12GMMFindSplitP10GMMSplit_tiPfiiE13s_eigenvalues;
	add.s32 	%r81, %r80, %r79;
	shl.b32 	%r82, %r1, 2;
	add.s32 	%r83, %r81, %r82;
	st.shared.f32 	[%r83], %f190;
	and.b32  	%r84, %r82, 124;
	xor.b32  	%r85, %r84, 64;
	add.s32 	%r86, %r81, %r85;
	ld.shared.f32 	%f169, [%r86];
	max.f32 	%f170, %f190, %f169;
	st.shared.f32 	[%r83], %f170;
	add.s32 	%r87, %r82, 32;
	and.b32  	%r88, %r87, 124;
	add.s32 	%r89, %r81, %r88;
	ld.shared.f32 	%f171, [%r89];
	max.f32 	%f172, %f170, %f171;
	st.shared.f32 	[%r83], %f172;
	add.s32 	%r90, %r82, 16;
	and.b32  	%r91, %r90, 124;
	add.s32 	%r92, %r81, %r91;
	ld.shared.f32 	%f173, [%r92];
	max.f32 	%f174, %f172, %f173;
	st.shared.f32 	[%r83], %f174;
	add.s32 	%r93, %r82, 8;
	and.b32  	%r94, %r93, 124;
	add.s32 	%r95, %r81, %r94;
	ld.shared.f32 	%f175, [%r95];
	max.f32 	%f176, %f174, %f175;
	st.shared.f32 	[%r83], %f176;
	add.s32 	%r96, %r82, 4;
	and.b32  	%r97, %r96, 124;
	add.s32 	%r98, %r81, %r97;
	ld.shared.f32 	%f177, [%r98];
	max.f32 	%f178, %f176, %f177;
	setp.neu.f32 	%p28, %f178, %f190;
	@%p28 bra 	$L__BB2_20;
	ld.global.f32 	%f179, [%rd2+4];
	ld.global.f32 	%f180, [%rd2+8];
	ld.global.f32 	%f181, [%rd2+12];
	mul.f32 	%f182, %f188, %f180;
	fma.rn.f32 	%f183, %f187, %f179, %f182;
	fma.rn.f32 	%f184, %f189, %f181, %f183;
	cvta.to.global.u64 	%rd38, %rd17;
	mul.wide.u32 	%rd39, %r2, 20;
	add.s64 	%rd40, %rd38, %rd39;
	st.global.u32 	[%rd40], %r1;
	st.global.f32 	[%rd40+4], %f184;
	st.global.f32 	[%rd40+8], %f187;
	st.global.f32 	[%rd40+12], %f188;
	st.global.f32 	[%rd40+16], %f189;
$L__BB2_20:
	ret;

}
	// .globl	_Z10GMMDoSplitPK10GMMSplit_tiPfiPKfPii
.visible .entry _Z10GMMDoSplitPK10GMMSplit_tiPfiPKfPii(
	.param .u64 .ptr .align 1 _Z10GMMDoSplitPK10GMMSplit_tiPfiPKfPii_param_0,
	.param .u32 _Z10GMMDoSplitPK10GMMSplit_tiPfiPKfPii_param_1,
	.param .u64 .ptr .align 1 _Z10GMMDoSplitPK10GMMSplit_tiPfiPKfPii_param_2,
	.param .u32 _Z10GMMDoSplitPK10GMMSplit_tiPfiPKfPii_param_3,
	.param .u64 .ptr .align 1 _Z10GMMDoSplitPK10GMMSplit_tiPfiPKfPii_param_4,
	.param .u64 .ptr .align 1 _Z10GMMDoSplitPK10GMMSplit_tiPfiPKfPii_param_5,
	.param .u32 _Z10GMMDoSplitPK10GMMSplit_tiPfiPKfPii_param_6
)
{
	.reg .pred 	%p<18>;
	.reg .b32 	%r<44>;
	.reg .b32 	%f<53>;
	.reg .b64 	%rd<16>;
	// demoted variable
	.shared .align 4 .b8 _ZZ10GMMDoSplitPK10GMMSplit_tiPfiPKfPiiE10s_gmmSplit[320];
	ld.param.u64 	%rd5, [_Z10GMMDoSplitPK10GMMSplit_tiPfiPKfPii_param_0];
	ld.param.u32 	%r15, [_Z10GMMDoSplitPK10GMMSplit_tiPfiPKfPii_param_1];
	ld.param.u64 	%rd6, [_Z10GMMDoSplitPK10GMMSplit_tiPfiPKfPii_param_4];
	ld.param.u64 	%rd7, [_Z10GMMDoSplitPK10GMMSplit_tiPfiPKfPii_param_5];
	ld.param.u32 	%r16, [_Z10GMMDoSplitPK10GMMSplit_tiPfiPKfPii_param_6];
	mov.u32 	%r1, %tid.x;
	setp.gt.u32 	%p1, %r1, 9;
	@%p1 bra 	$L__BB3_2;
	cvta.to.global.u64 	%rd8, %rd5;
	mul.wide.u32 	%rd9, %r1, 4;
	add.s64 	%rd10, %rd8, %rd9;
	ld.global.u32 	%r17, [%rd10];
	shl.b32 	%r18, %r1, 2;
	mov.u32 	%r19, _ZZ10GMMDoSplitPK10GMMSplit_tiPfiPKfPiiE10s_gmmSplit;
	add.s32 	%r20, %r19, %r18;
	st.shared.u32 	[%r20], %r17;
$L__BB3_2:
	bar.sync 	0;
	mov.u32 	%r21, %ctaid.x;
	shl.b32 	%r22, %r21, 7;
	add.s32 	%r2, %r22, %r1;
	shl.b32 	%r23, %r16, 1;
	add.s32 	%r24, %r2, 32;
	setp.ge.s32 	%p2, %r24, %r16;
	cvta.to.global.u64 	%rd11, %rd7;
	mul.wide.s32 	%rd12, %r2, 4;
	add.s64 	%rd1, %rd11, %rd12;
	cvta.to.global.u64 	%rd13, %rd6;
	add.s64 	%rd2, %rd13, %rd12;
	mul.wide.s32 	%rd14, %r16, 4;
	add.s64 	%rd3, %rd2, %rd14;
	mul.wide.s32 	%rd15, %r23, 4;
	add.s64 	%rd4, %rd2, %rd15;
	@%p2 bra 	$L__BB3_7;
	ld.global.u32 	%r3, [%rd1+128];
	setp.eq.s32 	%p3, %r3, -1;
	@%p3 bra 	$L__BB3_7;
	and.b32  	%r4, %r3, 15;
	shr.s32 	%r25, %r3, 4;
	mov.u32 	%r26, _ZZ10GMMDoSplitPK10GMMSplit_tiPfiPKfPiiE10s_gmmSplit;
	mad.lo.s32 	%r5, %r4, 20, %r26;
	ld.shared.u32 	%r27, [%r5];
	setp.ne.s32 	%p4, %r25, %r27;
	@%p4 bra 	$L__BB3_7;
	ld.global.f32 	%f1, [%rd2+128];
	mul.f32 	%f2, %f1, 0f437F0000;
	ld.global.f32 	%f3, [%rd3+128];
	mul.f32 	%f4, %f3, 0f437F0000;
	ld.global.f32 	%f5, [%rd4+128];
	mul.f32 	%f6, %f5, 0f437F0000;
	ld.shared.f32 	%f7, [%r5+8];
	ld.shared.f32 	%f8, [%r5+12];
	ld.shared.f32 	%f9, [%r5+16];
	mul.f32 	%f10, %f4, %f8;
	fma.rn.f32 	%f11, %f2, %f7, %f10;
	fma.rn.f32 	%f12, %f6, %f9, %f11;
	ld.shared.f32 	%f13, [%r5+4];
	setp.leu.f32 	%p5, %f12, %f13;
	@%p5 bra 	$L__BB3_7;
	add.s32 	%r28, %r4, %r15;
	st.global.u32 	[%rd1+128], %r28;
$L__BB3_7:
	add.s32 	%r29, %r2, 64;
	setp.ge.s32 	%p6, %r29, %r16;
	@%p6 bra 	$L__BB3_12;
	ld.global.u32 	%r6, [%rd1+256];
	setp.eq.s32 	%p7, %r6, -1;
	@%p7 bra 	$L__BB3_12;
	and.b32  	%r7, %r6, 15;
	shr.s32 	%r30, %r6, 4;
	mov.u32 	%r31, _ZZ10GMMDoSplitPK10GMMSplit_tiPfiPKfPiiE10s_gmmSplit;
	mad.lo.s32 	%r8, %r7, 20, %r31;
	ld.shared.u32 	%r32, [%r8];
	setp.ne.s32 	%p8, %r30, %r32;
	@%p8 bra 	$L__BB3_12;
	ld.global.f32 	%f14, [%rd2+256];
	mul.f32 	%f15, %f14, 0f437F0000;
	ld.global.f32 	%f16, [%rd3+256];
	mul.f32 	%f17, %f16, 0f437F0000;
	ld.global.f32 	%f18, [%rd4+256];
	mul.f32 	%f19, %f18, 0f437F0000;
	ld.shared.f32 	%f20, [%r8+8];
	ld.shared.f32 	%f21, [%r8+12];
	ld.shared.f32 	%f22, [%r8+16];
	mul.f32 	%f23, %f17, %f21;
	fma.rn.f32 	%f24, %f15, %f20, %f23;
	fma.rn.f32 	%f25, %f19, %f22, %f24;
	ld.shared.f32 	%f26, [%r8+4];
	setp.leu.f32 	%p9, %f25, %f26;
	@%p9 bra 	$L__BB3_12;
	add.s32 	%r33, %r7, %r15;
	st.global.u32 	[%rd1+256], %r33;
$L__BB3_12:
	add.s32 	%r34, %r2, 96;
	setp.ge.s32 	%p10, %r34, %r16;
	@%p10 bra 	$L__BB3_17;
	ld.global.u32 	%r9, [%rd1+384];
	setp.eq.s32 	%p11, %r9, -1;
	@%p11 bra 	$L__BB3_17;
	and.b32  	%r10, %r9, 15;
	shr.s32 	%r35, %r9, 4;
	mov.u32 	%r36, _ZZ10GMMDoSplitPK10GMMSplit_tiPfiPKfPiiE10s_gmmSplit;
	mad.lo.s32 	%r11, %r10, 20, %r36;
	ld.shared.u32 	%r37, [%r11];
	setp.ne.s32 	%p12, %r35, %r37;
	@%p12 bra 	$L__BB3_17;
	ld.global.f32 	%f27, [%rd2+384];
	mul.f32 	%f28, %f27, 0f437F0000;
	ld.global.f32 	%f29, [%rd3+384];
	mul.f32 	%f30, %f29, 0f437F0000;
	ld.global.f32 	%f31, [%rd4+384];
	mul.f32 	%f32, %f31, 0f437F0000;
	ld.shared.f32 	%f33, [%r11+8];
	ld.shared.f32 	%f34, [%r11+12];
	ld.shared.f32 	%f35, [%r11+16];
	mul.f32 	%f36, %f30, %f34;
	fma.rn.f32 	%f37, %f28, %f33, %f36;
	fma.rn.f32 	%f38, %f32, %f35, %f37;
	ld.shared.f32 	%f39, [%r11+4];
	setp.leu.f32 	%p13, %f38, %f39;
	@%p13 bra 	$L__BB3_17;
	add.s32 	%r38, %r10, %r15;
	st.global.u32 	[%rd1+384], %r38;
$L__BB3_17:
	add.s32 	%r39, %r2, 128;
	setp.ge.s32 	%p14, %r39, %r16;
	@%p14 bra 	$L__BB3_22;
	ld.global.u32 	%r12, [%rd1+512];
	setp.eq.s32 	%p15, %r12, -1;
	@%p15 bra 	$L__BB3_22;
	and.b32  	%r13, %r12, 15;
	shr.s32 	%r40, %r12, 4;
	mov.u32 	%r41, _ZZ10GMMDoSplitPK10GMMSplit_tiPfiPKfPiiE10s_gmmSplit;
	mad.lo.s32 	%r14, %r13, 20, %r41;
	ld.shared.u32 	%r42, [%r14];
	setp.ne.s32 	%p16, %r40, %r42;
	@%p16 bra 	$L__BB3_22;
	ld.global.f32 	%f40, [%rd2+512];
	mul.f32 	%f41, %f40, 0f437F0000;
	ld.global.f32 	%f42, [%rd3+512];
	mul.f32 	%f43, %f42, 0f437F0000;
	ld.global.f32 	%f44, [%rd4+512];
	mul.f32 	%f45, %f44, 0f437F0000;
	ld.shared.f32 	%f46, [%r14+8];
	ld.shared.f32 	%f47, [%r14+12];
	ld.shared.f32 	%f48, [%r14+16];
	mul.f32 	%f49, %f43, %f47;
	fma.rn.f32 	%f50, %f41, %f46, %f49;
	fma.rn.f32 	%f51, %f45, %f48, %f50;
	ld.shared.f32 	%f52, [%r14+4];
	setp.leu.f32 	%p17, %f51, %f52;
	@%p17 bra 	$L__BB3_22;
	add.s32 	%r43, %r13, %r15;
	st.global.u32 	[%rd1+512], %r43;
$L__BB3_22:
	ret;

}
	// .globl	_Z18GMMReductionKernelILi4ELb1EEviPKfPKiPfPjiii
.visible .entry _Z18GMMReductionKernelILi4ELb1EEviPKfPKiPfPjiii(
	.param .u32 _Z18GMMReductionKernelILi4ELb1EEviPKfPKiPfPjiii_param_0,
	.param .u64 .ptr .align 1 _Z18GMMReductionKernelILi4ELb1EEviPKfPKiPfPjiii_param_1,
	.param .u64 .ptr .align 1 _Z18GMMReductionKernelILi4ELb1EEviPKfPKiPfPjiii_param_2,
	.param .u64 .ptr .align 1 _Z18GMMReductionKernelILi4ELb1EEviPKfPKiPfPjiii_param_3,
	.param .u64 .ptr .align 1 _Z18GMMReductionKernelILi4ELb1EEviPKfPKiPfPjiii_param_4,
	.param .u32 _Z18GMMReductionKernelILi4ELb1EEviPKfPKiPfPjiii_param_5,
	.param .u32 _Z18GMMReductionKernelILi4ELb1EEviPKfPKiPfPjiii_param_6,
	.param .u32 _Z18GMMReductionKernelILi4ELb1EEviPKfPKiPfPjiii_param_7
)
{
	.reg .pred 	%p<56>;
	.reg .b32 	%r<195>;
	.reg .b32 	%f<94>;
	.reg .b64 	%rd<51>;
	// demoted variable
	.shared .align 4 .b8 _ZZ18GMMReductionKernelILi4ELb1EEviPKfPKiPfPjiiiE7s_lists[12288];
	// demoted variable
	.shared .align 4 .b8 _ZZ18GMMReductionKernelILi4ELb1EEviPKfPKiPfPjiiiE5s_gmm[512];
	// demoted variable
	.shared .align 4 .b8 _ZZ18GMMReductionKernelILi4ELb1EEviPKfPKiPfPjiiiE7s_final[16];
	// demoted variable
	.shared .align 4 .b8 _ZZ18GMMReductionKernelILi4ELb1EEviPKfPKiPfPjiiiE9gmm_flags[128];
	ld.param.u32 	%r48, [_Z18GMMReductionKernelILi4ELb1EEviPKfPKiPfPjiii_param_0];
	ld.param.u64 	%rd9, [_Z18GMMReductionKernelILi4ELb1EEviPKfPKiPfPjiii_param_1];
	ld.param.u64 	%rd6, [_Z18GMMReductionKernelILi4ELb1EEviPKfPKiPfPjiii_param_2];
	ld.param.u64 	%rd7, [_Z18GMMReductionKernelILi4ELb1EEviPKfPKiPfPjiii_param_3];
	ld.param.u64 	%rd8, [_Z18GMMReductionKernelILi4ELb1EEviPKfPKiPfPjiii_param_4];
	ld.param.u32 	%r49, [_Z18GMMReductionKernelILi4ELb1EEviPKfPKiPfPjiii_param_5];
	ld.param.u32 	%r51, [_Z18GMMReductionKernelILi4ELb1EEviPKfPKiPfPjiii_param_6];
	ld.param.u32 	%r50, [_Z18GMMReductionKernelILi4ELb1EEviPKfPKiPfPjiii_param_7];
	cvta.to.global.u64 	%rd1, %rd9;
	mov.u32 	%r1, %tid.x;
	and.b32  	%r2, %r1, 31;
	mov.u32 	%r3, %ctaid.x;
	mov.u32 	%r52, %nctaid.x;
	mad.lo.s32 	%r53, %r48, %r52, %r3;
	mul.lo.s32 	%r4, %r51, %r53;
	and.b32  	%r5, %r1, 992;
	setp.gt.u32 	%p1, %r1, 31;
	shl.b32 	%r54, %r1, 2;
	and.b32  	%r55, %r54, 124;
	mov.u32 	%r56, _ZZ18GMMReductionKernelILi4ELb1EEviPKfPKiPfPjiiiE9gmm_flags;
	add.s32 	%r6, %r56, %r55;
	@%p1 bra 	$L__BB4_2;
	mov.b32 	%r57, 0;
	st.shared.u32 	[%r6], %r57;
$L__BB4_2:
	bar.sync 	0;
	shl.b32 	%r59, %r3, 10;
	or.b32  	%r60, %r59, %r5;
	add.s32 	%r7, %r60, %r2;
	shl.b32 	%r8, %r49, 1;
	setp.ge.s32 	%p2, %r7, %r49;
	cvta.to.global.u64 	%rd10, %rd6;
	mul.wide.u32 	%rd11, %r7, 4;
	add.s64 	%rd2, %rd10, %rd11;
	add.s64 	%rd3, %rd1, %rd11;
	mul.lo.s32 	%r9, %r1, 12;
	mov.u32 	%r61, _ZZ18GMMReductionKernelILi4ELb1EEviPKfPKiPfPjiiiE7s_lists;
	add.s32 	%r10, %r61, %r9;
	mov.b32 	%r185, 0;
	@%p2 bra 	$L__BB4_6;
	ld.global.u32 	%r11, [%rd2];
	setp.eq.s32 	%p3, %r11, -1;
	@%p3 bra 	$L__BB4_6;
	and.b32  	%r64, %r11, 15;
	shr.s32 	%r65, %r11, 4;
	mad.lo.s32 	%r66, %r65, %r50, %r64;
	shl.b32 	%r67, %r66, 2;
	add.s32 	%r69, %r56, %r67;
	mov.b32 	%r70, 1;
	st.shared.u32 	[%r69], %r70;
	setp.ne.s32 	%p4, %r66, %r48;
	@%p4 bra 	$L__BB4_6;
	ld.global.f32 	%f26, [%rd3];
	mul.f32 	%f27, %f26, 0f437F0000;
	st.shared.f32 	[%r10], %f27;
	add.s32 	%r72, %r7, %r49;
	mul.wide.u32 	%rd12, %r72, 4;
	add.s64 	%rd13, %rd1, %rd12;
	ld.global.f32 	%f28, [%rd13];
	mul.f32 	%f29, %f28, 0f437F0000;
	st.shared.f32 	[%r10+4], %f29;
	add.s32 	%r73, %r72, %r49;
	mul.wide.u32 	%rd14, %r73, 4;
	add.s64 	%rd15, %rd1, %rd14;
	ld.global.f32 	%f30, [%rd15];
	mul.f32 	%f31, %f30, 0f437F0000;
	st.shared.f32 	[%r10+8], %f31;
	mov.b32 	%r185, 1;
$L__BB4_6:
	add.s32 	%r74, %r7, 128;
	setp.ge.s32 	%p5, %r74, %r49;
	@%p5 bra 	$L__BB4_10;
	ld.global.u32 	%r13, [%rd2+512];
	setp.eq.s32 	%p6, %r13, -1;
	@%p6 bra 	$L__BB4_10;
	and.b32  	%r75, %r13, 15;
	shr.s32 	%r76, %r13, 4;
	mad.lo.s32 	%r77, %r76, %r50, %r75;
	shl.b32 	%r78, %r77, 2;
	add.s32 	%r80, %r56, %r78;
	mov.b32 	%r81, 1;
	st.shared.u32 	[%r80], %r81;
	setp.ne.s32 	%p7, %r77, %r48;
	@%p7 bra 	$L__BB4_10;
	ld.global.f32 	%f32, [%rd3+512];
	mul.f32 	%f33, %f32, 0f437F0000;
	shl.b32 	%r82, %r185, 7;
	add.s32 	%r83, %r82, %r1;
	mad.lo.s32 	%r85, %r83, 12, %r61;
	st.shared.f32 	[%r85], %f33;
	mul.wide.u32 	%rd16, %r49, 4;
	add.s64 	%rd17, %rd3, %rd16;
	ld.global.f32 	%f34, [%rd17+512];
	mul.f32 	%f35, %f34, 0f437F0000;
	st.shared.f32 	[%r85+4], %f35;
	mul.wide.u32 	%rd18, %r8, 4;
	add.s64 	%rd19, %rd3, %rd18;
	ld.global.f32 	%f36, [%rd19+512];
	mul.f32 	%f37, %f36, 0f437F0000;
	st.shared.f32 	[%r85+8], %f37;
	add.s32 	%r185, %r185, 1;
$L__BB4_10:
	add.s32 	%r86, %r7, 256;
	setp.ge.s32 	%p8, %r86, %r49;
	@%p8 bra 	$L__BB4_14;
	ld.global.u32 	%r16, [%rd2+1024];
	setp.eq.s32 	%p9, %r16, -1;
	@%p9 bra 	$L__BB4_14;
	and.b32  	%r87, %r16, 15;
	shr.s32 	%r88, %r16, 4;
	mad.lo.s32 	%r89, %r88, %r50, %r87;
	shl.b32 	%r90, %r89, 2;
	add.s32 	%r92, %r56, %r90;
	mov.b32 	%r93, 1;
	st.shared.u32 	[%r92], %r93;
	setp.ne.s32 	%p10, %r89, %r48;
	@%p10 bra 	$L__BB4_14;
	ld.global.f32 	%f38, [%rd3+1024];
	mul.f32 	%f39, %f38, 0f437F0000;
	shl.b32 	%r94, %r185, 7;
	add.s32 	%r95, %r94, %r1;
	mad.lo.s32 	%r97, %r95, 12, %r61;
	st.shared.f32 	[%r97], %f39;
	mul.wide.u32 	%rd20, %r49, 4;
	add.s64 	%rd21, %rd3, %rd20;
	ld.global.f32 	%f40, [%rd21+1024];
	mul.f32 	%f41, %f40, 0f437F0000;
	st.shared.f32 	[%r97+4], %f41;
	mul.wide.u32 	%rd22, %r8, 4;
	add.s64 	%rd23, %rd3, %rd22;
	ld.global.f32 	%f42, [%rd23+1024];
	mul.f32 	%f43, %f42, 0f437F0000;
	st.shared.f32 	[%r97+8], %f43;
	add.s32 	%r185, %r185, 1;
$L__BB4_14:
	add.s32 	%r98, %r7, 384;
	setp.ge.s32 	%p11, %r98, %r49;
	@%p11 bra 	$L__BB4_18;
	ld.global.u32 	%r19, [%rd2+1536];
	setp.eq.s32 	%p12, %r19, -1;
	@%p12 bra 	$L__BB4_18;
	and.b32  	%r99, %r19, 15;
	shr.s32 	%r100, %r19, 4;
	mad.lo.s32 	%r101, %r100, %r50, %r99;
	shl.b32 	%r102, %r101, 2;
	add.s32 	%r104, %r56, %r102;
	mov.b32 	%r105, 1;
	st.shared.u32 	[%r104], %r105;
	setp.ne.s32 	%p13, %r101, %r48;
	@%p13 bra 	$L__BB4_18;
	ld.global.f32 	%f44, [%rd3+1536];
	mul.f32 	%f45, %f44, 0f437F0000;
	shl.b32 	%r106, %r185, 7;
	add.s32 	%r107, %r106, %r1;
	mad.lo.s32 	%r109, %r107, 12, %r61;
	st.shared.f32 	[%r109], %f45;
	mul.wide.u32 	%rd24, %r49, 4;
	add.s64 	%rd25, %rd3, %rd24;
	ld.global.f32 	%f46, [%rd25+1536];
	mul.f32 	%f47, %f46, 0f437F0000;
	st.shared.f32 	[%r109+4], %f47;
	mul.wide.u32 	%rd26, %r8, 4;
	add.s64 	%rd27, %rd3, %rd26;
	ld.global.f32 	%f48, [%rd27+1536];
	mul.f32 	%f49, %f48, 0f437F0000;
	st.shared.f32 	[%r109+8], %f49;
	add.s32 	%r185, %r185, 1;
$L__BB4_18:
	add.s32 	%r110, %r7, 512;
	setp.ge.s32 	%p14, %r110, %r49;
	@%p14 bra 	$L__BB4_22;
	ld.global.u32 	%r22, [%rd2+2048];
	setp.eq.s32 	%p15, %r22, -1;
	@%p15 bra 	$L__BB4_22;
	and.b32  	%r111, %r22, 15;
	shr.s32 	%r112, %r22, 4;
	mad.lo.s32 	%r113, %r112, %r50, %r111;
	shl.b32 	%r114, %r113, 2;
	add.s32 	%r116, %r56, %r114;
	mov.b32 	%r117, 1;
	st.shared.u32 	[%r116], %r117;
	setp.ne.s32 	%p16, %r113, %r48;
	@%p16 bra 	$L__BB4_22;
	ld.global.f32 	%f50, [%rd3+2048];
	mul.f32 	%f51, %f50, 0f437F0000;
	shl.b32 	%r118, %r185, 7;
	add.s32 	%r119, %r118, %r1;
	mad.lo.s32 	%r121, %r119, 12, %r61;
	st.shared.f32 	[%r121], %f51;
	mul.wide.u32 	%rd28, %r49, 4;
	add.s64 	%rd29, %rd3, %rd28;
	ld.global.f32 	%f52, [%rd29+2048];
	mul.f32 	%f53, %f52, 0f437F0000;
	st.shared.f32 	[%r121+4], %f53;
	mul.wide.u32 	%rd30, %r8, 4;
	add.s64 	%rd31, %rd3, %rd30;
	ld.global.f32 	%f54, [%rd31+2048];
	mul.f32 	%f55, %f54, 0f437F0000;
	st.shared.f32 	[%r121+8], %f55;
	add.s32 	%r185, %r185, 1;
$L__BB4_22:
	add.s32 	%r122, %r7, 640;
	setp.ge.s32 	%p17, %r122, %r49;
	@%p17 bra 	$L__BB4_26;
	ld.global.u32 	%r25, [%rd2+2560];
	setp.eq.s32 	%p18, %r25, -1;
	@%p18 bra 	$L__BB4_26;
	and.b32  	%r123, %r25, 15;
	shr.s32 	%r124, %r25, 4;
	mad.lo.s32 	%r125, %r124, %r50, %r123;
	shl.b32 	%r126, %r125, 2;
	add.s32 	%r128, %r56, %r126;
	mov.b32 	%r129, 1;
	st.shared.u32 	[%r128], %r129;
	setp.ne.s32 	%p19, %r125, %r48;
	@%p19 bra 	$L__BB4_26;
	ld.global.f32 	%f56, [%rd3+2560];
	mul.f32 	%f57, %f56, 0f437F0000;
	shl.b32 	%r130, %r185, 7;
	add.s32 	%r131, %r130, %r1;
	mad.lo.s32 	%r133, %r131, 12, %r61;
	st.shared.f32 	[%r133], %f57;
	mul.wide.u32 	%rd32, %r49, 4;
	add.s64 	%rd33, %rd3, %rd32;
	ld.global.f32 	%f58, [%rd33+2560];
	mul.f32 	%f59, %f58, 0f437F0000;
	st.shared.f32 	[%r133+4], %f59;
	mul.wide.u32 	%rd34, %r8, 4;
	add.s64 	%rd35, %rd3, %rd34;
	ld.global.f32 	%f60, [%rd35+2560];
	mul.f32 	%f61, %f60, 0f437F0000;
	st.shared.f32 	[%r133+8], %f61;
	add.s32 	%r185, %r185, 1;
$L__BB4_26:
	add.s32 	%r134, %r7, 768;
	setp.ge.s32 	%p20, %r134, %r49;
	@%p20 bra 	$L__BB4_30;
	ld.global.u32 	%r28, [%rd2+3072];
	setp.eq.s32 	%p21, %r28, -1;
	@%p21 bra 	$L__BB4_30;
	and.b32  	%r135, %r28, 15;
	shr.s32 	%r136, %r28, 4;
	mad.lo.s32 	%r137, %r136, %r50, %r135;
	shl.b32 	%r138, %r137, 2;
	add.s32 	%r140, %r56, %r138;
	mov.b32 	%r141, 1;
	st.shared.u32 	[%r140], %r141;
	setp.ne.s32 	%p22, %r137, %r48;
	@%p22 bra 	$L__BB4_30;
	ld.global.f32 	%f62, [%rd3+3072];
	mul.f32 	%f63, %f62, 0f437F0000;
	shl.b32 	%r142, %r185, 7;
	add.s32 	%r143, %r142, %r1;
	mad.lo.s32 	%r145, %r143, 12, %r61;
	st.shared.f32 	[%r145], %f63;
	mul.wide.u32 	%rd36, %r49, 4;
	add.s64 	%rd37, %rd3, %rd36;
	ld.global.f32 	%f64, [%rd37+3072];
	mul.f32 	%f65, %f64, 0f437F0000;
	st.shared.f32 	[%r145+4], %f65;
	mul.wide.u32 	%rd38, %r8, 4;
	add.s64 	%rd39, %rd3, %rd38;
	ld.global.f32 	%f66, [%rd39+3072];
	mul.f32 	%f67, %f66, 0f437F0000;
	st.shared.f32 	[%r145+8], %f67;
	add.s32 	%r185, %r185, 1;
$L__BB4_30:
	add.s32 	%r146, %r7, 896;
	setp.ge.s32 	%p23, %r146, %r49;
	@%p23 bra 	$L__BB4_34;
	ld.global.u32 	%r31, [%rd2+3584];
	setp.eq.s32 	%p24, %r31, -1;
	@%p24 bra 	$L__BB4_34;
	and.b32  	%r147, %r31, 15;
	shr.s32 	%r148, %r31, 4;
	mad.lo.s32 	%r149, %r148, %r50, %r147;
	shl.b32 	%r150, %r149, 2;
	add.s32 	%r152, %r56, %r150;
	mov.b32 	%r153, 1;
	st.shared.u32 	[%r152], %r153;
	setp.ne.s32 	%p25, %r149, %r48;
	@%p25 bra 	$L__BB4_34;
	ld.global.f32 	%f68, [%rd3+3584];
	mul.f32 	%f69, %f68, 0f437F0000;
	shl.b32 	%r154, %r185, 7;
	add.s32 	%r155, %r154, %r1;
	mad.lo.s32 	%r157, %r155, 12, %r61;
	st.shared.f32 	[%r157], %f69;
	mul.wide.u32 	%rd40, %r49, 4;
	add.s64 	%rd41, %rd3, %rd40;
	ld.global.f32 	%f70, [%rd41+3584];
	mul.f32 	%f71, %f70, 0f437F0000;
	st.shared.f32 	[%r157+4], %f71;
	mul.wide.u32 	%rd42, %r8, 4;
	add.s64 	%rd43, %rd3, %rd42;
	ld.global.f32 	%f72, [%rd43+3584];
	mul.f32 	%f73, %f72, 0f437F0000;
	st.shared.f32 	[%r157+8], %f73;
	add.s32 	%r185, %r185, 1;
$L__BB4_34:
	setp.gt.u32 	%p26, %r1, 31;
	bar.sync 	0;
	@%p26 bra 	$L__BB4_36;
	ld.shared.u32 	%r158, [%r6];
	setp.gt.s32 	%p27, %r158, 0;
	mov.b32 	%r159, -1;
	vote.sync.ballot.b32 	%r160, %p27, %r159;
	cvta.to.global.u64 	%rd44, %rd8;
	mul.wide.u32 	%rd45, %r3, 4;
	add.s64 	%rd46, %rd44, %rd45;
	st.global.u32 	[%rd46], %r160;
$L__BB4_36:
	shl.b32 	%r162, %r5, 2;
	mov.u32 	%r163, _ZZ18GMMReductionKernelILi4ELb1EEviPKfPKiPfPjiiiE5s_gmm;
	add.s32 	%r164, %r163, %r162;
	cvt.rn.f32.u32 	%f1, %r185;
	shl.b32 	%r165, %r2, 2;
	add.s32 	%r34, %r164, %r165;
	xor.b32  	%r166, %r165, 64;
	add.s32 	%r35, %r164, %r166;
	add.s32 	%r168, %r54, 32;
	and.b32  	%r169, %r168, 124;
	add.s32 	%r36, %r164, %r169;
	add.s32 	%r170, %r54, 16;
	and.b32  	%r171, %r170, 124;
	add.s32 	%r37, %r164, %r171;
	add.s32 	%r172, %r54, 8;
	and.b32  	%r173, %r172, 124;
	add.s32 	%r38, %r164, %r173;
	add.s32 	%r174, %r54, 4;
	and.b32  	%r175, %r174, 124;
	add.s32 	%r39, %r164, %r175;
	shr.u32 	%r176, %r1, 3;
	and.b32  	%r177, %r176, 124;
	mov.u32 	%r178, _ZZ18GMMReductionKernelILi4ELb1EEviPKfPKiPfPjiiiE7s_final;
	add.s32 	%r40, %r178, %r177;
	add.s32 	%r180, %r9, %r61;
	add.s32 	%r41, %r180, 1544;
	cvt.u64.u32 	%rd4, %r4;
	cvta.to.global.u64 	%rd5, %rd7;
	mov.b32 	%r192, 0;
$L__BB4_37:
	setp.eq.s32 	%p29, %r192, 0;
	mov.f32 	%f90, %f1;
	@%p29 bra 	$L__BB4_74;
	setp.eq.s32 	%p30, %r185, 0;
	ld.shared.f32 	%f2, [%r10];
	ld.shared.f32 	%f3, [%r10+4];
	ld.shared.f32 	%f4, [%r10+8];
	mov.f32 	%f90, 0f00000000;
	@%p30 bra 	$L__BB4_54;
	setp.gt.s32 	%p31, %r192, 4;
	@%p31 bra 	$L__BB4_43;
	setp.gt.s32 	%p36, %r192, 2;
	@%p36 bra 	$L__BB4_49;
	setp.eq.s32 	%p38, %r192, 1;
	mov.f32 	%f90, %f2;
	@%p38 bra 	$L__BB4_54;
	mov.f32 	%f90, %f3;
	bra.uni 	$L__BB4_54;
$L__BB4_43:
	setp.gt.s32 	%p32, %r192, 6;
	@%p32 bra 	$L__BB4_46;
	setp.eq.s32 	%p35, %r192, 5;
	@%p35 bra 	$L__BB4_45;
	bra.uni 	$L__BB4_51;
$L__BB4_45:
	mul.f32 	%f90, %f2, %f3;
	bra.uni 	$L__BB4_54;
$L__BB4_46:
	setp.eq.s32 	%p33, %r192, 7;
	@%p33 bra 	$L__BB4_52;
	setp.eq.s32 	%p34, %r192, 8;
	@%p34 bra 	$L__BB4_48;
	bra.uni 	$L__BB4_53;
$L__BB4_48:
	mul.f32 	%f90, %f3, %f4;
	bra.uni 	$L__BB4_54;
$L__BB4_49:
	setp.eq.s32 	%p37, %r192, 3;
	mov.f32 	%f90, %f4;
	@%p37 bra 	$L__BB4_54;
	mul.f32 	%f90, %f2, %f2;
	bra.uni 	$L__BB4_54;
$L__BB4_51:
	mul.f32 	%f90, %f2, %f4;
	bra.uni 	$L__BB4_54;
$L__BB4_52:
	mul.f32 	%f90, %f3, %f3;
	bra.uni 	$L__BB4_54;
$L__BB4_53:
	mul.f32 	%f90, %f4, %f4;
$L__BB4_54:
	setp.lt.u32 	%p39, %r185, 2;
	@%p39 bra 	$L__BB4_74;
	mov.b32 	%r194, 2;
	mov.u32 	%r193, %r41;
$L__BB4_56:
	ld.shared.f32 	%f13, [%r193+-8];
	ld.shared.f32 	%f14, [%r193+-4];
	ld.shared.f32 	%f15, [%r193];
	setp.gt.s32 	%p40, %r192, 4;
	@%p40 bra 	$L__BB4_63;
	setp.gt.s32 	%p46, %r192, 2;
	@%p46 bra 	$L__BB4_60;
	setp.eq.s32 	%p49, %r192, 1;
	mov.f32 	%f92, %f13;
	@%p49 bra 	$L__BB4_73;
	setp.eq.s32 	%p50, %r192, 2;
	mov.f32 	%f92, %f14;
	@%p50 bra 	$L__BB4_73;
	bra.uni 	$L__BB4_69;
$L__BB4_60:
	setp.eq.s32 	%p47, %r192, 3;
	mov.f32 	%f92, %f15;
	@%p47 bra 	$L__BB4_73;
	setp.eq.s32 	%p48, %r192, 4;
	@%p48 bra 	$L__BB4_62;
	bra.uni 	$L__BB4_69;
$L__BB4_62:
	mul.f32 	%f92, %f13, %f13;
	bra.uni 	$L__BB4_73;
$L__BB4_63:
	setp.gt.s32 	%p41, %r192, 6;
	@%p41 bra 	$L__BB4_67;
	setp.eq.s32 	%p44, %r192, 5;
	@%p44 bra 	$L__BB4_70;
	setp.eq.s32 	%p45, %r192, 6;
	@%p45 bra 	$L__BB4_66;
	bra.uni 	$L__BB4_69;
$L__BB4_66:
	mul.f32 	%f92, %f13, %f15;
	bra.uni 	$L__BB4_73;
$L__BB4_67:
	setp.eq.s32 	%p42, %r192, 7;
	@%p42 bra 	$L__BB4_71;
	setp.eq.s32 	%p43, %r192, 9;
	@%p43 bra 	$L__BB4_72;
$L__BB4_69:
	mul.f32 	%f92, %f14, %f15;
	bra.uni 	$L__BB4_73;
$L__BB4_70:
	mul.f32 	%f92, %f13, %f14;
	bra.uni 	$L__BB4_73;
$L__BB4_71:
	mul.f32 	%f92, %f14, %f14;
	bra.uni 	$L__BB4_73;
$L__BB4_72:
	mul.f32 	%f92, %f15, %f15;
$L__BB4_73:
	add.f32 	%f90, %f90, %f92;
	add.s32 	%r182, %r194, -1;
	setp.lt.u32 	%p51, %r182, 7;
	setp.lt.s32 	%p52, %r194, %r185;
	and.pred  	%p53, %p51, %p52;
	add.s32 	%r194, %r194, 1;
	add.s32 	%r193, %r193, 1536;
	@%p53 bra 	$L__BB4_56;
$L__BB4_74:
	setp.ne.s32 	%p54, %r1, 0;
	st.volatile.shared.f32 	[%r34], %f90;
	ld.volatile.shared.f32 	%f75, [%r35];
	add.f32 	%f76, %f90, %f75;
	st.volatile.shared.f32 	[%r34], %f76;
	ld.volatile.shared.f32 	%f77, [%r36];
	add.f32 	%f78, %f76, %f77;
	st.volatile.shared.f32 	[%r34], %f78;
	ld.volatile.shared.f32 	%f79, [%r37];
	add.f32 	%f80, %f78, %f79;
	st.volatile.shared.f32 	[%r34], %f80;
	ld.volatile.shared.f32 	%f81, [%r38];
	add.f32 	%f82, %f80, %f81;
	st.volatile.shared.f32 	[%r34], %f82;
	ld.volatile.shared.f32 	%f83, [%r39];
	add.f32 	%f25, %f82, %f83;
	st.shared.f32 	[%r40], %f25;
	bar.sync 	0;
	@%p54 bra 	$L__BB4_76;
	ld.shared.f32 	%f84, [_ZZ18GMMReductionKernelILi4ELb1EEviPKfPKiPfPjiiiE7s_final+4];
	add.f32 	%f85, %f25, %f84;
	ld.shared.f32 	%f86, [_ZZ18GMMReductionKernelILi4ELb1EEviPKfPKiPfPjiiiE7s_final+8];
	add.f32 	%f87, %f85, %f86;
	ld.shared.f32 	%f88, [_ZZ18GMMReductionKernelILi4ELb1EEviPKfPKiPfPjiiiE7s_final+12];
	add.f32 	%f89, %f87, %f88;
	cvt.u64.u32 	%rd47, %r192;
	add.s64 	%rd48, %rd47, %rd4;
	shl.b64 	%rd49, %rd48, 2;
	add.s64 	%rd50, %rd5, %rd49;
	st.global.f32 	[%rd50], %f89;
$L__BB4_76:
	add.s32 	%r192, %r192, 1;
	setp.ne.s32 	%p55, %r192, 10;
	@%p55 bra 	$L__BB4_37;
	ret;

}
	// .globl	_Z18GMMReductionKernelILi4ELb0EEviPKfPKiPfPjiii
.visible .entry _Z18GMMReductionKernelILi4ELb0EEviPKfPKiPfPjiii(
	.param .u32 _Z18GMMReductionKernelILi4ELb0EEviPKfPKiPfPjiii_param_0,
	.param .u64 .ptr .align 1 _Z18GMMReductionKernelILi4ELb0EEviPKfPKiPfPjiii_param_1,
	.param .u64 .ptr .align 1 _Z18GMMReductionKernelILi4ELb0EEviPKfPKiPfPjiii_param_2,
	.param .u64 .ptr .align 1 _Z18GMMReductionKernelILi4ELb0EEviPKfPKiPfPjiii_param_3,
	.param .u64 .ptr .align 1 _Z18GMMReductionKernelILi4ELb0EEviPKfPKiPfPjiii_param_4,
	.param .u32 _Z18GMMReductionKernelILi4ELb0EEviPKfPKiPfPjiii_param_5,
	.param .u32 _Z18GMMReductionKernelILi4ELb0EEviPKfPKiPfPjiii_param_6,
	.param .u32 _Z18GMMReductionKernelILi4ELb0EEviPKfPKiPfPjiii_param_7
)
{
	.reg .pred 	%p<56>;
	.reg .b32 	%r<160>;
	.reg .b32 	%f<94>;
	.reg .b64 	%rd<52>;
	// demoted variable
	.shared .align 4 .b8 _ZZ18GMMReductionKernelILi4ELb0EEviPKfPKiPfPjiiiE7s_lists[12288];
	// demoted variable
	.shared .align 4 .b8 _ZZ18GMMReductionKernelILi4ELb0EEviPKfPKiPfPjiiiE5s_gmm[512];
	// demoted variable
	.shared .align 4 .b8 _ZZ18GMMReductionKernelILi4ELb0EEviPKfPKiPfPjiiiE7s_final[16];
	ld.param.u32 	%r46, [_Z18GMMReductionKernelILi4ELb0EEviPKfPKiPfPjiii_param_0];
	ld.param.u64 	%rd6, [_Z18GMMReductionKernelILi4ELb0EEviPKfPKiPfPjiii_param_1];
	ld.param.u64 	%rd5, [_Z18GMMReductionKernelILi4ELb0EEviPKfPKiPfPjiii_param_2];
	ld.param.u64 	%rd7, [_Z18GMMReductionKernelILi4ELb0EEviPKfPKiPfPjiii_param_3];
	ld.param.u64 	%rd8, [_Z18GMMReductionKernelILi4ELb0EEviPKfPKiPfPjiii_param_4];
	ld.param.u32 	%r47, [_Z18GMMReductionKernelILi4ELb0EEviPKfPKiPfPjiii_param_5];
	ld.param.u32 	%r49, [_Z18GMMReductionKernelILi4ELb0EEviPKfPKiPfPjiii_param_6];
	ld.param.u32 	%r48, [_Z18GMMReductionKernelILi4ELb0EEviPKfPKiPfPjiii_param_7];
	cvta.to.global.u64 	%rd1, %rd6;
	cvta.to.global.u64 	%rd9, %rd7;
	cvta.to.global.u64 	%rd10, %rd8;
	mov.u32 	%r1, %tid.x;
	and.b32  	%r2, %r1, 31;
	mov.u32 	%r3, %ctaid.x;
	mov.u32 	%r50, %nctaid.x;
	mad.lo.s32 	%r51, %r46, %r50, %r3;
	mul.lo.s32 	%r52, %r49, %r51;
	mul.wide.u32 	%rd11, %r52, 4;
	add.s64 	%rd2, %rd9, %rd11;
	and.b32  	%r4, %r1, 992;
	mul.wide.u32 	%rd12, %r3, 4;
	add.s64 	%rd13, %rd10, %rd12;
	ld.global.u32 	%r53, [%rd13];
	shr.u32 	%r54, %r53, %r46;
	and.b32  	%r55, %r54, 1;
	setp.eq.b32 	%p1, %r55, 1;
	@%p1 bra 	$L__BB5_3;
	setp.gt.u32 	%p53, %r2, 9;
	setp.gt.u32 	%p54, %r1, 31;
	or.pred  	%p55, %p53, %p54;
	@%p55 bra 	$L__BB5_76;
	mul.wide.u32 	%rd50, %r2, 4;
	add.s64 	%rd51, %rd2, %rd50;
	mov.b32 	%r148, 0;
	st.global.u32 	[%rd51], %r148;
	bra.uni 	$L__BB5_76;
$L__BB5_3:
	cvta.to.global.u64 	%rd14, %rd5;
	shl.b32 	%r57, %r3, 10;
	or.b32  	%r58, %r57, %r4;
	add.s32 	%r5, %r58, %r2;
	shl.b32 	%r6, %r47, 1;
	setp.ge.s32 	%p2, %r5, %r47;
	mul.wide.u32 	%rd15, %r5, 4;
	add.s64 	%rd3, %rd14, %rd15;
	add.s64 	%rd4, %rd1, %rd15;
	mul.lo.s32 	%r7, %r1, 12;
	mov.u32 	%r59, _ZZ18GMMReductionKernelILi4ELb0EEviPKfPKiPfPjiiiE7s_lists;
	add.s32 	%r8, %r59, %r7;
	mov.b32 	%r150, 0;
	@%p2 bra 	$L__BB5_7;
	ld.global.u32 	%r9, [%rd3];
	setp.eq.s32 	%p3, %r9, -1;
	@%p3 bra 	$L__BB5_7;
	and.b32  	%r62, %r9, 15;
	shr.s32 	%r63, %r9, 4;
	mad.lo.s32 	%r64, %r63, %r48, %r62;
	setp.ne.s32 	%p4, %r64, %r46;
	@%p4 bra 	$L__BB5_7;
	ld.global.f32 	%f26, [%rd4];
	mul.f32 	%f27, %f26, 0f437F0000;
	st.shared.f32 	[%r8], %f27;
	add.s32 	%r66, %r5, %r47;
	mul.wide.u32 	%rd16, %r66, 4;
	add.s64 	%rd17, %rd1, %rd16;
	ld.global.f32 	%f28, [%rd17];
	mul.f32 	%f29, %f28, 0f437F0000;
	st.shared.f32 	[%r8+4], %f29;
	add.s32 	%r67, %r66, %r47;
	mul.wide.u32 	%rd18, %r67, 4;
	add.s64 	%rd19, %rd1, %rd18;
	ld.global.f32 	%f30, [%rd19];
	mul.f32 	%f31, %f30, 0f437F0000;
	st.shared.f32 	[%r8+8], %f31;
	mov.b32 	%r150, 1;
$L__BB5_7:
	add.s32 	%r68, %r5, 128;
	setp.ge.s32 	%p5, %r68, %r47;
	@%p5 bra 	$L__BB5_11;
	ld.global.u32 	%r11, [%rd3+512];
	setp.eq.s32 	%p6, %r11, -1;
	@%p6 bra 	$L__BB5_11;
	and.b32  	%r69, %r11, 15;
	shr.s32 	%r70, %r11, 4;
	mad.lo.s32 	%r71, %r70, %r48, %r69;
	setp.ne.s32 	%p7, %r71, %r46;
	@%p7 bra 	$L__BB5_11;
	ld.global.f32 	%f32, [%rd4+512];
	mul.f32 	%f33, %f32, 0f437F0000;
	shl.b32 	%r72, %r150, 7;
	add.s32 	%r73, %r72, %r1;
	mad.lo.s32 	%r75, %r73, 12, %r59;
	st.shared.f32 	[%r75], %f33;
	mul.wide.u32 	%rd20, %r47, 4;
	add.s64 	%rd21, %rd4, %rd20;
	ld.global.f32 	%f34, [%rd21+512];
	mul.f32 	%f35, %f34, 0f437F0000;
	st.shared.f32 	[%r75+4], %f35;
	mul.wide.u32 	%rd22, %r6, 4;
	add.s64 	%rd23, %rd4, %rd22;
	ld.global.f32 	%f36, [%rd23+512];
	mul.f32 	%f37, %f36, 0f437F0000;
	st.shared.f32 	[%r75+8], %f37;
	add.s32 	%r150, %r150, 1;
$L__BB5_11:
	add.s32 	%r76, %r5, 256;
	setp.ge.s32 	%p8, %r76, %r47;
	@%p8 bra 	$L__BB5_15;
	ld.global.u32 	%r14, [%rd3+1024];
	setp.eq.s32 	%p9, %r14, -1;
	@%p9 bra 	$L__BB5_15;
	and.b32  	%r77, %r14, 15;
	shr.s32 	%r78, %r14, 4;
	mad.lo.s32 	%r79, %r78, %r48, %r77;
	setp.ne.s32 	%p10, %r79, %r46;
	@%p10 bra 	$L__BB5_15;
	ld.global.f32 	%f38, [%rd4+1024];
	mul.f32 	%f39, %f38, 0f437F0000;
	shl.b32 	%r80, %r150, 7;
	add.s32 	%r81, %r80, %r1;
	mad.lo.s32 	%r83, %r81, 12, %r59;
	st.shared.f32 	[%r83], %f39;
	mul.wide.u32 	%rd24, %r47, 4;
	add.s64 	%rd25, %rd4, %rd24;
	ld.global.f32 	%f40, [%rd25+1024];
	mul.f32 	%f41, %f40, 0f437F0000;
	st.shared.f32 	[%r83+4], %f41;
	mul.wide.u32 	%rd26, %r6, 4;
	add.s64 	%rd27, %rd4, %rd26;
	ld.global.f32 	%f42, [%rd27+1024];
	mul.f32 	%f43, %f42, 0f437F0000;
	st.shared.f32 	[%r83+8], %f43;
	add.s32 	%r150, %r150, 1;
$L__BB5_15:
	add.s32 	%r84, %r5, 384;
	setp.ge.s32 	%p11, %r84, %r47;
	@%p11 bra 	$L__BB5_19;
	ld.global.u32 	%r17, [%rd3+1536];
	setp.eq.s32 	%p12, %r17, -1;
	@%p12 bra 	$L__BB5_19;
	and.b32  	%r85, %r17, 15;
	shr.s32 	%r86, %r17, 4;
	mad.lo.s32 	%r87, %r86, %r48, %r85;
	setp.ne.s32 	%p13, %r87, %r46;
	@%p13 bra 	$L__BB5_19;
	ld.global.f32 	%f44, [%rd4+1536];
	mul.f32 	%f45, %f44, 0f437F0000;
	shl.b32 	%r88, %r150, 7;
	add.s32 	%r89, %r88, %r1;
	mad.lo.s32 	%r91, %r89, 12, %r59;
	st.shared.f32 	[%r91], %f45;
	mul.wide.u32 	%rd28, %r47, 4;
	add.s64 	%rd29, %rd4, %rd28;
	ld.global.f32 	%f46, [%rd29+1536];
	mul.f32 	%f47, %f46, 0f437F0000;
	st.shared.f32 	[%r91+4], %f47;
	mul.wide.u32 	%rd30, %r6, 4;
	add.s64 	%rd31, %rd4, %rd30;
	ld.global.f32 	%f48, [%rd31+1536];
	mul.f32 	%f49, %f48, 0f437F0000;
	st.shared.f32 	[%r91+8], %f49;
	add.s32 	%r150, %r150, 1;
$L__BB5_19:
	add.s32 	%r92, %r5, 512;
	setp.ge.s32 	%p14, %r92, %r47;
	@%p14 bra 	$L__BB5_23;
	ld.global.u32 	%r20, [%rd3+2048];
	setp.eq.s32 	%p15, %r20, -1;
	@%p15 bra 	$L__BB5_23;
	and.b32  	%r93, %r20, 15;
	shr.s32 	%r94, %r20, 4;
	mad.lo.s32 	%r95, %r94, %r48, %r93;
	setp.ne.s32 	%p16, %r95, %r46;
	@%p16 bra 	$L__BB5_23;
	ld.global.f32 	%f50, [%rd4+2048];
	mul.f32 	%f51, %f50, 0f437F0000;
	shl.b32 	%r96, %r150, 7;
	add.s32 	%r97, %r96, %r1;
	mad.lo.s32 	%r99, %r97, 12, %r59;
	st.shared.f32 	[%r99], %f51;
	mul.wide.u32 	%rd32, %r47, 4;
	add.s64 	%rd33, %rd4, %rd32;
	ld.global.f32 	%f52, [%rd33+2048];
	mul.f32 	%f53, %f52, 0f437F0000;
	st.shared.f32 	[%r99+4], %f53;
	mul.wide.u32 	%rd34, %r6, 4;
	add.s64 	%rd35, %rd4, %rd34;
	ld.global.f32 	%f54, [%rd35+2048];
	mul.f32 	%f55, %f54, 0f437F0000;
	st.shared.f32 	[%r99+8], %f55;
	add.s32 	%r150, %r150, 1;
$L__BB5_23:
	add.s32 	%r100, %r5, 640;
	setp.ge.s32 	%p17, %r100, %r47;
	@%p17 bra 	$L__BB5_27;
	ld.global.u32 	%r23, [%rd3+2560];
	setp.eq.s32 	%p18, %r23, -1;
	@%p18 bra 	$L__BB5_27;
	and.b32  	%r101, %r23, 15;
	shr.s32 	%r102, %r23, 4;
	mad.lo.s32 	%r103, %r102, %r48, %r101;
	setp.ne.s32 	%p19, %r103, %r46;
	@%p19 bra 	$L__BB5_27;
	ld.global.f32 	%f56, [%rd4+2560];
	mul.f32 	%f57, %f56, 0f437F0000;
	shl.b32 	%r104, %r150, 7;
	add.s32 	%r105, %r104, %r1;
	mad.lo.s32 	%r107, %r105, 12, %r59;
	st.shared.f32 	[%r107], %f57;
	mul.wide.u32 	%rd36, %r47, 4;
	add.s64 	%rd37, %rd4, %rd36;
	ld.global.f32 	%f58, [%rd37+2560];
	mul.f32 	%f59, %f58, 0f437F0000;
	st.shared.f32 	[%r107+4], %f59;
	mul.wide.u32 	%rd38, %r6, 4;
	add.s64 	%rd39, %rd4, %rd38;
	ld.global.f32 	%f60, [%rd39+2560];
	mul.f32 	%f61, %f60, 0f437F0000;
	st.shared.f32 	[%r107+8], %f61;
	add.s32 	%r150, %r150, 1;
$L__BB5_27:
	add.s32 	%r108, %r5, 768;
	setp.ge.s32 	%p20, %r108, %r47;
	@%p20 bra 	$L__BB5_31;
	ld.global.u32 	%r26, [%rd3+3072];
	setp.eq.s32 	%p21, %r26, -1;
	@%p21 bra 	$L__BB5_31;
	and.b32  	%r109, %r26, 15;
	shr.s32 	%r110, %r26, 4;
	mad.lo.s32 	%r111, %r110, %r48, %r109;
	setp.ne.s32 	%p22, %r111, %r46;
	@%p22 bra 	$L__BB5_31;
	ld.global.f32 	%f62, [%rd4+3072];
	mul.f32 	%f63, %f62, 0f437F0000;
	shl.b32 	%r112, %r150, 7;
	add.s32 	%r113, %r112, %r1;
	mad.lo.s32 	%r115, %r113, 12, %r59;
	st.shared.f32 	[%r115], %f63;
	mul.wide.u32 	%rd40, %r47, 4;
	add.s64 	%rd41, %rd4, %rd40;
	ld.global.f32 	%f64, [%rd41+3072];
	mul.f32 	%f65, %f64, 0f437F0000;
	st.shared.f32 	[%r115+4], %f65;
	mul.wide.u32 	%rd42, %r6, 4;
	add.s64 	%rd43, %rd4, %rd42;
	ld.global.f32 	%f66, [%rd43+3072];
	mul.f32 	%f67, %f66, 0f437F0000;
	st.shared.f32 	[%r115+8], %f67;
	add.s32 	%r150, %r150, 1;
$L__BB5_31:
	add.s32 	%r116, %r5, 896;
	setp.ge.s32 	%p23, %r116, %r47;
	@%p23 bra 	$L__BB5_35;
	ld.global.u32 	%r29, [%rd3+3584];
	setp.eq.s32 	%p24, %r29, -1;
	@%p24 bra 	$L__BB5_35;
	and.b32  	%r117, %r29, 15;
	shr.s32 	%r118, %r29, 4;
	mad.lo.s32 	%r119, %r118, %r48, %r117;
	setp.ne.s32 	%p25, %r119, %r46;
	@%p25 bra 	$L__BB5_35;
	ld.global.f32 	%f68, [%rd4+3584];
	mul.f32 	%f69, %f68, 0f437F0000;
	shl.b32 	%r120, %r150, 7;
	add.s32 	%r121, %r120, %r1;
	mad.lo.s32 	%r123, %r121, 12, %r59;
	st.shared.f32 	[%r123], %f69;
	mul.wide.u32 	%rd44, %r47, 4;
	add.s64 	%rd45, %rd4, %rd44;
	ld.global.f32 	%f70, [%rd45+3584];
	mul.f32 	%f71, %f70, 0f437F0000;
	st.shared.f32 	[%r123+4], %f71;
	mul.wide.u32 	%rd46, %r6, 4;
	add.s64 	%rd47, %rd4, %rd46;
	ld.global.f32 	%f72, [%rd47+3584];
	mul.f32 	%f73, %f72, 0f437F0000;
	st.shared.f32 	[%r123+8], %f73;
	add.s32 	%r150, %r150, 1;
$L__BB5_35:
	shl.b32 	%r125, %r4, 2;
	mov.u32 	%r126, _ZZ18GMMReductionKernelILi4ELb0EEviPKfPKiPfPjiiiE5s_gmm;
	add.s32 	%r127, %r126, %r125;
	bar.sync 	0;
	cvt.rn.f32.u32 	%f1, %r150;
	shl.b32 	%r128, %r2, 2;
	add.s32 	%r32, %r127, %r128;
	xor.b32  	%r129, %r128, 64;
	add.s32 	%r33, %r127, %r129;
	shl.b32 	%r130, %r1, 2;
	add.s32 	%r131, %r130, 32;
	and.b32  	%r132, %r131, 124;
	add.s32 	%r34, %r127, %r132;
	add.s32 	%r133, %r130, 16;
	and.b32  	%r134, %r133, 124;
	add.s32 	%r35, %r127, %r134;
	add.s32 	%r135, %r130, 8;
	and.b32  	%r136, %r135, 124;
	add.s32 	%r36, %r127, %r136;
	add.s32 	%r137, %r130, 4;
	and.b32  	%r138, %r137, 124;
	add.s32 	%r37, %r127, %r138;
	shr.u32 	%r139, %r1, 3;
	and.b32  	%r140, %r139, 124;
	mov.u32 	%r141, _ZZ18GMMReductionKernelILi4ELb0EEviPKfPKiPfPjiiiE7s_final;
	add.s32 	%r38, %r141, %r140;
	add.s32 	%r143, %r7, %r59;
	add.s32 	%r39, %r143, 1544;
	mov.b32 	%r157, 0;
$L__BB5_36:
	setp.eq.s32 	%p26, %r157, 0;
	mov.f32 	%f90, %f1;
	@%p26 bra 	$L__BB5_73;
	setp.eq.s32 	%p27, %r150, 0;
	ld.shared.f32 	%f2, [%r8];
	ld.shared.f32 	%f3, [%r8+4];
	ld.shared.f32 	%f4, [%r8+8];
	mov.f32 	%f90, 0f00000000;
	@%p27 bra 	$L__BB5_53;
	setp.gt.s32 	%p28, %r157, 4;
	@%p28 bra 	$L__BB5_42;
	setp.gt.s32 	%p33, %r157, 2;
	@%p33 bra 	$L__BB5_48;
	setp.eq.s32 	%p35, %r157, 1;
	mov.f32 	%f90, %f2;
	@%p35 bra 	$L__BB5_53;
	mov.f32 	%f90, %f3;
	bra.uni 	$L__BB5_53;
$L__BB5_42:
	setp.gt.s32 	%p29, %r157, 6;
	@%p29 bra 	$L__BB5_45;
	setp.eq.s32 	%p32, %r157, 5;
	@%p32 bra 	$L__BB5_44;
	bra.uni 	$L__BB5_50;
$L__BB5_44:
	mul.f32 	%f90, %f2, %f3;
	bra.uni 	$L__BB5_53;
$L__BB5_45:
	setp.eq.s32 	%p30, %r157, 7;
	@%p30 bra 	$L__BB5_51;
	setp.eq.s32 	%p31, %r157, 8;
	@%p31 bra 	$L__BB5_47;
	bra.uni 	$L__BB5_52;
$L__BB5_47:
	mul.f32 	%f90, %f3, %f4;
	bra.uni 	$L__BB5_53;
$L__BB5_48:
	setp.eq.s32 	%p34, %r157, 3;
	mov.f32 	%f90, %f4;
	@%p34 bra 	$L__BB5_53;
	mul.f32 	%f90, %f2, %f2;
	bra.uni 	$L__BB5_53;
$L__BB5_50:
	mul.f32 	%f90, %f2, %f4;
	bra.uni 	$L__BB5_53;
$L__BB5_51:
	mul.f32 	%f90, %f3, %f3;
	bra.uni 	$L__BB5_53;
$L__BB5_52:
	mul.f32 	%f90, %f4, %f4;
$L__BB5_53:
	setp.lt.u32 	%p36, %r150, 2;
	@%p36 bra 	$L__BB5_73;
	mov.b32 	%r159, 2;
	mov.u32 	%r158, %r39;
$L__BB5_55:
	ld.shared.f32 	%f13, [%r158+-8];
	ld.shared.f32 	%f14, [%r158+-4];
	ld.shared.f32 	%f15, [%r158];
	setp.gt.s32 	%p37, %r157, 4;
	@%p37 bra 	$L__BB5_62;
	setp.gt.s32 	%p43, %r157, 2;
	@%p43 bra 	$L__BB5_59;
	setp.eq.s32 	%p46, %r157, 1;
	mov.f32 	%f92, %f13;
	@%p46 bra 	$L__BB5_72;
	setp.eq.s32 	%p47, %r157, 2;
	mov.f32 	%f92, %f14;
	@%p47 bra 	$L__BB5_72;
	bra.uni 	$L__BB5_68;
$L__BB5_59:
	setp.eq.s32 	%p44, %r157, 3;
	mov.f32 	%f92, %f15;
	@%p44 bra 	$L__BB5_72;
	setp.eq.s32 	%p45, %r157, 4;
	@%p45 bra 	$L__BB5_61;
	bra.uni 	$L__BB5_68;
$L__BB5_61:
	mul.f32 	%f92, %f13, %f13;
	bra.uni 	$L__BB5_72;
$L__BB5_62:
	setp.gt.s32 	%p38, %r157, 6;
	@%p38 bra 	$L__BB5_66;
	setp.eq.s32 	%p41, %r157, 5;
	@%p41 bra 	$L__BB5_69;
	setp.eq.s32 	%p42, %r157, 6;
	@%p42 bra 	$L__BB5_65;
	bra.uni 	$L__BB5_68;
$L__BB5_65:
	mul.f32 	%f92, %f13, %f15;
	bra.uni 	$L__BB5_72;
$L__BB5_66:
	setp.eq.s32 	%p39, %r157, 7;
	@%p39 bra 	$L__BB5_70;
	setp.eq.s32 	%p40, %r157, 9;
	@%p40 bra 	$L__BB5_71;
$L__BB5_68:
	mul.f32 	%f92, %f14, %f15;
	bra.uni 	$L__BB5_72;
$L__BB5_69:
	mul.f32 	%f92, %f13, %f14;
	bra.uni 	$L__BB5_72;
$L__BB5_70:
	mul.f32 	%f92, %f14, %f14;
	bra.uni 	$L__BB5_72;
$L__BB5_71:
	mul.f32 	%f92, %f15, %f15;
$L__BB5_72:
	add.f32 	%f90, %f90, %f92;
	add.s32 	%r145, %r159, -1;
	setp.lt.u32 	%p48, %r145, 7;
	setp.lt.s32 	%p49, %r159, %r150;
	and.pred  	%p50, %p48, %p49;
	add.s32 	%r159, %r159, 1;
	add.s32 	%r158, %r158, 1536;
	@%p50 bra 	$L__BB5_55;
$L__BB5_73:
	setp.ne.s32 	%p51, %r1, 0;
	st.volatile.shared.f32 	[%r32], %f90;
	ld.volatile.shared.f32 	%f75, [%r33];
	add.f32 	%f76, %f90, %f75;
	st.volatile.shared.f32 	[%r32], %f76;
	ld.volatile.shared.f32 	%f77, [%r34];
	add.f32 	%f78, %f76, %f77;
	st.volatile.shared.f32 	[%r32], %f78;
	ld.volatile.shared.f32 	%f79, [%r35];
	add.f32 	%f80, %f78, %f79;
	st.volatile.shared.f32 	[%r32], %f80;
	ld.volatile.shared.f32 	%f81, [%r36];
	add.f32 	%f82, %f80, %f81;
	st.volatile.shared.f32 	[%r32], %f82;
	ld.volatile.shared.f32 	%f83, [%r37];
	add.f32 	%f25, %f82, %f83;
	st.shared.f32 	[%r38], %f25;
	bar.sync 	0;
	@%p51 bra 	$L__BB5_75;
	ld.shared.f32 	%f84, [_ZZ18GMMReductionKernelILi4ELb0EEviPKfPKiPfPjiiiE7s_final+4];
	add.f32 	%f85, %f25, %f84;
	ld.shared.f32 	%f86, [_ZZ18GMMReductionKernelILi4ELb0EEviPKfPKiPfPjiiiE7s_final+8];
	add.f32 	%f87, %f85, %f86;
	ld.shared.f32 	%f88, [_ZZ18GMMReductionKernelILi4ELb0EEviPKfPKiPfPjiiiE7s_final+12];
	add.f32 	%f89, %f87, %f88;
	mul.wide.u32 	%rd48, %r157, 4;
	add.s64 	%rd49, %rd2, %rd48;
	st.global.f32 	[%rd49], %f89;
$L__BB5_75:
	add.s32 	%r157, %r157, 1;
	setp.ne.s32 	%p52, %r157, 10;
	@%p52 bra 	$L__BB5_36;
$L__BB5_76:
	ret;

}
	// .globl	_Z17GMMFinalizeKernelILi4ELb0EEvPKfPfii
.visible .entry _Z17GMMFinalizeKernelILi4ELb0EEvPKfPfii(
	.param .u64 .ptr .align 1 _Z17GMMFinalizeKernelILi4ELb0EEvPKfPfii_param_0,
	.param .u64 .ptr .align 1 _Z17GMMFinalizeKernelILi4ELb0EEvPKfPfii_param_1,
	.param .u32 _Z17GMMFinalizeKernelILi4ELb0EEvPKfPfii_param_2,
	.param .u32 _Z17GMMFinalizeKernelILi4ELb0EEvPKfPfii_param_3
)
{
	.reg .pred 	%p<25>;
	.reg .b32 	%r<203>;
	.reg .b32 	%f<143>;
	.reg .b64 	%rd<132>;
	// demoted variable
	.shared .align 4 .b8 _ZZ17GMMFinalizeKernelILi4ELb0EEvPKfPfiiE5s_gmm[512];
	// demoted variable
	.shared .align 4 .b8 _ZZ17GMMFinalizeKernelILi4ELb0EEvPKfPfiiE7s_final[16];
	// demoted variable
	.shared .align 4 .b8 _ZZ17GMMFinalizeKernelILi4ELb0EEvPKfPfiiE9final_gmm[60];
	ld.param.u64 	%rd4, [_Z17GMMFinalizeKernelILi4ELb0EEvPKfPfii_param_0];
	ld.param.u64 	%rd3, [_Z17GMMFinalizeKernelILi4ELb0EEvPKfPfii_param_1];
	ld.param.u32 	%r93, [_Z17GMMFinalizeKernelILi4ELb0EEvPKfPfii_param_2];
	ld.param.u32 	%r94, [_Z17GMMFinalizeKernelILi4ELb0EEvPKfPfii_param_3];
	cvta.to.global.u64 	%rd1, %rd4;
	mov.u32 	%r1, %ctaid.x;
	mul.lo.s32 	%r96, %r93, %r1;
	mul.lo.s32 	%r97, %r96, %r94;
	cvt.u64.u32 	%rd2, %r97;
	mov.u32 	%r2, %tid.x;
	shl.b32 	%r98, %r2, 2;
	and.b32  	%r99, %r98, 3968;
	mov.u32 	%r100, _ZZ17GMMFinalizeKernelILi4ELb0EEvPKfPfiiE5s_gmm;
	add.s32 	%r101, %r100, %r99;
	and.b32  	%r102, %r98, 124;
	add.s32 	%r3, %r101, %r102;
	xor.b32  	%r103, %r102, 64;
	add.s32 	%r4, %r101, %r103;
	add.s32 	%r104, %r98, 32;
	and.b32  	%r105, %r104, 124;
	add.s32 	%r5, %r101, %r105;
	add.s32 	%r106, %r98, 16;
	and.b32  	%r107, %r106, 124;
	add.s32 	%r6, %r101, %r107;
	add.s32 	%r108, %r98, 8;
	and.b32  	%r109, %r108, 124;
	add.s32 	%r7, %r101, %r109;
	add.s32 	%r110, %r98, 4;
	and.b32  	%r111, %r110, 124;
	add.s32 	%r8, %r101, %r111;
	shr.u32 	%r112, %r2, 3;
	and.b32  	%r113, %r112, 124;
	mov.u32 	%r114, _ZZ17GMMFinalizeKernelILi4ELb0EEvPKfPfiiE7s_final;
	add.s32 	%r9, %r114, %r113;
	not.b32 	%r115, %r2;
	add.s32 	%r10, %r93, %r115;
	shr.u32 	%r116, %r10, 7;
	add.s32 	%r117, %r116, 1;
	and.b32  	%r11, %r117, 15;
	and.b32  	%r12, %r117, 7;
	and.b32  	%r13, %r117, 3;
	or.b32  	%r118, %r2, 1024;
	mul.lo.s32 	%r14, %r94, %r118;
	shl.b32 	%r15, %r94, 11;
	add.s32 	%r119, %r2, 1152;
	mul.lo.s32 	%r16, %r94, %r119;
	add.s32 	%r120, %r2, 1280;
	mul.lo.s32 	%r17, %r94, %r120;
	add.s32 	%r121, %r2, 1408;
	mul.lo.s32 	%r18, %r94, %r121;
	add.s32 	%r122, %r2, 1536;
	mul.lo.s32 	%r19, %r94, %r122;
	add.s32 	%r123, %r2, 1664;
	mul.lo.s32 	%r20, %r94, %r123;
	add.s32 	%r124, %r2, 1792;
	mul.lo.s32 	%r21, %r94, %r124;
	add.s32 	%r125, %r2, 1920;
	mul.lo.s32 	%r22, %r94, %r125;
	add.s32 	%r126, %r2, 512;
	mul.lo.s32 	%r23, %r94, %r126;
	add.s32 	%r127, %r2, 640;
	mul.lo.s32 	%r24, %r94, %r127;
	add.s32 	%r128, %r2, 768;
	mul.lo.s32 	%r25, %r94, %r128;
	add.s32 	%r129, %r2, 896;
	mul.lo.s32 	%r26, %r94, %r129;
	add.s32 	%r130, %r2, 256;
	mul.lo.s32 	%r27, %r94, %r130;
	add.s32 	%r131, %r2, 384;
	mul.lo.s32 	%r28, %r94, %r131;
	add.s32 	%r132, %r2, 128;
	mul.lo.s32 	%r29, %r94, %r132;
	mul.lo.s32 	%r30, %r2, %r94;
	and.b32  	%r133, %r117, 67108848;
	neg.s32 	%r31, %r133;
	mov.f32 	%f132, 0f3F800000;
	mov.b32 	%r181, 0;
$L__BB6_1:
	setp.ge.s32 	%p1, %r2, %r93;
	mov.f32 	%f140, 0f00000000;
	@%p1 bra 	$L__BB6_15;
	setp.lt.u32 	%p2, %r10, 1920;
	mov.f32 	%f140, 0f00000000;
	mov.u32 	%r200, %r2;
	@%p2 bra 	$L__BB6_5;
	add.s32 	%r198, %r14, %r181;
	add.s32 	%r197, %r16, %r181;
	add.s32 	%r196, %r17, %r181;
	add.s32 	%r195, %r18, %r181;
	add.s32 	%r194, %r19, %r181;
	add.s32 	%r193, %r20, %r181;
	add.s32 	%r192, %r21, %r181;
	add.s32 	%r191, %r22, %r181;
	add.s32 	%r190, %r23, %r181;
	add.s32 	%r189, %r24, %r181;
	add.s32 	%r188, %r25, %r181;
	add.s32 	%r187, %r26, %r181;
	add.s32 	%r186, %r27, %r181;
	add.s32 	%r185, %r28, %r181;
	add.s32 	%r184, %r29, %r181;
	add.s32 	%r183, %r30, %r181;
	mov.f32 	%f140, 0f00000000;
	mov.u32 	%r182, %r31;
	mov.u32 	%r200, %r2;
$L__BB6_4:
	.pragma "nounroll";
	cvt.s64.s32 	%rd5, %r183;
	add.s64 	%rd6, %rd5, %rd2;
	shl.b64 	%rd7, %rd6, 2;
	add.s64 	%rd8, %rd1, %rd7;
	ld.global.f32 	%f32, [%rd8];
	add.f32 	%f33, %f140, %f32;
	cvt.s64.s32 	%rd9, %r184;
	add.s64 	%rd10, %rd9, %rd2;
	shl.b64 	%rd11, %rd10, 2;
	add.s64 	%rd12, %rd1, %rd11;
	ld.global.f32 	%f34, [%rd12];
	add.f32 	%f35, %f33, %f34;
	cvt.s64.s32 	%rd13, %r186;
	add.s64 	%rd14, %rd13, %rd2;
	shl.b64 	%rd15, %rd14, 2;
	add.s64 	%rd16, %rd1, %rd15;
	ld.global.f32 	%f36, [%rd16];
	add.f32 	%f37, %f35, %f36;
	cvt.s64.s32 	%rd17, %r185;
	add.s64 	%rd18, %rd17, %rd2;
	shl.b64 	%rd19, %rd18, 2;
	add.s64 	%rd20, %rd1, %rd19;
	ld.global.f32 	%f38, [%rd20];
	add.f32 	%f39, %f37, %f38;
	cvt.s64.s32 	%rd21, %r190;
	add.s64 	%rd22, %rd21, %rd2;
	shl.b64 	%rd23, %rd22, 2;
	add.s64 	%rd24, %rd1, %rd23;
	ld.global.f32 	%f40, [%rd24];
	add.f32 	%f41, %f39, %f40;
	cvt.s64.s32 	%rd25, %r189;
	add.s64 	%rd26, %rd25, %rd2;
	shl.b64 	%rd27, %rd26, 2;
	add.s64 	%rd28, %rd1, %rd27;
	ld.global.f32 	%f42, [%rd28];
	add.f32 	%f43, %f41, %f42;
	cvt.s64.s32 	%rd29, %r188;
	add.s64 	%rd30, %rd29, %rd2;
	shl.b64 	%rd31, %rd30, 2;
	add.s64 	%rd32, %rd1, %rd31;
	ld.global.f32 	%f44, [%rd32];
	add.f32 	%f45, %f43, %f44;
	cvt.s64.s32 	%rd33, %r187;
	add.s64 	%rd34, %rd33, %rd2;
	shl.b64 	%rd35, %rd34, 2;
	add.s64 	%rd36, %rd1, %rd35;
	ld.global.f32 	%f46, [%rd36];
	add.f32 	%f47, %f45, %f46;
	cvt.s64.s32 	%rd37, %r198;
	add.s64 	%rd38, %rd37, %rd2;
	shl.b64 	%rd39, %rd38, 2;
	add.s64 	%rd40, %rd1, %rd39;
	ld.global.f32 	%f48, [%rd40];
	add.f32 	%f49, %f47, %f48;
	cvt.s64.s32 	%rd41, %r197;
	add.s64 	%rd42, %rd41, %rd2;
	shl.b64 	%rd43, %rd42, 2;
	add.s64 	%rd44, %rd1, %rd43;
	ld.global.f32 	%f50, [%rd44];
	add.f32 	%f51, %f49, %f50;
	cvt.s64.s32 	%rd45, %r196;
	add.s64 	%rd46, %rd45, %rd2;
	shl.b64 	%rd47, %rd46, 2;
	add.s64 	%rd48, %rd1, %rd47;
	ld.global.f32 	%f52, [%rd48];
	add.f32 	%f53, %f51, %f52;
	cvt.s64.s32 	%rd49, %r195;
	add.s64 	%rd50, %rd49, %rd2;
	shl.b64 	%rd51, %rd50, 2;
	add.s64 	%rd52, %rd1, %rd51;
	ld.global.f32 	%f54, [%rd52];
	add.f32 	%f55, %f53, %f54;
	cvt.s64.s32 	%rd53, %r194;
	add.s64 	%rd54, %rd53, %rd2;
	shl.b64 	%rd55, %rd54, 2;
	add.s64 	%rd56, %rd1, %rd55;
	ld.global.f32 	%f56, [%rd56];
	add.f32 	%f57, %f55, %f56;
	cvt.s64.s32 	%rd57, %r193;
	add.s64 	%rd58, %rd57, %rd2;
	shl.b64 	%rd59, %rd58, 2;
	add.s64 	%rd60, %rd1, %rd59;
	ld.global.f32 	%f58, [%rd60];
	add.f32 	%f59, %f57, %f58;
	cvt.s64.s32 	%rd61, %r192;
	add.s64 	%rd62, %rd61, %rd2;
	shl.b64 	%rd63, %rd62, 2;
	add.s64 	%rd64, %rd1, %rd63;
	ld.global.f32 	%f60, [%rd64];
	add.f32 	%f61, %f59, %f60;
	cvt.s64.s32 	%rd65, %r191;
	add.s64 	%rd66, %rd65, %rd2;
	shl.b64 	%rd67, %rd66, 2;
	add.s64 	%rd68, %rd1, %rd67;
	ld.global.f32 	%f62, [%rd68];
	add.f32 	%f140, %f61, %f62;
	add.s32 	%r200, %r200, 2048;
	add.s32 	%r198, %r198, %r15;
	add.s32 	%r197, %r197, %r15;
	add.s32 	%r196, %r196, %r15;
	add.s32 	%r195, %r195, %r15;
	add.s32 	%r194, %r194, %r15;
	add.s32 	%r193, %r193, %r15;
	add.s32 	%r192, %r192, %r15;
	add.s32 	%r191, %r191, %r15;
	add.s32 	%r190, %r190, %r15;
	add.s32 	%r189, %r189, %r15;
	add.s32 	%r188, %r188, %r15;
	add.s32 	%r187, %r187, %r15;
	add.s32 	%r186, %r186, %r15;
	add.s32 	%r185, %r185, %r15;
	add.s32 	%r184, %r184, %r15;
	add.s32 	%r183, %r183, %r15;
	add.s32 	%r182, %r182, 16;
	setp.ne.s32 	%p3, %r182, 0;
	@%p3 bra 	$L__BB6_4;
$L__BB6_5:
	setp.eq.s32 	%p4, %r11, 0;
	@%p4 bra 	$L__BB6_15;
	add.s32 	%r134, %r11, -1;
	setp.lt.u32 	%p5, %r134, 7;
	@%p5 bra 	$L__BB6_8;
	mad.lo.s32 	%r135, %r200, %r94, %r181;
	cvt.s64.s32 	%rd69, %r135;
	add.s64 	%rd70, %rd69, %rd2;
	shl.b64 	%rd71, %rd70, 2;
	add.s64 	%rd72, %rd1, %rd71;
	ld.global.f32 	%f64, [%rd72];
	add.f32 	%f65, %f140, %f64;
	shl.b32 	%r136, %r94, 7;
	add.s32 	%r137, %r135, %r136;
	cvt.s64.s32 	%rd73, %r137;
	add.s64 	%rd74, %rd73, %rd2;
	shl.b64 	%rd75, %rd74, 2;
	add.s64 	%rd76, %rd1, %rd75;
	ld.global.f32 	%f66, [%rd76];
	add.f32 	%f67, %f65, %f66;
	shl.b32 	%r138, %r94, 8;
	add.s32 	%r139, %r135, %r138;
	cvt.s64.s32 	%rd77, %r139;
	add.s64 	%rd78, %rd77, %rd2;
	shl.b64 	%rd79, %rd78, 2;
	add.s64 	%rd80, %rd1, %rd79;
	ld.global.f32 	%f68, [%rd80];
	add.f32 	%f69, %f67, %f68;
	add.s32 	%r140, %r139, %r136;
	cvt.s64.s32 	%rd81, %r140;
	add.s64 	%rd82, %rd81, %rd2;
	shl.b64 	%rd83, %rd82, 2;
	add.s64 	%rd84, %rd1, %rd83;
	ld.global.f32 	%f70, [%rd84];
	add.f32 	%f71, %f69, %f70;
	shl.b32 	%r141, %r94, 9;
	add.s32 	%r142, %r135, %r141;
	cvt.s64.s32 	%rd85, %r142;
	add.s64 	%rd86, %rd85, %rd2;
	shl.b64 	%rd87, %rd86, 2;
	add.s64 	%rd88, %rd1, %rd87;
	ld.global.f32 	%f72, [%rd88];
	add.f32 	%f73, %f71, %f72;
	add.s32 	%r143, %r142, %r136;
	cvt.s64.s32 	%rd89, %r143;
	add.s64 	%rd90, %rd89, %rd2;
	shl.b64 	%rd91, %rd90, 2;
	add.s64 	%rd92, %rd1, %rd91;
	ld.global.f32 	%f74, [%rd92];
	add.f32 	%f75, %f73, %f74;
	add.s32 	%r144, %r142, %r138;
	cvt.s64.s32 	%rd93, %r144;
	add.s64 	%rd94, %rd93, %rd2;
	shl.b64 	%rd95, %rd94, 2;
	add.s64 	%rd96, %rd1, %rd95;
	ld.global.f32 	%f76, [%rd96];
	add.f32 	%f77, %f75, %f76;
	add.s32 	%r145, %r144, %r136;
	cvt.s64.s32 	%rd97, %r145;
	add.s64 	%rd98, %rd97, %rd2;
	shl.b64 	%rd99, %rd98, 2;
	add.s64 	%rd100, %rd1, %rd99;
	ld.global.f32 	%f78, [%rd100];
	add.f32 	%f140, %f77, %f78;
	add.s32 	%r200, %r200, 1024;
$L__BB6_8:
	setp.eq.s32 	%p6, %r12, 0;
	@%p6 bra 	$L__BB6_15;
	add.s32 	%r146, %r12, -1;
	setp.lt.u32 	%p7, %r146, 3;
	@%p7 bra 	$L__BB6_11;
	mad.lo.s32 	%r147, %r200, %r94, %r181;
	cvt.s64.s32 	%rd101, %r147;
	add.s64 	%rd102, %rd101, %rd2;
	shl.b64 	%rd103, %rd102, 2;
	add.s64 	%rd104, %rd1, %rd103;
	ld.global.f32 	%f80, [%rd104];
	add.f32 	%f81, %f140, %f80;
	shl.b32 	%r148, %r94, 7;
	add.s32 	%r149, %r147, %r148;
	cvt.s64.s32 	%rd105, %r149;
	add.s64 	%rd106, %rd105, %rd2;
	shl.b64 	%rd107, %rd106, 2;
	add.s64 	%rd108, %rd1, %rd107;
	ld.global.f32 	%f82, [%rd108];
	add.f32 	%f83, %f81, %f82;
	shl.b32 	%r150, %r94, 8;
	add.s32 	%r151, %r147, %r150;
	cvt.s64.s32 	%rd109, %r151;
	add.s64 	%rd110, %rd109, %rd2;
	shl.b64 	%rd111, %rd110, 2;
	add.s64 	%rd112, %rd1, %rd111;
	ld.global.f32 	%f84, [%rd112];
	add.f32 	%f85, %f83, %f84;
	add.s32 	%r152, %r151, %r148;
	cvt.s64.s32 	%rd113, %r152;
	add.s64 	%rd114, %rd113, %rd2;
	shl.b64 	%rd115, %rd114, 2;
	add.s64 	%rd116, %rd1, %rd115;
	ld.global.f32 	%f86, [%rd116];
	add.f32 	%f140, %f85, %f86;
	add.s32 	%r200, %r200, 512;
$L__BB6_11:
	setp.eq.s32 	%p8, %r13, 0;
	@%p8 bra 	$L__BB6_15;
	setp.eq.s32 	%p9, %r13, 1;
	mad.lo.s32 	%r90, %r200, %r94, %r181;
	cvt.s64.s32 	%rd117, %r90;
	add.s64 	%rd118, %rd117, %rd2;
	shl.b64 	%rd119, %rd118, 2;
	add.s64 	%rd120, %rd1, %rd119;
	ld.global.f32 	%f87, [%rd120];
	add.f32 	%f140, %f140, %f87;
	@%p9 bra 	$L__BB6_15;
	setp.eq.s32 	%p10, %r13, 2;
	shl.b32 	%r153, %r94, 7;
	add.s32 	%r154, %r90, %r153;
	cvt.s64.s32 	%rd121, %r154;
	add.s64 	%rd122, %rd121, %rd2;
	shl.b64 	%rd123, %rd122, 2;
	add.s64 	%rd124, %rd1, %rd123;
	ld.global.f32 	%f88, [%rd124];
	add.f32 	%f140, %f140, %f88;
	@%p10 bra 	$L__BB6_15;
	shl.b32 	%r155, %r94, 8;
	add.s32 	%r156, %r90, %r155;
	cvt.s64.s32 	%rd125, %r156;
	add.s64 	%rd126, %rd125, %rd2;
	shl.b64 	%rd127, %rd126, 2;
	add.s64 	%rd128, %rd1, %rd127;
	ld.global.f32 	%f89, [%rd128];
	add.f32 	%f140, %f140, %f89;
$L__BB6_15:
	setp.ne.s32 	%p11, %r2, 0;
	st.volatile.shared.f32 	[%r3], %f140;
	ld.volatile.shared.f32 	%f90, [%r4];
	add.f32 	%f91, %f140, %f90;
	st.volatile.shared.f32 	[%r3], %f91;
	ld.volatile.shared.f32 	%f92, [%r5];
	add.f32 	%f93, %f91, %f92;
	st.volatile.shared.f32 	[%r3], %f93;
	ld.volatile.shared.f32 	%f94, [%r6];
	add.f32 	%f95, %f93, %f94;
	st.volatile.shared.f32 	[%r3], %f95;
	ld.volatile.shared.f32 	%f96, [%r7];
	add.f32 	%f97, %f95, %f96;
	st.volatile.shared.f32 	[%r3], %f97;
	ld.volatile.shared.f32 	%f98, [%r8];
	add.f32 	%f16, %f97, %f98;
	st.shared.f32 	[%r9], %f16;
	bar.sync 	0;
	@%p11 bra 	$L__BB6_31;
	ld.shared.f32 	%f100, [_ZZ17GMMFinalizeKernelILi4ELb0EEvPKfPfiiE7s_final+4];
	add.f32 	%f101, %f16, %f100;
	ld.shared.f32 	%f102, [_ZZ17GMMFinalizeKernelILi4ELb0EEvPKfPfiiE7s_final+8];
	add.f32 	%f103, %f101, %f102;
	ld.shared.f32 	%f104, [_ZZ17GMMFinalizeKernelILi4ELb0EEvPKfPfiiE7s_final+12];
	add.f32 	%f17, %f103, %f104;
	mov.f32 	%f141, 0f00000000;
	setp.gt.s32 	%p12, %r181, 6;
	@%p12 bra 	$L__BB6_21;
	setp.eq.s32 	%p16, %r181, 4;
	@%p16 bra 	$L__BB6_25;
	setp.eq.s32 	%p17, %r181, 5;
	@%p17 bra 	$L__BB6_26;
	setp.eq.s32 	%p18, %r181, 6;
	@%p18 bra 	$L__BB6_20;
	bra.uni 	$L__BB6_29;
$L__BB6_20:
	ld.shared.f32 	%f108, [_ZZ17GMMFinalizeKernelILi4ELb0EEvPKfPfiiE9final_gmm+4];
	ld.shared.f32 	%f109, [_ZZ17GMMFinalizeKernelILi4ELb0EEvPKfPfiiE9final_gmm+12];
	mul.f32 	%f141, %f108, %f109;
	bra.uni 	$L__BB6_29;
$L__BB6_21:
	setp.eq.s32 	%p13, %r181, 7;
	@%p13 bra 	$L__BB6_27;
	setp.eq.s32 	%p14, %r181, 8;
	@%p14 bra 	$L__BB6_28;
	setp.eq.s32 	%p15, %r181, 9;
	@%p15 bra 	$L__BB6_24;
	bra.uni 	$L__BB6_29;
$L__BB6_24:
	ld.shared.f32 	%f113, [_ZZ17GMMFinalizeKernelILi4ELb0EEvPKfPfiiE9final_gmm+12];
	fma.rn.f32 	%f141, %f113, %f113, 0f3A83126F;
	bra.uni 	$L__BB6_29;
$L__BB6_25:
	ld.shared.f32 	%f107, [_ZZ17GMMFinalizeKernelILi4ELb0EEvPKfPfiiE9final_gmm+4];
	fma.rn.f32 	%f141, %f107, %f107, 0f3A83126F;
	bra.uni 	$L__BB6_29;
$L__BB6_26:
	ld.shared.f32 	%f105, [_ZZ17GMMFinalizeKernelILi4ELb0EEvPKfPfiiE9final_gmm+4];
	ld.shared.f32 	%f106, [_ZZ17GMMFinalizeKernelILi4ELb0EEvPKfPfiiE9final_gmm+8];
	mul.f32 	%f141, %f105, %f106;
	bra.uni 	$L__BB6_29;
$L__BB6_27:
	ld.shared.f32 	%f110, [_ZZ17GMMFinalizeKernelILi4ELb0EEvPKfPfiiE9final_gmm+8];
	fma.rn.f32 	%f141, %f110, %f110, 0f3A83126F;
	bra.uni 	$L__BB6_29;
$L__BB6_28:
	ld.shared.f32 	%f111, [_ZZ17GMMFinalizeKernelILi4ELb0EEvPKfPfiiE9final_gmm+8];
	ld.shared.f32 	%f112, [_ZZ17GMMFinalizeKernelILi4ELb0EEvPKfPfiiE9final_gmm+12];
	mul.f32 	%f141, %f111, %f112;
$L__BB6_29:
	mul.f32 	%f114, %f132, %f17;
	sub.f32 	%f115, %f114, %f141;
	shl.b32 	%r157, %r181, 2;
	mov.u32 	%r158, _ZZ17GMMFinalizeKernelILi4ELb0EEvPKfPfiiE9final_gmm;
	add.s32 	%r159, %r158, %r157;
	st.shared.f32 	[%r159], %f115;
	setp.ne.s32 	%p19, %r181, 0;
	@%p19 bra 	$L__BB6_31;
	setp.gt.f32 	%p20, %f17, 0f00000000;
	rcp.rn.f32 	%f116, %f17;
	selp.f32 	%f132, %f116, %f132, %p20;
$L__BB6_31:
	add.s32 	%r181, %r181, 1;
	setp.ne.s32 	%p21, %r181, 10;
	@%p21 bra 	$L__BB6_1;
	mov.u32 	%r160, %tid.y;
	setp.ne.s32 	%p22, %r160, 0;
	@%p22 bra 	$L__BB6_37;
	setp.gt.u32 	%p23, %r2, 4;
	shl.b32 	%r161, %r2, 2;
	mov.u32 	%r162, _ZZ17GMMFinalizeKernelILi4ELb0EEvPKfPfiiE9final_gmm;
	add.s32 	%r92, %r162, %r161;
	@%p23 bra 	$L__BB6_35;
	ld.const.u32 	%r163, [det_indices];
	shr.u32 	%r165, %r163, %r161;
	ld.const.u32 	%r166, [det_indices+4];
	shr.u32 	%r167, %r166, %r161;
	ld.const.u32 	%r168, [det_indices+8];
	shr.u32 	%r169, %r168, %r161;
	shl.b32 	%r170, %r165, 2;
	and.b32  	%r171, %r170, 60;
	add.s32 	%r173, %r162, %r171;
	ld.shared.f32 	%f117, [%r173];
	shl.b32 	%r174, %r167, 2;
	and.b32  	%r175, %r174, 60;
	add.s32 	%r176, %r162, %r175;
	ld.shared.f32 	%f118, [%r176];
	mul.f32 	%f119, %f117, %f118;
	shl.b32 	%r177, %r169, 2;
	and.b32  	%r178, %r177, 60;
	add.s32 	%r179, %r162, %r178;
	ld.shared.f32 	%f120, [%r179];
	mul.f32 	%f121, %f119, %f120;
	st.shared.f32 	[%r92+40], %f121;
	ld.shared.f32 	%f122, [_ZZ17GMMFinalizeKernelILi4ELb0EEvPKfPfiiE9final_gmm+40];
	ld.shared.f32 	%f123, [_ZZ17GMMFinalizeKernelILi4ELb0EEvPKfPfiiE9final_gmm+44];
	fma.rn.f32 	%f124, %f123, 0f40000000, %f122;
	ld.shared.f32 	%f125, [_ZZ17GMMFinalizeKernelILi4ELb0EEvPKfPfiiE9final_gmm+48];
	sub.f32 	%f126, %f124, %f125;
	ld.shared.f32 	%f127, [_ZZ17GMMFinalizeKernelILi4ELb0EEvPKfPfiiE9final_gmm+52];
	sub.f32 	%f128, %f126, %f127;
	ld.shared.f32 	%f129, [_ZZ17GMMFinalizeKernelILi4ELb0EEvPKfPfiiE9final_gmm+56];
	sub.f32 	%f130, %f128, %f129;
	st.shared.f32 	[_ZZ17GMMFinalizeKernelILi4ELb0EEvPKfPfiiE9final_gmm+40], %f130;
	bra.uni 	$L__BB6_36;
$L__BB6_35:
	setp.gt.u32 	%p24, %r2, 10;
	@%p24 bra 	$L__BB6_37;
$L__BB6_36:
	ld.shared.f32 	%f131, [%r92];
	mad.lo.s32 	%r180, %r94, %r1, %r2;
	cvta.to.global.u64 	%rd129, %rd3;
	mul.wide.u32 	%rd130, %r180, 4;
	add.s64 	%rd131, %rd129, %rd130;
	st.global.f32 	[%rd131], %f131;
$L__BB6_37:
	ret;

}
	// .globl	_Z17GMMFinalizeKernelILi4ELb1EEvPKfPfii
.visible .entry _Z17GMMFinalizeKernelILi4ELb1EEvPKfPfii(
	.param .u64 .ptr .align 1 _Z17GMMFinalizeKernelILi4ELb1EEvPKfPfii_param_0,
	.param .u64 .ptr .align 1 _Z17GMMFinalizeKernelILi4ELb1EEvPKfPfii_param_1,
	.param .u32 _Z17GMMFinalizeKernelILi4ELb1EEvPKfPfii_param_2,
	.param .u32 _Z17GMMFinalizeKernelILi4ELb1EEvPKfPfii_param_3
)
{
	.reg .pred 	%p<27>;
	.reg .b32 	%r<226>;
	.reg .b32 	%f<154>;
	.reg .b64 	%rd<132>;
	// demoted variable
	.shared .align 4 .b8 _ZZ17GMMFinalizeKernelILi4ELb1EEvPKfPfiiE5s_gmm[512];
	// demoted variable
	.shared .align 4 .b8 _ZZ17GMMFinalizeKernelILi4ELb1EEvPKfPfiiE7s_final[16];
	// demoted variable
	.shared .align 4 .b8 _ZZ17GMMFinalizeKernelILi4ELb1EEvPKfPfiiE9final_gmm[60];
	ld.param.u64 	%rd4, [_Z17GMMFinalizeKernelILi4ELb1EEvPKfPfii_param_0];
	ld.param.u64 	%rd3, [_Z17GMMFinalizeKernelILi4ELb1EEvPKfPfii_param_1];
	ld.param.u32 	%r93, [_Z17GMMFinalizeKernelILi4ELb1EEvPKfPfii_param_2];
	ld.param.u32 	%r94, [_Z17GMMFinalizeKernelILi4ELb1EEvPKfPfii_param_3];
	cvta.to.global.u64 	%rd1, %rd4;
	mov.u32 	%r1, %ctaid.x;
	mul.lo.s32 	%r96, %r93, %r1;
	mul.lo.s32 	%r97, %r96, %r94;
	cvt.u64.u32 	%rd2, %r97;
	mov.u32 	%r2, %tid.x;
	shl.b32 	%r98, %r2, 2;
	and.b32  	%r99, %r98, 3968;
	mov.u32 	%r100, _ZZ17GMMFinalizeKernelILi4ELb1EEvPKfPfiiE5s_gmm;
	add.s32 	%r101, %r100, %r99;
	and.b32  	%r102, %r98, 124;
	add.s32 	%r3, %r101, %r102;
	xor.b32  	%r103, %r102, 64;
	add.s32 	%r4, %r101, %r103;
	add.s32 	%r104, %r98, 32;
	and.b32  	%r105, %r104, 124;
	add.s32 	%r5, %r101, %r105;
	add.s32 	%r106, %r98, 16;
	and.b32  	%r107, %r106, 124;
	add.s32 	%r6, %r101, %r107;
	add.s32 	%r108, %r98, 8;
	and.b32  	%r109, %r108, 124;
	add.s32 	%r7, %r101, %r109;
	add.s32 	%r110, %r98, 4;
	and.b32  	%r111, %r110, 124;
	add.s32 	%r8, %r101, %r111;
	shr.u32 	%r112, %r2, 3;
	and.b32  	%r113, %r112, 124;
	mov.u32 	%r114, _ZZ17GMMFinalizeKernelILi4ELb1EEvPKfPfiiE7s_final;
	add.s32 	%r9, %r114, %r113;
	not.b32 	%r115, %r2;
	add.s32 	%r10, %r93, %r115;
	shr.u32 	%r116, %r10, 7;
	add.s32 	%r117, %r116, 1;
	and.b32  	%r11, %r117, 15;
	and.b32  	%r12, %r117, 7;
	and.b32  	%r13, %r117, 3;
	or.b32  	%r118, %r2, 1024;
	mul.lo.s32 	%r14, %r94, %r118;
	shl.b32 	%r15, %r94, 11;
	add.s32 	%r119, %r2, 1152;
	mul.lo.s32 	%r16, %r94, %r119;
	add.s32 	%r120, %r2, 1280;
	mul.lo.s32 	%r17, %r94, %r120;
	add.s32 	%r121, %r2, 1408;
	mul.lo.s32 	%r18, %r94, %r121;
	add.s32 	%r122, %r2, 1536;
	mul.lo.s32 	%r19, %r94, %r122;
	add.s32 	%r123, %r2, 1664;
	mul.lo.s32 	%r20, %r94, %r123;
	add.s32 	%r124, %r2, 1792;
	mul.lo.s32 	%r21, %r94, %r124;
	add.s32 	%r125, %r2, 1920;
	mul.lo.s32 	%r22, %r94, %r125;
	add.s32 	%r126, %r2, 512;
	mul.lo.s32 	%r23, %r94, %r126;
	add.s32 	%r127, %r2, 640;
	mul.lo.s32 	%r24, %r94, %r127;
	add.s32 	%r128, %r2, 768;
	mul.lo.s32 	%r25, %r94, %r128;
	add.s32 	%r129, %r2, 896;
	mul.lo.s32 	%r26, %r94, %r129;
	add.s32 	%r130, %r2, 256;
	mul.lo.s32 	%r27, %r94, %r130;
	add.s32 	%r131, %r2, 384;
	mul.lo.s32 	%r28, %r94, %r131;
	add.s32 	%r132, %r2, 128;
	mul.lo.s32 	%r29, %r94, %r132;
	mul.lo.s32 	%r30, %r2, %r94;
	and.b32  	%r133, %r117, 67108848;
	neg.s32 	%r31, %r133;
	mov.f32 	%f142, 0f3F800000;
	mov.b32 	%r204, 0;
$L__BB7_1:
	setp.ge.s32 	%p1, %r2, %r93;
	mov.f32 	%f150, 0f00000000;
	@%p1 bra 	$L__BB7_15;
	setp.lt.u32 	%p2, %r10, 1920;
	mov.f32 	%f150, 0f00000000;
	mov.u32 	%r223, %r2;
	@%p2 bra 	$L__BB7_5;
	add.s32 	%r221, %r14, %r204;
	add.s32 	%r220, %r16, %r204;
	add.s32 	%r219, %r17, %r204;
	add.s32 	%r218, %r18, %r204;
	add.s32 	%r217, %r19, %r204;
	add.s32 	%r216, %r20, %r204;
	add.s32 	%r215, %r21, %r204;
	add.s32 	%r214, %r22, %r204;
	add.s32 	%r213, %r23, %r204;
	add.s32 	%r212, %r24, %r204;
	add.s32 	%r211, %r25, %r204;
	add.s32 	%r210, %r26, %r204;
	add.s32 	%r209, %r27, %r204;
	add.s32 	%r208, %r28, %r204;
	add.s32 	%r207, %r29, %r204;
	add.s32 	%r206, %r30, %r204;
	mov.f32 	%f150, 0f00000000;
	mov.u32 	%r205, %r31;
	mov.u32 	%r223, %r2;
$L__BB7_4:
	.pragma "nounroll";
	cvt.s64.s32 	%rd5, %r206;
	add.s64 	%rd6, %rd5, %rd2;
	shl.b64 	%rd7, %rd6, 2;
	add.s64 	%rd8, %rd1, %rd7;
	ld.global.f32 	%f35, [%rd8];
	add.f32 	%f36, %f150, %f35;
	cvt.s64.s32 	%rd9, %r207;
	add.s64 	%rd10, %rd9, %rd2;
	shl.b64 	%rd11, %rd10, 2;
	add.s64 	%rd12, %rd1, %rd11;
	ld.global.f32 	%f37, [%rd12];
	add.f32 	%f38, %f36, %f37;
	cvt.s64.s32 	%rd13, %r209;
	add.s64 	%rd14, %rd13, %rd2;
	shl.b64 	%rd15, %rd14, 2;
	add.s64 	%rd16, %rd1, %rd15;
	ld.global.f32 	%f39, [%rd16];
	add.f32 	%f40, %f38, %f39;
	cvt.s64.s32 	%rd17, %r208;
	add.s64 	%rd18, %rd17, %rd2;
	shl.b64 	%rd19, %rd18, 2;
	add.s64 	%rd20, %rd1, %rd19;
	ld.global.f32 	%f41, [%rd20];
	add.f32 	%f42, %f40, %f41;
	cvt.s64.s32 	%rd21, %r213;
	add.s64 	%rd22, %rd21, %rd2;
	shl.b64 	%rd23, %rd22, 2;
	add.s64 	%rd24, %rd1, %rd23;
	ld.global.f32 	%f43, [%rd24];
	add.f32 	%f44, %f42, %f43;
	cvt.s64.s32 	%rd25, %r212;
	add.s64 	%rd26, %rd25, %rd2;
	shl.b64 	%rd27, %rd26, 2;
	add.s64 	%rd28, %rd1, %rd27;
	ld.global.f32 	%f45, [%rd28];
	add.f32 	%f46, %f44, %f45;
	cvt.s64.s32 	%rd29, %r211;
	add.s64 	%rd30, %rd29, %rd2;
	shl.b64 	%rd31, %rd30, 2;
	add.s64 	%rd32, %rd1, %rd31;
	ld.global.f32 	%f47, [%rd32];
	add.f32 	%f48, %f46, %f47;
	cvt.s64.s32 	%rd33, %r210;
	add.s64 	%rd34, %rd33, %rd2;
	shl.b64 	%rd35, %rd34, 2;
	add.s64 	%rd36, %rd1, %rd35;
	ld.global.f32 	%f49, [%rd36];
	add.f32 	%f50, %f48, %f49;
	cvt.s64.s32 	%rd37, %r221;
	add.s64 	%rd38, %rd37, %rd2;
	shl.b64 	%rd39, %rd38, 2;
	add.s64 	%rd40, %rd1, %rd39;
	ld.global.f32 	%f51, [%rd40];
	add.f32 	%f52, %f50, %f51;
	cvt.s64.s32 	%rd41, %r220;
	add.s64 	%rd42, %rd41, %rd2;
	shl.b64 	%rd43, %rd42, 2;
	add.s64 	%rd44, %rd1, %rd43;
	ld.global.f32 	%f53, [%rd44];
	add.f32 	%f54, %f52, %f53;
	cvt.s64.s32 	%rd45, %r219;
	add.s64 	%rd46, %rd45, %rd2;
	shl.b64 	%rd47, %rd46, 2;
	add.s64 	%rd48, %rd1, %rd47;
	ld.global.f32 	%f55, [%rd48];
	add.f32 	%f56, %f54, %f55;
	cvt.s64.s32 	%rd49, %r218;
	add.s64 	%rd50, %rd49, %rd2;
	shl.b64 	%rd51, %rd50, 2;
	add.s64 	%rd52, %rd1, %rd51;
	ld.global.f32 	%f57, [%rd52];
	add.f32 	%f58, %f56, %f57;
	cvt.s64.s32 	%rd53, %r217;
	add.s64 	%rd54, %rd53, %rd2;
	shl.b64 	%rd55, %rd54, 2;
	add.s64 	%rd56, %rd1, %rd55;
	ld.global.f32 	%f59, [%rd56];
	add.f32 	%f60, %f58, %f59;
	cvt.s64.s32 	%rd57, %r216;
	add.s64 	%rd58, %rd57, %rd2;
	shl.b64 	%rd59, %rd58, 2;
	add.s64 	%rd60, %rd1, %rd59;
	ld.global.f32 	%f61, [%rd60];
	add.f32 	%f62, %f60, %f61;
	cvt.s64.s32 	%rd61, %r215;
	add.s64 	%rd62, %rd61, %rd2;
	shl.b64 	%rd63, %rd62, 2;
	add.s64 	%rd64, %rd1, %rd63;
	ld.global.f32 	%f63, [%rd64];
	add.f32 	%f64, %f62, %f63;
	cvt.s64.s32 	%rd65, %r214;
	add.s64 	%rd66, %rd65, %rd2;
	shl.b64 	%rd67, %rd66, 2;
	add.s64 	%rd68, %rd1, %rd67;
	ld.global.f32 	%f65, [%rd68];
	add.f32 	%f150, %f64, %f65;
	add.s32 	%r223, %r223, 2048;
	add.s32 	%r221, %r221, %r15;
	add.s32 	%r220, %r220, %r15;
	add.s32 	%r219, %r219, %r15;
	add.s32 	%r218, %r218, %r15;
	add.s32 	%r217, %r217, %r15;
	add.s32 	%r216, %r216, %r15;
	add.s32 	%r215, %r215, %r15;
	add.s32 	%r214, %r214, %r15;
	add.s32 	%r213, %r213, %r15;
	add.s32 	%r212, %r212, %r15;
	add.s32 	%r211, %r211, %r15;
	add.s32 	%r210, %r210, %r15;
	add.s32 	%r209, %r209, %r15;
	add.s32 	%r208, %r208, %r15;
	add.s32 	%r207, %r207, %r15;
	add.s32 	%r206, %r206, %r15;
	add.s32 	%r205, %r205, 16;
	setp.ne.s32 	%p3, %r205, 0;
	@%p3 bra 	$L__BB7_4;
$L__BB7_5:
	setp.eq.s32 	%p4, %r11, 0;
	@%p4 bra 	$L__BB7_15;
	add.s32 	%r134, %r11, -1;
	setp.lt.u32 	%p5, %r134, 7;
	@%p5 bra 	$L__BB7_8;
	mad.lo.s32 	%r135, %r223, %r94, %r204;
	cvt.s64.s32 	%rd69, %r135;
	add.s64 	%rd70, %rd69, %rd2;
	shl.b64 	%rd71, %rd70, 2;
	add.s64 	%rd72, %rd1, %rd71;
	ld.global.f32 	%f67, [%rd72];
	add.f32 	%f68, %f150, %f67;
	shl.b32 	%r136, %r94, 7;
	add.s32 	%r137, %r135, %r136;
	cvt.s64.s32 	%rd73, %r137;
	add.s64 	%rd74, %rd73, %rd2;
	shl.b64 	%rd75, %rd74, 2;
	add.s64 	%rd76, %rd1, %rd75;
	ld.global.f32 	%f69, [%rd76];
	add.f32 	%f70, %f68, %f69;
	shl.b32 	%r138, %r94, 8;
	add.s32 	%r139, %r135, %r138;
	cvt.s64.s32 	%rd77, %r139;
	add.s64 	%rd78, %rd77, %rd2;
	shl.b64 	%rd79, %rd78, 2;
	add.s64 	%rd80, %rd1, %rd79;
	ld.global.f32 	%f71, [%rd80];
	add.f32 	%f72, %f70, %f71;
	add.s32 	%r140, %r139, %r136;
	cvt.s64.s32 	%rd81, %r140;
	add.s64 	%rd82, %rd81, %rd2;
	shl.b64 	%rd83, %rd82, 2;
	add.s64 	%rd84, %rd1, %rd83;
	ld.global.f32 	%f73, [%rd84];
	add.f32 	%f74, %f72, %f73;
	shl.b32 	%r141, %r94, 9;
	add.s32 	%r142, %r135, %r141;
	cvt.s64.s32 	%rd85, %r142;
	add.s64 	%rd86, %rd85, %rd2;
	shl.b64 	%rd87, %rd86, 2;
	add.s64 	%rd88, %rd1, %rd87;
	ld.global.f32 	%f75, [%rd88];
	add.f32 	%f76, %f74, %f75;
	add.s32 	%r143, %r142, %r136;
	cvt.s64.s32 	%rd89, %r143;
	add.s64 	%rd90, %rd89, %rd2;
	shl.b64 	%rd91, %rd90, 2;
	add.s64 	%rd92, %rd1, %rd91;
	ld.global.f32 	%f77, [%rd92];
	add.f32 	%f78, %f76, %f77;
	add.s32 	%r144, %r142, %r138;
	cvt.s64.s32 	%rd93, %r144;
	add.s64 	%rd94, %rd93, %rd2;
	shl.b64 	%rd95, %rd94, 2;
	add.s64 	%rd96, %rd1, %rd95;
	ld.global.f32 	%f79, [%rd96];
	add.f32 	%f80, %f78, %f79;
	add.s32 	%r145, %r144, %r136;
	cvt.s64.s32 	%rd97, %r145;
	add.s64 	%rd98, %rd97, %rd2;
	shl.b64 	%rd99, %rd98, 2;
	add.s64 	%rd100, %rd1, %rd99;
	ld.global.f32 	%f81, [%rd100];
	add.f32 	%f150, %f80, %f81;
	add.s32 	%r223, %r223, 1024;
$L__BB7_8:
	setp.eq.s32 	%p6, %r12, 0;
	@%p6 bra 	$L__BB7_15;
	add.s32 	%r146, %r12, -1;
	setp.lt.u32 	%p7, %r146, 3;
	@%p7 bra 	$L__BB7_11;
	mad.lo.s32 	%r147, %r223, %r94, %r204;
	cvt.s64.s32 	%rd101, %r147;
	add.s64 	%rd102, %rd101, %rd2;
	shl.b64 	%rd103, %rd102, 2;
	add.s64 	%rd104, %rd1, %rd103;
	ld.global.f32 	%f83, [%rd104];
	add.f32 	%f84, %f150, %f83;
	shl.b32 	%r148, %r94, 7;
	add.s32 	%r149, %r147, %r148;
	cvt.s64.s32 	%rd105, %r149;
	add.s64 	%rd106, %rd105, %rd2;
	shl.b64 	%rd107, %rd106, 2;
	add.s64 	%rd108, %rd1, %rd107;
	ld.global.f32 	%f85, [%rd108];
	add.f32 	%f86, %f84, %f85;
	shl.b32 	%r150, %r94, 8;
	add.s32 	%r151, %r147, %r150;
	cvt.s64.s32 	%rd109, %r151;
	add.s64 	%rd110, %rd109, %rd2;
	shl.b64 	%rd111, %rd110, 2;
	add.s64 	%rd112, %rd1, %rd111;
	ld.global.f32 	%f87, [%rd112];
	add.f32 	%f88, %f86, %f87;
	add.s32 	%r152, %r151, %r148;
	cvt.s64.s32 	%rd113, %r152;
	add.s64 	%rd114, %rd113, %rd2;
	shl.b64 	%rd115, %rd114, 2;
	add.s64 	%rd116, %rd1, %rd115;
	ld.global.f32 	%f89, [%rd116];
	add.f32 	%f150, %f88, %f89;
	add.s32 	%r223, %r223, 512;
$L__BB7_11:
	setp.eq.s32 	%p8, %r13, 0;
	@%p8 bra 	$L__BB7_15;
	setp.eq.s32 	%p9, %r13, 1;
	mad.lo.s32 	%r90, %r223, %r94, %r204;
	cvt.s64.s32 	%rd117, %r90;
	add.s64 	%rd118, %rd117, %rd2;
	shl.b64 	%rd119, %rd118, 2;
	add.s64 	%rd120, %rd1, %rd119;
	ld.global.f32 	%f90, [%rd120];
	add.f32 	%f150, %f150, %f90;
	@%p9 bra 	$L__BB7_15;
	setp.eq.s32 	%p10, %r13, 2;
	shl.b32 	%r153, %r94, 7;
	add.s32 	%r154, %r90, %r153;
	cvt.s64.s32 	%rd121, %r154;
	add.s64 	%rd122, %rd121, %rd2;
	shl.b64 	%rd123, %rd122, 2;
	add.s64 	%rd124, %rd1, %rd123;
	ld.global.f32 	%f91, [%rd124];
	add.f32 	%f150, %f150, %f91;
	@%p10 bra 	$L__BB7_15;
	shl.b32 	%r155, %r94, 8;
	add.s32 	%r156, %r90, %r155;
	cvt.s64.s32 	%rd125, %r156;
	add.s64 	%rd126, %rd125, %rd2;
	shl.b64 	%rd127, %rd126, 2;
	add.s64 	%rd128, %rd1, %rd127;
	ld.global.f32 	%f92, [%rd128];
	add.f32 	%f150, %f150, %f92;
$L__BB7_15:
	setp.ne.s32 	%p11, %r2, 0;
	st.volatile.shared.f32 	[%r3], %f150;
	ld.volatile.shared.f32 	%f93, [%r4];
	add.f32 	%f94, %f150, %f93;
	st.volatile.shared.f32 	[%r3], %f94;
	ld.volatile.shared.f32 	%f95, [%r5];
	add.f32 	%f96, %f94, %f95;
	st.volatile.shared.f32 	[%r3], %f96;
	ld.volatile.shared.f32 	%f97, [%r6];
	add.f32 	%f98, %f96, %f97;
	st.volatile.shared.f32 	[%r3], %f98;
	ld.volatile.shared.f32 	%f99, [%r7];
	add.f32 	%f100, %f98, %f99;
	st.volatile.shared.f32 	[%r3], %f100;
	ld.volatile.shared.f32 	%f101, [%r8];
	add.f32 	%f16, %f100, %f101;
	st.shared.f32 	[%r9], %f16;
	bar.sync 	0;
	@%p11 bra 	$L__BB7_31;
	ld.shared.f32 	%f103, [_ZZ17GMMFinalizeKernelILi4ELb1EEvPKfPfiiE7s_final+4];
	add.f32 	%f104, %f16, %f103;
	ld.shared.f32 	%f105, [_ZZ17GMMFinalizeKernelILi4ELb1EEvPKfPfiiE7s_final+8];
	add.f32 	%f106, %f104, %f105;
	ld.shared.f32 	%f107, [_ZZ17GMMFinalizeKernelILi4ELb1EEvPKfPfiiE7s_final+12];
	add.f32 	%f17, %f106, %f107;
	mov.f32 	%f151, 0f00000000;
	setp.gt.s32 	%p12, %r204, 6;
	@%p12 bra 	$L__BB7_21;
	setp.eq.s32 	%p16, %r204, 4;
	@%p16 bra 	$L__BB7_25;
	setp.eq.s32 	%p17, %r204, 5;
	@%p17 bra 	$L__BB7_26;
	setp.eq.s32 	%p18, %r204, 6;
	@%p18 bra 	$L__BB7_20;
	bra.uni 	$L__BB7_29;
$L__BB7_20:
	ld.shared.f32 	%f111, [_ZZ17GMMFinalizeKernelILi4ELb1EEvPKfPfiiE9final_gmm+4];
	ld.shared.f32 	%f112, [_ZZ17GMMFinalizeKernelILi4ELb1EEvPKfPfiiE9final_gmm+12];
	mul.f32 	%f151, %f111, %f112;
	bra.uni 	$L__BB7_29;
$L__BB7_21:
	setp.eq.s32 	%p13, %r204, 7;
	@%p13 bra 	$L__BB7_27;
	setp.eq.s32 	%p14, %r204, 8;
	@%p14 bra 	$L__BB7_28;
	setp.eq.s32 	%p15, %r204, 9;
	@%p15 bra 	$L__BB7_24;
	bra.uni 	$L__BB7_29;
$L__BB7_24:
	ld.shared.f32 	%f116, [_ZZ17GMMFinalizeKernelILi4ELb1EEvPKfPfiiE9final_gmm+12];
	fma.rn.f32 	%f151, %f116, %f116, 0f3A83126F;
	bra.uni 	$L__BB7_29;
$L__BB7_25:
	ld.shared.f32 	%f110, [_ZZ17GMMFinalizeKernelILi4ELb1EEvPKfPfiiE9final_gmm+4];
	fma.rn.f32 	%f151, %f110, %f110, 0f3A83126F;
	bra.uni 	$L__BB7_29;
$L__BB7_26:
	ld.shared.f32 	%f108, [_ZZ17GMMFinalizeKernelILi4ELb1EEvPKfPfiiE9final_gmm+4];
	ld.shared.f32 	%f109, [_ZZ17GMMFinalizeKernelILi4ELb1EEvPKfPfiiE9final_gmm+8];
	mul.f32 	%f151, %f108, %f109;
	bra.uni 	$L__BB7_29;
$L__BB7_27:
	ld.shared.f32 	%f113, [_ZZ17GMMFinalizeKernelILi4ELb1EEvPKfPfiiE9final_gmm+8];
	fma.rn.f32 	%f151, %f113, %f113, 0f3A83126F;
	bra.uni 	$L__BB7_29;
$L__BB7_28:
	ld.shared.f32 	%f114, [_ZZ17GMMFinalizeKernelILi4ELb1EEvPKfPfiiE9final_gmm+8];
	ld.shared.f32 	%f115, [_ZZ17GMMFinalizeKernelILi4ELb1EEvPKfPfiiE9final_gmm+12];
	mul.f32 	%f151, %f114, %f115;
$L__BB7_29:
	mul.f32 	%f117, %f142, %f17;
	sub.f32 	%f118, %f117, %f151;
	shl.b32 	%r157, %r204, 2;
	mov.u32 	%r158, _ZZ17GMMFinalizeKernelILi4ELb1EEvPKfPfiiE9final_gmm;
	add.s32 	%r159, %r158, %r157;
	st.shared.f32 	[%r159], %f118;
	setp.ne.s32 	%p19, %r204, 0;
	@%p19 bra 	$L__BB7_31;
	setp.gt.f32 	%p20, %f17, 0f00000000;
	rcp.rn.f32 	%f119, %f17;
	selp.f32 	%f142, %f119, %f142, %p20;
$L__BB7_31:
	add.s32 	%r204, %r204, 1;
	setp.ne.s32 	%p21, %r204, 10;
	@%p21 bra 	$L__BB7_1;
	mov.u32 	%r160, %tid.y;
	setp.ne.s32 	%p22, %r160, 0;
	@%p22 bra 	$L__BB7_42;
	setp.gt.u32 	%p23, %r2, 4;
	shl.b32 	%r161, %r2, 2;
	mov.u32 	%r162, _ZZ17GMMFinalizeKernelILi4ELb1EEvPKfPfiiE9final_gmm;
	add.s32 	%r92, %r162, %r161;
	@%p23 bra 	$L__BB7_35;
	ld.const.u32 	%r163, [det_indices];
	shr.u32 	%r165, %r163, %r161;
	ld.const.u32 	%r166, [det_indices+4];
	shr.u32 	%r167, %r166, %r161;
	ld.const.u32 	%r168, [det_indices+8];
	shr.u32 	%r169, %r168, %r161;
	shl.b32 	%r170, %r165, 2;
	and.b32  	%r171, %r170, 60;
	add.s32 	%r173, %r162, %r171;
	ld.shared.f32 	%f120, [%r173];
	shl.b32 	%r174, %r167, 2;
	and.b32  	%r175, %r174, 60;
	add.s32 	%r176, %r162, %r175;
	ld.shared.f32 	%f121, [%r176];
	mul.f32 	%f122, %f120, %f121;
	shl.b32 	%r177, %r169, 2;
	and.b32  	%r178, %r177, 60;
	add.s32 	%r179, %r162, %r178;
	ld.shared.f32 	%f123, [%r179];
	mul.f32 	%f124, %f122, %f123;
	st.shared.f32 	[%r92+40], %f124;
	ld.shared.f32 	%f125, [_ZZ17GMMFinalizeKernelILi4ELb1EEvPKfPfiiE9final_gmm+40];
	ld.shared.f32 	%f126, [_ZZ17GMMFinalizeKernelILi4ELb1EEvPKfPfiiE9final_gmm+44];
	fma.rn.f32 	%f127, %f126, 0f40000000, %f125;
	ld.shared.f32 	%f128, [_ZZ17GMMFinalizeKernelILi4ELb1EEvPKfPfiiE9final_gmm+48];
	sub.f32 	%f129, %f127, %f128;
	ld.shared.f32 	%f130, [_ZZ17GMMFinalizeKernelILi4ELb1EEvPKfPfiiE9final_gmm+52];
	sub.f32 	%f131, %f129, %f130;
	ld.shared.f32 	%f132, [_ZZ17GMMFinalizeKernelILi4ELb1EEvPKfPfiiE9final_gmm+56];
	sub.f32 	%f153, %f131, %f132;
	st.shared.f32 	[_ZZ17GMMFinalizeKernelILi4ELb1EEvPKfPfiiE9final_gmm+40], %f153;
	bra.uni 	$L__BB7_37;
$L__BB7_35:
	setp.ne.s32 	%p24, %r2, 5;
	@%p24 bra 	$L__BB7_40;
	ld.shared.f32 	%f153, [_ZZ17GMMFinalizeKernelILi4ELb1EEvPKfPfiiE9final_gmm+40];
$L__BB7_37:
	setp.leu.f32 	%p26, %f153, 0f00000000;
	@%p26 bra 	$L__BB7_39;
	ld.const.u32 	%r181, [inv_indices];
	ld.const.u32 	%r183, [inv_indices+4];
	ld.const.u32 	%r184, [inv_indices+8];
	ld.const.u32 	%r185, [inv_indices+12];
	shr.u32 	%r186, %r181, %r161;
	shl.b32 	%r187, %r186, 2;
	and.b32  	%r188, %r187, 60;
	add.s32 	%r190, %r162, %r188;
	ld.shared.f32 	%f133, [%r190];
	shr.u32 	%r191, %r183, %r161;
	shl.b32 	%r192, %r191, 2;
	and.b32  	%r193, %r192, 60;
	add.s32 	%r194, %r162, %r193;
	ld.shared.f32 	%f134, [%r194];
	shr.u32 	%r195, %r184, %r161;
	shl.b32 	%r196, %r195, 2;
	and.b32  	%r197, %r196, 60;
	add.s32 	%r198, %r162, %r197;
	ld.shared.f32 	%f135, [%r198];
	shr.u32 	%r199, %r185, %r161;
	shl.b32 	%r200, %r199, 2;
	and.b32  	%r201, %r200, 60;
	add.s32 	%r202, %r162, %r201;
	ld.shared.f32 	%f136, [%r202];
	mul.f32 	%f137, %f135, %f136;
	mul.f32 	%f138, %f133, %f134;
	sub.f32 	%f139, %f138, %f137;
	div.rn.f32 	%f140, %f139, %f153;
	st.shared.f32 	[%r92+16], %f140;
	bra.uni 	$L__BB7_41;
$L__BB7_39:
	mov.b32 	%r180, 0;
	st.shared.u32 	[%r92+16], %r180;
	bra.uni 	$L__BB7_41;
$L__BB7_40:
	setp.gt.u32 	%p25, %r2, 10;
	@%p25 bra 	$L__BB7_42;
$L__BB7_41:
	ld.shared.f32 	%f141, [%r92];
	mad.lo.s32 	%r203, %r94, %r1, %r2;
	cvta.to.global.u64 	%rd129, %rd3;
	mul.wide.u32 	%rd130, %r203, 4;
	add.s64 	%rd131, %rd129, %rd130;
	st.global.f32 	[%rd131], %f141;
$L__BB7_42:
	ret;

}


// ===== COMPILED SASS (sm_100) =====

	.target	sm_100

	.elftype	@"ET_EXEC"


//--------------------- .note.nv.tkinfo           --------------------------
	.section	.note.nv.tkinfo,"",@"SHT_NOTE"
	.sectionflags	@"SHF_NOTE_NV_TKINFO"
	.tkinfo
        /*0018*/ 	.word	0x00000002
        /*0030*/ 	.string	""
        /*0030*/ 	.string	"ptxas"
        /*0030*/ 	.string	"Cuda compilation tools, release 13.0, V13.0.88"
        /*0030*/ 	.string	"Build cuda_13.0.r13.0/compiler.36424714_0"
        /*0030*/ 	.string	"-arch sm_100 -m 64 "



//--------------------- .note.nv.cuinfo           --------------------------
	.section	.note.nv.cuinfo,"",@"SHT_NOTE"
	.sectionflags	@"SHF_NOTE_NV_CUINFO"
        /*0018*/ 	.short	0x0002
        /*001a*/ 	.short	0x0064
        /*001c*/ 	.short	0x0082
	.zero		2


//--------------------- .nv.info                  --------------------------
	.section	.nv.info,"",@"SHT_CUDA_INFO"
	.align	4


	//----- nvinfo : EIATTR_REGCOUNT
	.align		4
        /*0000*/ 	.byte	0x04, 0x2f
        /*0002*/ 	.short	(.L_4 - .L_3)
	.align		4
.L_3:
        /*0004*/ 	.word	index@(_Z13GMMcommonTermPfiii)
        /*0008*/ 	.word	0x00000016


	//----- nvinfo : EIATTR_FRAME_SIZE
	.align		4
.L_4:
        /*000c*/ 	.byte	0x04, 0x11
        /*000e*/ 	.short	(.L_6 - .L_5)
	.align		4
.L_5:
        /*0010*/ 	.word	index@($__internal_8_$__cuda_sm3x_div_rn_noftz_f32_slowpath)
        /*0014*/ 	.word	0x00000000


	//----- nvinfo : EIATTR_FRAME_SIZE
	.align		4
.L_6:
        /*0018*/ 	.byte	0x04, 0x11
        /*001a*/ 	.short	(.L_8 - .L_7)
	.align		4
.L_7:
        /*001c*/ 	.word	index@($__internal_7_$__cuda_sm20_sqrt_rn_f32_slowpath)
        /*0020*/ 	.word	0x00000000


	//----- nvinfo : EIATTR_FRAME_SIZE
	.align		4
.L_8:
        /*0024*/ 	.byte	0x04, 0x11
        /*0026*/ 	.short	(.L_10 - .L_9)
	.align		4
.L_9:
        /*0028*/ 	.word	index@(_Z13GMMcommonTermPfiii)
        /*002c*/ 	.word	0x00000000


	//----- nvinfo : EIATTR_REGCOUNT
	.align		4
.L_10:
        /*0030*/ 	.byte	0x04, 0x2f
        /*0032*/ 	.short	(.L_12 - .L_11)
	.align		4
.L_11:
        /*0034*/ 	.word	index@(_Z17GMMDataTermKernelPKfS0_Pfiiii)
        /*0038*/ 	.word	0x0000001f


	//----- nvinfo : EIATTR_FRAME_SIZE
	.align		4
.L_12:
        /*003c*/ 	.byte	0x04, 0x11
        /*003e*/ 	.short	(.L_14 - .L_13)
	.align		4
.L_13:
        /*0040*/ 	.word	index@($__internal_6_$__cuda_sm3x_div_rn_noftz_f32_slowpath)
        /*0044*/ 	.word	0x00000040


	//----- nvinfo : EIATTR_FRAME_SIZE
	.align		4
.L_14:
        /*0048*/ 	.byte	0x04, 0x11
        /*004a*/ 	.short	(.L_16 - .L_15)
	.align		4
.L_15:
        /*004c*/ 	.word	index@(_Z17GMMDataTermKernelPKfS0_Pfiiii)
        /*0050*/ 	.word	0x00000040


	//----- nvinfo : EIATTR_REGCOUNT
	.align		4
.L_16:
        /*0054*/ 	.byte	0x04, 0x2f
        /*0056*/ 	.short	(.L_18 - .L_17)
	.align		4
.L_17:
        /*0058*/ 	.word	index@(_Z12GMMFindSplitP10GMMSplit_tiPfii)
        /*005c*/ 	.word	0x0000001c


	//----- nvinfo : EIATTR_FRAME_SIZE
	.align		4
.L_18:
        /*0060*/ 	.byte	0x04, 0x11
        /*0062*/ 	.short	(.L_20 - .L_19)
	.align		4
.L_19:
        /*0064*/ 	.word	index@($__internal_5_$__cuda_sm3x_div_rn_noftz_f32_slowpath)
        /*0068*/ 	.word	0x00000020


	//----- nvinfo : EIATTR_FRAME_SIZE
	.align		4
.L_20:
        /*006c*/ 	.byte	0x04, 0x11
        /*006e*/ 	.short	(.L_22 - .L_21)
	.align		4
.L_21:
        /*0070*/ 	.word	index@($__internal_4_$__cuda_sm20_sqrt_rn_f32_slowpath)
        /*0074*/ 	.word	0x00000020


	//----- nvinfo : EIATTR_FRAME_SIZE
	.align		4
.L_22:
        /*0078*/ 	.byte	0x04, 0x11
        /*007a*/ 	.short	(.L_24 - .L_23)
	.align		4
.L_23:
        /*007c*/ 	.word	index@($__internal_3_$__cuda_sm20_rcp_rn_f32_slowpath)
        /*0080*/ 	.word	0x00000020


	//----- nvinfo : EIATTR_FRAME_SIZE
	.align		4
.L_24:
        /*0084*/ 	.byte	0x04, 0x11
        /*0086*/ 	.short	(.L_26 - .L_25)
	.align		4
.L_25:
        /*0088*/ 	.word	index@(_Z12GMMFindSplitP10GMMSplit_tiPfii)
        /*008c*/ 	.word	0x00000020


	//----- nvinfo : EIATTR_REGCOUNT
	.align		4
.L_26:
        /*0090*/ 	.byte	0x04, 0x2f
        /*0092*/ 	.short	(.L_28 - .L_27)
	.align		4
.L_27:
        /*0094*/ 	.word	index@(_Z10GMMDoSplitPK10GMMSplit_tiPfiPKfPii)
        /*0098*/ 	.word	0x00000018


	//----- nvinfo : EIATTR_FRAME_SIZE
	.align		4
.L_28:
        /*009c*/ 	.byte	0x04, 0x11
        /*009e*/ 	.short	(.L_30 - .L_29)
	.align		4
.L_29:
        /*00a0*/ 	.word	index@(_Z10GMMDoSplitPK10GMMSplit_tiPfiPKfPii)
        /*00a4*/ 	.word	0x00000000


	//----- nvinfo : EIATTR_REGCOUNT
	.align		4
.L_30:
        /*00a8*/ 	.byte	0x04, 0x2f
        /*00aa*/ 	.short	(.L_32 - .L_31)
	.align		4
.L_31:
        /*00ac*/ 	.word	index@(_Z18GMMReductionKernelILi4ELb1EEviPKfPKiPfPjiii)
        /*00b0*/ 	.word	0x00000020


	//----- nvinfo : EIATTR_FRAME_SIZE
	.align		4
.L_32:
        /*00b4*/ 	.byte	0x04, 0x11
        /*00b6*/ 	.short	(.L_34 - .L_33)
	.align		4
.L_33:
        /*00b8*/ 	.word	index@(_Z18GMMReductionKernelILi4ELb1EEviPKfPKiPfPjiii)
        /*00bc*/ 	.word	0x00000000


	//----- nvinfo : EIATTR_REGCOUNT
	.align		4
.L_34:
        /*00c0*/ 	.byte	0x04, 0x2f
        /*00c2*/ 	.short	(.L_36 - .L_35)
	.align		4
.L_35:
        /*00c4*/ 	.word	index@(_Z18GMMReductionKernelILi4ELb0EEviPKfPKiPfPjiii)
        /*00c8*/ 	.word	0x0000001c


	//----- nvinfo : EIATTR_FRAME_SIZE
	.align		4
.L_36:
        /*00cc*/ 	.byte	0x04, 0x11
        /*00ce*/ 	.short	(.L_38 - .L_37)
	.align		4
.L_37:
        /*00d0*/ 	.word	index@(_Z18GMMReductionKernelILi4ELb0EEviPKfPKiPfPjiii)
        /*00d4*/ 	.word	0x00000000


	//----- nvinfo : EIATTR_REGCOUNT
	.align		4
.L_38:
        /*00d8*/ 	.byte	0x04, 0x2f
        /*00da*/ 	.short	(.L_40 - .L_39)
	.align		4
.L_39:
        /*00dc*/ 	.word	index@(_Z17GMMFinalizeKernelILi4ELb0EEvPKfPfii)
        /*00e0*/ 	.word	0x00000030


	//----- nvinfo : EIATTR_FRAME_SIZE
	.align		4
.L_40:
        /*00e4*/ 	.byte	0x04, 0x11
        /*00e6*/ 	.short	(.L_42 - .L_41)
	.align		4
.L_41:
        /*00e8*/ 	.word	index@($__internal_2_$__cuda_sm20_rcp_rn_f32_slowpath)
        /*00ec*/ 	.word	0x00000000


	//----- nvinfo : EIATTR_FRAME_SIZE
	.align		4
.L_42:
        /*00f0*/ 	.byte	0x04, 0x11
        /*00f2*/ 	.short	(.L_44 - .L_43)
	.align		4
.L_43:
        /*00f4*/ 	.word	index@(_Z17GMMFinalizeKernelILi4ELb0EEvPKfPfii)
        /*00f8*/ 	.word	0x00000000


	//----- nvinfo : EIATTR_REGCOUNT
	.align		4
.L_44:
        /*00fc*/ 	.byte	0x04, 0x2f
        /*00fe*/ 	.short	(.L_46 - .L_45)
	.align		4
.L_45:
        /*0100*/ 	.word	index@(_Z17GMMFinalizeKernelILi4ELb1EEvPKfPfii)
        /*0104*/ 	.word	0x00000030


	//----- nvinfo : EIATTR_FRAME_SIZE
	.align		4
.L_46:
        /*0108*/ 	.byte	0x04, 0x11
        /*010a*/ 	.short	(.L_48 - .L_47)
	.align		4
.L_47:
        /*010c*/ 	.word	index@($__internal_1_$__cuda_sm3x_div_rn_noftz_f32_slowpath)
        /*0110*/ 	.word	0x00000000


	//----- nvinfo : EIATTR_FRAME_SIZE
	.align		4
.L_48:
        /*0114*/ 	.byte	0x04, 0x11
        /*0116*/ 	.short	(.L_50 - .L_49)
	.align		4
.L_49:
        /*0118*/ 	.word	index@($__internal_0_$__cuda_sm20_rcp_rn_f32_slowpath)
        /*011c*/ 	.word	0x00000000


	//----- nvinfo : EIATTR_FRAME_SIZE
	.align		4
.L_50:
        /*0120*/ 	.byte	0x04, 0x11
        /*0122*/ 	.short	(.L_52 - .L_51)
	.align		4
.L_51:
        /*0124*/ 	.word	index@(_Z17GMMFinalizeKernelILi4ELb1EEvPKfPfii)
        /*0128*/ 	.word	0x00000000


	//----- nvinfo : EIATTR_MIN_STACK_SIZE
	.align		4
.L_52:
        /*012c*/ 	.byte	0x04, 0x12
        /*012e*/ 	.short	(.L_54 - .L_53)
	.align		4
.L_53:
        /*0130*/ 	.word	index@(_Z17GMMFinalizeKernelILi4ELb1EEvPKfPfii)
        /*0134*/ 	.word	0x00000000


	//----- nvinfo : EIATTR_MIN_STACK_SIZE
	.align		4
.L_54:
        /*0138*/ 	.byte	0x04, 0x12
        /*013a*/ 	.short	(.L_56 - .L_55)
	.align		4
.L_55:
        /*013c*/ 	.word	index@(_Z17GMMFinalizeKernelILi4ELb0EEvPKfPfii)
        /*0140*/ 	.word	0x00000000


	//----- nvinfo : EIATTR_MIN_STACK_SIZE
	.align		4
.L_56:
        /*0144*/ 	.byte	0x04, 0x12
        /*0146*/ 	.short	(.L_58 - .L_57)
	.align		4
.L_57:
        /*0148*/ 	.word	index@(_Z18GMMReductionKernelILi4ELb0EEviPKfPKiPfPjiii)
        /*014c*/ 	.word	0x00000000


	//----- nvinfo : EIATTR_MIN_STACK_SIZE
	.align		4
.L_58:
        /*0150*/ 	.byte	0x04, 0x12
        /*0152*/ 	.short	(.L_60 - .L_59)
	.align		4
.L_59:
        /*0154*/ 	.word	index@(_Z18GMMReductionKernelILi4ELb1EEviPKfPKiPfPjiii)
        /*0158*/ 	.word	0x00000000


	//----- nvinfo : EIATTR_MIN_STACK_SIZE
	.align		4
.L_60:
        /*015c*/ 	.byte	0x04, 0x12
        /*015e*/ 	.short	(.L_62 - .L_61)
	.align		4
.L_61:
        /*0160*/ 	.word	index@(_Z10GMMDoSplitPK10GMMSplit_tiPfiPKfPii)
        /*0164*/ 	.word	0x00000000


	//----- nvinfo : EIATTR_MIN_STACK_SIZE
	.align		4
.L_62:
        /*0168*/ 	.byte	0x04, 0x12
        /*016a*/ 	.short	(.L_64 - .L_63)
	.align		4
.L_63:
        /*016c*/ 	.word	index@(_Z12GMMFindSplitP10GMMSplit_tiPfii)
        /*0170*/ 	.word	0x00000020


	//----- nvinfo : EIATTR_MIN_STACK_SIZE
	.align		4
.L_64:
        /*0174*/ 	.byte	0x04, 0x12
        /*0176*/ 	.short	(.L_66 - .L_65)
	.align		4
.L_65:
        /*0178*/ 	.word	index@(_Z17GMMDataTermKernelPKfS0_Pfiiii)
        /*017c*/ 	.word	0x00000040


	//----- nvinfo : EIATTR_MIN_STACK_SIZE
	.align		4
.L_66:
        /*0180*/ 	.byte	0x04, 0x12
        /*0182*/ 	.short	(.L_68 - .L_67)
	.align		4
.L_67:
        /*0184*/ 	.word	index@(_Z13GMMcommonTermPfiii)
        /*0188*/ 	.word	0x00000000
.L_68:


//--------------------- .nv.compat                --------------------------
	.section	.nv.compat,"",@"SHT_CUDA_COMPAT_INFO"
	.align	4
        /*0000*/ 	.byte	0x02, 0x09, 0x00, 0x00, 0x02, 0x02, 0x01, 0x00, 0x02, 0x05, 0x05, 0x00, 0x03, 0x07, 0x01, 0x01
        /*0010*/ 	.byte	0x02, 0x03, 0x00, 0x00, 0x02, 0x06, 0x01, 0x00, 0x04, 0x0b, 0x08, 0x00, 0x01, 0x00, 0x00, 0x00
        /*0020*/ 	.byte	0x00, 0x00, 0x00, 0x00


//--------------------- .nv.info._Z17GMMFinalizeKernelILi4ELb1EEvPKfPfii --------------------------
	.section	.nv.info._Z17GMMFinalizeKernelILi4ELb1EEvPKfPfii,"",@"SHT_CUDA_INFO"
	.sectionflags	@""
	.align	4


	//----- nvinfo : EIATTR_CUDA_API_VERSION
	.align		4
        /*0000*/ 	.byte	0x04, 0x37
        /*0002*/ 	.short	(.L_70 - .L_69)
.L_69:
        /*0004*/ 	.word	0x00000082


	//----- nvinfo : EIATTR_KPARAM_INFO
	.align		4
.L_70:
        /*0008*/ 	.byte	0x04, 0x17
        /*000a*/ 	.short	(.L_72 - .L_71)
.L_71:
        /*000c*/ 	.word	0x00000000
        /*0010*/ 	.short	0x0003
        /*0012*/ 	.short	0x0014
        /*0014*/ 	.byte	0x00, 0xf0, 0x11, 0x00


	//----- nvinfo : EIATTR_KPARAM_INFO
	.align		4
.L_72:
        /*0018*/ 	.byte	0x04, 0x17
        /*001a*/ 	.short	(.L_74 - .L_73)
.L_73:
        /*001c*/ 	.word	0x00000000
        /*0020*/ 	.short	0x0002
        /*0022*/ 	.short	0x0010
        /*0024*/ 	.byte	0x00, 0xf0, 0x11, 0x00


	//----- nvinfo : EIATTR_KPARAM_INFO
	.align		4
.L_74:
        /*0028*/ 	.byte	0x04, 0x17
        /*002a*/ 	.short	(.L_76 - .L_75)
.L_75:
        /*002c*/ 	.word	0x00000000
        /*0030*/ 	.short	0x0001
        /*0032*/ 	.short	0x0008
        /*0034*/ 	.byte	0x00, 0xf5, 0x21, 0x00


	//----- nvinfo : EIATTR_KPARAM_INFO
	.align		4
.L_76:
        /*0038*/ 	.byte	0x04, 0x17
        /*003a*/ 	.short	(.L_78 - .L_77)
.L_77:
        /*003c*/ 	.word	0x00000000
        /*0040*/ 	.short	0x0000
        /*0042*/ 	.short	0x0000
        /*0044*/ 	.byte	0x00, 0xf5, 0x21, 0x00


	//----- nvinfo : EIATTR_SPARSE_MMA_MASK
	.align		4
.L_78:
        /*0048*/ 	.byte	0x03, 0x50
        /*004a*/ 	.short	0x0000


	//----- nvinfo : EIATTR_MAXREG_COUNT
	.align		4
        /*004c*/ 	.byte	0x03, 0x1b
        /*004e*/ 	.short	0x00ff


	//----- nvinfo : EIATTR_NUM_BARRIERS
	.align		4
        /*0050*/ 	.byte	0x02, 0x4c
        /*0052*/ 	.byte	0x01
	.zero		1


	//----- nvinfo : EIATTR_MERCURY_ISA_VERSION
	.align		4
        /*0054*/ 	.byte	0x03, 0x5f
        /*0056*/ 	.short	0x0101


	//----- nvinfo : EIATTR_UNUSED_LOAD_BYTE_OFFSET
	.align		4
        /*0058*/ 	.byte	0x04, 0x44
        /*005a*/ 	.short	(.L_80 - .L_79)


	//   ....[0]....
.L_79:
        /*005c*/ 	.word	0x000016b0
        /*0060*/ 	.word	0x0000fff0


	//   ....[1]....
        /*0064*/ 	.word	0x00001cb0
        /*0068*/ 	.word	0x00000fff


	//----- nvinfo : EIATTR_VRC_CTA_INIT_COUNT
	.align		4
.L_80:
        /*006c*/ 	.byte	0x02, 0x4a
	.zero		1
	.zero		1


	//----- nvinfo : EIATTR_EXIT_INSTR_OFFSETS
	.align		4
        /*0070*/ 	.byte	0x04, 0x1c
        /*0072*/ 	.short	(.L_82 - .L_81)


	//   ....[0]....
.L_81:
        /*0074*/ 	.word	0x00001ae0


	//   ....[1]....
        /*0078*/ 	.word	0x00002010


	//   ....[2]....
        /*007c*/ 	.word	0x000020a0


	//----- nvinfo : EIATTR_INDIRECT_BRANCH_TARGETS
	.align		4
.L_82:
        /*0080*/ 	.byte	0x04, 0x34
        /*0082*/ 	.short	(.L_84 - .L_83)


	//   ....[0]....
.L_83:
        /*0084*/ 	.word	.L_x_259@srel
        /*0088*/ 	.short	0x0
        /*008a*/ 	.short	0x0
        /*008c*/ 	.word	0x4
        /*0090*/ 	.word	.L_x_260@srel
        /*0094*/ 	.word	.L_x_261@srel
        /*0098*/ 	.word	.L_x_262@srel
        /*009c*/ 	.word	.L_x_12@srel


	//   ....[1]....
        /* <DEDUP_REMOVED lines=8> */


	//----- nvinfo : EIATTR_CRS_STACK_SIZE
	.align		4
.L_84:
        /*00bc*/ 	.byte	0x04, 0x1e
        /*00be*/ 	.short	(.L_86 - .L_85)
.L_85:
        /*00c0*/ 	.word	0x00000000


	//----- nvinfo : EIATTR_CBANK_PARAM_SIZE
	.align		4
.L_86:
        /*00c4*/ 	.byte	0x03, 0x19
        /*00c6*/ 	.short	0x0018


	//----- nvinfo : EIATTR_PARAM_CBANK
	.align		4
        /*00c8*/ 	.byte	0x04, 0x0a
        /*00ca*/ 	.short	(.L_88 - .L_87)
	.align		4
.L_87:
        /*00cc*/ 	.word	index@(.nv.constant0._Z17GMMFinalizeKernelILi4ELb1EEvPKfPfii)
        /*00d0*/ 	.short	0x0380
        /*00d2*/ 	.short	0x0018


	//----- nvinfo : EIATTR_SW_WAR
	.align		4
.L_88:
        /*00d4*/ 	.byte	0x04, 0x36
        /*00d6*/ 	.short	(.L_90 - .L_89)
.L_89:
        /*00d8*/ 	.word	0x00000008
.L_90:


//--------------------- .nv.info._Z17GMMFinalizeKernelILi4ELb0EEvPKfPfii --------------------------
	.section	.nv.info._Z17GMMFinalizeKernelILi4ELb0EEvPKfPfii,"",@"SHT_CUDA_INFO"
	.sectionflags	@""
	.align	4


	//----- nvinfo : EIATTR_CUDA_API_VERSION
	.align		4
        /*0000*/ 	.byte	0x04, 0x37
        /*0002*/ 	.short	(.L_92 - .L_91)
.L_91:
        /*0004*/ 	.word	0x00000082


	//----- nvinfo : EIATTR_KPARAM_INFO
	.align		4
.L_92:
        /*0008*/ 	.byte	0x04, 0x17
        /*000a*/ 	.short	(.L_94 - .L_93)
.L_93:
        /*000c*/ 	.word	0x00000000
        /*0010*/ 	.short	0x0003
        /*0012*/ 	.short	0x0014
        /*0014*/ 	.byte	0x00, 0xf0, 0x11, 0x00


	//----- nvinfo : EIATTR_KPARAM_INFO
	.align		4
.L_94:
        /*0018*/ 	.byte	0x04, 0x17
        /*001a*/ 	.short	(.L_96 - .L_95)
.L_95:
        /*001c*/ 	.word	0x00000000
        /*0020*/ 	.short	0x0002
        /*0022*/ 	.short	0x0010
        /*0024*/ 	.byte	0x00, 0xf0, 0x11, 0x00


	//----- nvinfo : EIATTR_KPARAM_INFO
	.align		4
.L_96:
        /*0028*/ 	.byte	0x04, 0x17
        /*002a*/ 	.short	(.L_98 - .L_97)
.L_97:
        /*002c*/ 	.word	0x00000000
        /*0030*/ 	.short	0x0001
        /*0032*/ 	.short	0x0008
        /*0034*/ 	.byte	0x00, 0xf5, 0x21, 0x00


	//----- nvinfo : EIATTR_KPARAM_INFO
	.align		4
.L_98:
        /*0038*/ 	.byte	0x04, 0x17
        /*003a*/ 	.short	(.L_100 - .L_99)
.L_99:
        /*003c*/ 	.word	0x00000000
        /*0040*/ 	.short	0x0000
        /*0042*/ 	.short	0x0000
        /*0044*/ 	.byte	0x00, 0xf5, 0x21, 0x00


	//----- nvinfo : EIATTR_SPARSE_MMA_MASK
	.align		4
.L_100:
        /*0048*/ 	.byte	0x03, 0x50
        /*004a*/ 	.short	0x0000


	//----- nvinfo : EIATTR_MAXREG_COUNT
	.align		4
        /*004c*/ 	.byte	0x03, 0x1b
        /*004e*/ 	.short	0x00ff


	//----- nvinfo : EIATTR_NUM_BARRIERS
	.align		4
        /*0050*/ 	.byte	0x02, 0x4c
        /*0052*/ 	.byte	0x01
	.zero		1


	//----- nvinfo : EIATTR_MERCURY_ISA_VERSION
	.align		4
        /*0054*/ 	.byte	0x03, 0x5f
        /*0056*/ 	.short	0x0101


	//----- nvinfo : EIATTR_UNUSED_LOAD_BYTE_OFFSET
	.align		4
        /*0058*/ 	.byte	0x04, 0x44
        /*005a*/ 	.short	(.L_102 - .L_101)


	//   ....[0]....
.L_101:
        /*005c*/ 	.word	0x000016b0
        /*0060*/ 	.word	0x0000fff0


	//   ....[1]....
        /*0064*/ 	.word	0x00001ca0
        /*0068*/ 	.word	0x00000fff


	//----- nvinfo : EIATTR_VRC_CTA_INIT_COUNT
	.align		4
.L_102:
        /*006c*/ 	.byte	0x02, 0x4a
	.zero		1
	.zero		1


	//----- nvinfo : EIATTR_EXIT_INSTR_OFFSETS
	.align		4
        /*0070*/ 	.byte	0x04, 0x1c
        /*0072*/ 	.short	(.L_104 - .L_103)


	//   ....[0]....
.L_103:
        /*0074*/ 	.word	0x00001ae0


	//   ....[1]....
        /*0078*/ 	.word	0x00001d20


	//   ....[2]....
        /*007c*/ 	.word	0x00001da0


	//----- nvinfo : EIATTR_INDIRECT_BRANCH_TARGETS
	.align		4
.L_104:
        /*0080*/ 	.byte	0x04, 0x34
        /*0082*/ 	.short	(.L_106 - .L_105)


	//   ....[0]....
.L_105:
        /* <DEDUP_REMOVED lines=8> */


	//   ....[1]....
        /* <DEDUP_REMOVED lines=8> */


	//----- nvinfo : EIATTR_CRS_STACK_SIZE
	.align		4
.L_106:
        /*00bc*/ 	.byte	0x04, 0x1e
        /*00be*/ 	.short	(.L_108 - .L_107)
.L_107:
        /*00c0*/ 	.word	0x00000000


	//----- nvinfo : EIATTR_CBANK_PARAM_SIZE
	.align		4
.L_108:
        /*00c4*/ 	.byte	0x03, 0x19
        /*00c6*/ 	.short	0x0018


	//----- nvinfo : EIATTR_PARAM_CBANK
	.align		4
        /*00c8*/ 	.byte	0x04, 0x0a
        /*00ca*/ 	.short	(.L_110 - .L_109)
	.align		4
.L_109:
        /*00cc*/ 	.word	index@(.nv.constant0._Z17GMMFinalizeKernelILi4ELb0EEvPKfPfii)
        /*00d0*/ 	.short	0x0380
        /*00d2*/ 	.short	0x0018


	//----- nvinfo : EIATTR_SW_WAR
	.align		4
.L_110:
        /*00d4*/ 	.byte	0x04, 0x36
        /*00d6*/ 	.short	(.L_112 - .L_111)
.L_111:
        /*00d8*/ 	.word	0x00000008
.L_112:


//--------------------- .nv.info._Z18GMMReductionKernelILi4ELb0EEviPKfPKiPfPjiii --------------------------
	.section	.nv.info._Z18GMMReductionKernelILi4ELb0EEviPKfPKiPfPjiii,"",@"SHT_CUDA_INFO"
	.sectionflags	@""
	.align	4


	//----- nvinfo : EIATTR_CUDA_API_VERSION
	.align		4
        /*0000*/ 	.byte	0x04, 0x37
        /*0002*/ 	.short	(.L_114 - .L_113)
.L_113:
        /*0004*/ 	.word	0x00000082


	//----- nvinfo : EIATTR_KPARAM_INFO
	.align		4
.L_114:
        /*0008*/ 	.byte	0x04, 0x17
        /*000a*/ 	.short	(.L_116 - .L_115)
.L_115:
        /*000c*/ 	.word	0x00000000
        /*0010*/ 	.short	0x0007
        /*0012*/ 	.short	0x0030
        /*0014*/ 	.byte	0x00, 0xf0, 0x11, 0x00


	//----- nvinfo : EIATTR_KPARAM_INFO
	.align		4
.L_116:
        /*0018*/ 	.byte	0x04, 0x17
        /*001a*/ 	.short	(.L_118 - .L_117)
.L_117:
        /*001c*/ 	.word	0x00000000
        /*0020*/ 	.short	0x0006
        /*0022*/ 	.short	0x002c
        /*0024*/ 	.byte	0x00, 0xf0, 0x11, 0x00


	//----- nvinfo : EIATTR_KPARAM_INFO
	.align		4
.L_118:
        /*0028*/ 	.byte	0x04, 0x17
        /*002a*/ 	.short	(.L_120 - .L_119)
.L_119:
        /*002c*/ 	.word	0x00000000
        /*0030*/ 	.short	0x0005
        /*0032*/ 	.short	0x0028
        /*0034*/ 	.byte	0x00, 0xf0, 0x11, 0x00


	//----- nvinfo : EIATTR_KPARAM_INFO
	.align		4
.L_120:
        /*0038*/ 	.byte	0x04, 0x17
        /*003a*/ 	.short	(.L_122 - .L_121)
.L_121:
        /*003c*/ 	.word	0x00000000
        /*0040*/ 	.short	0x0004
        /*0042*/ 	.short	0x0020
        /*0044*/ 	.byte	0x00, 0xf5, 0x21, 0x00


	//----- nvinfo : EIATTR_KPARAM_INFO
	.align		4
.L_122:
        /*0048*/ 	.byte	0x04, 0x17
        /*004a*/ 	.short	(.L_124 - .L_123)
.L_123:
        /*004c*/ 	.word	0x00000000
        /*0050*/ 	.short	0x0003
        /*0052*/ 	.short	0x0018
        /*0054*/ 	.byte	0x00, 0xf5, 0x21, 0x00


	//----- nvinfo : EIATTR_KPARAM_INFO
	.align		4
.L_124:
        /*0058*/ 	.byte	0x04, 0x17
        /*005a*/ 	.short	(.L_126 - .L_125)
.L_125:
        /*005c*/ 	.word	0x00000000
        /*0060*/ 	.short	0x0002
        /*0062*/ 	.short	0x0010
        /*0064*/ 	.byte	0x00, 0xf5, 0x21, 0x00


	//----- nvinfo : EIATTR_KPARAM_INFO
	.align		4
.L_126:
        /*0068*/ 	.byte	0x04, 0x17
        /*006a*/ 	.short	(.L_128 - .L_127)
.L_127:
        /*006c*/ 	.word	0x00000000
        /*0070*/ 	.short	0x0001
        /*0072*/ 	.short	0x0008
        /*0074*/ 	.byte	0x00, 0xf5, 0x21, 0x00


	//----- nvinfo : EIATTR_KPARAM_INFO
	.align		4
.L_128:
        /*0078*/ 	.byte	0x04, 0x17
        /*007a*/ 	.short	(.L_130 - .L_129)
.L_129:
        /*007c*/ 	.word	0x00000000
        /*0080*/ 	.short	0x0000
        /*0082*/ 	.short	0x0000
        /*0084*/ 	.byte	0x00, 0xf0, 0x11, 0x00


	//----- nvinfo : EIATTR_SPARSE_MMA_MASK
	.align		4
.L_130:
        /*0088*/ 	.byte	0x03, 0x50
        /*008a*/ 	.short	0x0000


	//----- nvinfo : EIATTR_MAXREG_COUNT
	.align		4
        /*008c*/ 	.byte	0x03, 0x1b
        /*008e*/ 	.short	0x00ff


	//----- nvinfo : EIATTR_NUM_BARRIERS
	.align		4
        /*0090*/ 	.byte	0x02, 0x4c
        /*0092*/ 	.byte	0x01
	.zero		1


	//----- nvinfo : EIATTR_MERCURY_ISA_VERSION
	.align		4
        /*0094*/ 	.byte	0x03, 0x5f
        /*0096*/ 	.short	0x0101


	//----- nvinfo : EIATTR_UNUSED_LOAD_BYTE_OFFSET
	.align		4
        /*0098*/ 	.byte	0x04, 0x44
        /*009a*/ 	.short	(.L_132 - .L_131)


	//   ....[0]....
.L_131:
        /*009c*/ 	.word	0x00001940
        /*00a0*/ 	.word	0x0000fff0


	//----- nvinfo : EIATTR_VRC_CTA_INIT_COUNT
	.align		4
.L_132:
        /*00a4*/ 	.byte	0x02, 0x4a
	.zero		1
	.zero		1


	//----- nvinfo : EIATTR_EXIT_INSTR_OFFSETS
	.align		4
        /*00a8*/ 	.byte	0x04, 0x1c
        /*00aa*/ 	.short	(.L_134 - .L_133)


	//   ....[0]....
.L_133:
        /*00ac*/ 	.word	0x00000150


	//   ....[1]....
        /*00b0*/ 	.word	0x00000180


	//   ....[2]....
        /*00b4*/ 	.word	0x000019e0


	//----- nvinfo : EIATTR_INDIRECT_BRANCH_TARGETS
	.align		4
.L_134:
        /*00b8*/ 	.byte	0x04, 0x34
        /*00ba*/ 	.short	(.L_136 - .L_135)


	//   ....[0]....
.L_135:
        /*00bc*/ 	.word	.L_x_279@srel
        /*00c0*/ 	.short	0x0
        /*00c2*/ 	.short	0x0
        /*00c4*/ 	.word	0x3
        /*00c8*/ 	.word	.L_x_280@srel
        /*00cc*/ 	.word	.L_x_281@srel
        /*00d0*/ 	.word	.L_x_282@srel


	//   ....[1]....
        /*00d4*/ 	.word	.L_x_283@srel
        /*00d8*/ 	.short	0x0
        /*00da*/ 	.short	0x0
        /*00dc*/ 	.word	0x3
        /*00e0*/ 	.word	.L_x_284@srel
        /*00e4*/ 	.word	.L_x_285@srel
        /*00e8*/ 	.word	.L_x_94@srel


	//   ....[2]....
        /* <DEDUP_REMOVED lines=8> */


	//----- nvinfo : EIATTR_CRS_STACK_SIZE
	.align		4
.L_136:
        /*0108*/ 	.byte	0x04, 0x1e
        /*010a*/ 	.short	(.L_138 - .L_137)
.L_137:
        /*010c*/ 	.word	0x00000000


	//----- nvinfo : EIATTR_CBANK_PARAM_SIZE
	.align		4
.L_138:
        /*0110*/ 	.byte	0x03, 0x19
        /*0112*/ 	.short	0x0034


	//----- nvinfo : EIATTR_PARAM_CBANK
	.align		4
        /*0114*/ 	.byte	0x04, 0x0a
        /*0116*/ 	.short	(.L_140 - .L_139)
	.align		4
.L_139:
        /*0118*/ 	.word	index@(.nv.constant0._Z18GMMReductionKernelILi4ELb0EEviPKfPKiPfPjiii)
        /*011c*/ 	.short	0x0380
        /*011e*/ 	.short	0x0034


	//----- nvinfo : EIATTR_SW_WAR
	.align		4
.L_140:
        /*0120*/ 	.byte	0x04, 0x36
        /*0122*/ 	.short	(.L_142 - .L_141)
.L_141:
        /*0124*/ 	.word	0x00000008
.L_142:


//--------------------- .nv.info._Z18GMMReductionKernelILi4ELb1EEviPKfPKiPfPjiii --------------------------
	.section	.nv.info._Z18GMMReductionKernelILi4ELb1EEviPKfPKiPfPjiii,"",@"SHT_CUDA_INFO"
	.sectionflags	@""
	.align	4


	//----- nvinfo : EIATTR_CUDA_API_VERSION
	.align		4
        /*0000*/ 	.byte	0x04, 0x37
        /*0002*/ 	.short	(.L_144 - .L_143)
.L_143:
        /*0004*/ 	.word	0x00000082


	//----- nvinfo : EIATTR_KPARAM_INFO
	.align		4
.L_144:
        /*0008*/ 	.byte	0x04, 0x17
        /*000a*/ 	.short	(.L_146 - .L_145)
.L_145:
        /*000c*/ 	.word	0x00000000
        /*0010*/ 	.short	0x0007
        /*0012*/ 	.short	0x0030
        /*0014*/ 	.byte	0x00, 0xf0, 0x11, 0x00


	//----- nvinfo : EIATTR_KPARAM_INFO
	.align		4
.L_146:
        /*0018*/ 	.byte	0x04, 0x17
        /*001a*/ 	.short	(.L_148 - .L_147)
.L_147:
        /*001c*/ 	.word	0x00000000
        /*0020*/ 	.short	0x0006
        /*0022*/ 	.short	0x002c
        /*0024*/ 	.byte	0x00, 0xf0, 0x11, 0x00


	//----- nvinfo : EIATTR_KPARAM_INFO
	.align		4
.L_148:
        /*0028*/ 	.byte	0x04, 0x17
        /*002a*/ 	.short	(.L_150 - .L_149)
.L_149:
        /*002c*/ 	.word	0x00000000
        /*0030*/ 	.short	0x0005
        /*0032*/ 	.short	0x0028
        /*0034*/ 	.byte	0x00, 0xf0, 0x11, 0x00


	//----- nvinfo : EIATTR_KPARAM_INFO
	.align		4
.L_150:
        /*0038*/ 	.byte	0x04, 0x17
        /*003a*/ 	.short	(.L_152 - .L_151)
.L_151:
        /*003c*/ 	.word	0x00000000
        /*0040*/ 	.short	0x0004
        /*0042*/ 	.short	0x0020
        /*0044*/ 	.byte	0x00, 0xf5, 0x21, 0x00


	//----- nvinfo : EIATTR_KPARAM_INFO
	.align		4
.L_152:
        /*0048*/ 	.byte	0x04, 0x17
        /*004a*/ 	.short	(.L_154 - .L_153)
.L_153:
        /*004c*/ 	.word	0x00000000
        /*0050*/ 	.short	0x0003
        /*0052*/ 	.short	0x0018
        /*0054*/ 	.byte	0x00, 0xf5, 0x21, 0x00


	//----- nvinfo : EIATTR_KPARAM_INFO
	.align		4
.L_154:
        /*0058*/ 	.byte	0x04, 0x17
        /*005a*/ 	.short	(.L_156 - .L_155)
.L_155:
        /*005c*/ 	.word	0x00000000
        /*0060*/ 	.short	0x0002
        /*0062*/ 	.short	0x0010
        /*0064*/ 	.byte	0x00, 0xf5, 0x21, 0x00


	//----- nvinfo : EIATTR_KPARAM_INFO
	.align		4
.L_156:
        /*0068*/ 	.byte	0x04, 0x17
        /*006a*/ 	.short	(.L_158 - .L_157)
.L_157:
        /*006c*/ 	.word	0x00000000
        /*0070*/ 	.short	0x0001
        /*0072*/ 	.short	0x0008
        /*0074*/ 	.byte	0x00, 0xf5, 0x21, 0x00


	//----- nvinfo : EIATTR_KPARAM_INFO
	.align		4
.L_158:
        /*0078*/ 	.byte	0x04, 0x17
        /*007a*/ 	.short	(.L_160 - .L_159)
.L_159:
        /*007c*/ 	.word	0x00000000
        /*0080*/ 	.short	0x0000
        /*0082*/ 	.short	0x0000
        /*0084*/ 	.byte	0x00, 0xf0, 0x11, 0x00


	//----- nvinfo : EIATTR_SPARSE_MMA_MASK
	.align		4
.L_160:
        /*0088*/ 	.byte	0x03, 0x50
        /*008a*/ 	.short	0x0000


	//----- nvinfo : EIATTR_MAXREG_COUNT
	.align		4
        /*008c*/ 	.byte	0x03, 0x1b
        /*008e*/ 	.short	0x00ff


	//----- nvinfo : EIATTR_NUM_BARRIERS
	.align		4
        /*0090*/ 	.byte	0x02, 0x4c
        /*0092*/ 	.byte	0x01
	.zero		1


	//----- nvinfo : EIATTR_MERCURY_ISA_VERSION
	.align		4
        /*0094*/ 	.byte	0x03, 0x5f
        /*0096*/ 	.short	0x0101


	//----- nvinfo : EIATTR_UNUSED_LOAD_BYTE_OFFSET
	.align		4
        /*0098*/ 	.byte	0x04, 0x44
        /*009a*/ 	.short	(.L_162 - .L_161)


	//   ....[0]....
.L_161:
        /*009c*/ 	.word	0x00001b70
        /*00a0*/ 	.word	0x0000fff0


	//----- nvinfo : EIATTR_COOP_GROUP_MASK_REGIDS
	.align		4
.L_162:
        /*00a4*/ 	.byte	0x04, 0x29
        /*00a6*/ 	.short	(.L_164 - .L_163)


	//   ....[0]....
.L_163:
        /*00a8*/ 	.word	0xffffffff


	//----- nvinfo : EIATTR_COOP_GROUP_INSTR_OFFSETS
	.align		4
.L_164:
        /*00ac*/ 	.byte	0x04, 0x28
        /*00ae*/ 	.short	(.L_166 - .L_165)


	//   ....[0]....
.L_165:
        /*00b0*/ 	.word	0x00001260


	//----- nvinfo : EIATTR_VRC_CTA_INIT_COUNT
	.align		4
.L_166:
        /*00b4*/ 	.byte	0x02, 0x4a
	.zero		1
	.zero		1


	//----- nvinfo : EIATTR_EXIT_INSTR_OFFSETS
	.align		4
        /*00b8*/ 	.byte	0x04, 0x1c
        /*00ba*/ 	.short	(.L_168 - .L_167)


	//   ....[0]....
.L_167:
        /*00bc*/ 	.word	0x00001c30


	//----- nvinfo : EIATTR_INDIRECT_BRANCH_TARGETS
	.align		4
.L_168:
        /*00c0*/ 	.byte	0x04, 0x34
        /*00c2*/ 	.short	(.L_170 - .L_169)


	//   ....[0]....
.L_169:
        /*00c4*/ 	.word	.L_x_292@srel
        /*00c8*/ 	.short	0x0
        /*00ca*/ 	.short	0x0
        /*00cc*/ 	.word	0x3
        /*00d0*/ 	.word	.L_x_293@srel
        /*00d4*/ 	.word	.L_x_294@srel
        /*00d8*/ 	.word	.L_x_295@srel


	//   ....[1]....
        /*00dc*/ 	.word	.L_x_296@srel
        /*00e0*/ 	.short	0x0
        /*00e2*/ 	.short	0x0
        /*00e4*/ 	.word	0x3
        /*00e8*/ 	.word	.L_x_297@srel
        /*00ec*/ 	.word	.L_x_298@srel
        /*00f0*/ 	.word	.L_x_128@srel


	//   ....[2]....
        /* <DEDUP_REMOVED lines=8> */


	//----- nvinfo : EIATTR_CRS_STACK_SIZE
	.align		4
.L_170:
        /*0110*/ 	.byte	0x04, 0x1e
        /*0112*/ 	.short	(.L_172 - .L_171)
.L_171:
        /*0114*/ 	.word	0x00000000


	//----- nvinfo : EIATTR_CBANK_PARAM_SIZE
	.align		4
.L_172:
        /*0118*/ 	.byte	0x03, 0x19
        /*011a*/ 	.short	0x0034


	//----- nvinfo : EIATTR_PARAM_CBANK
	.align		4
        /*011c*/ 	.byte	0x04, 0x0a
        /*011e*/ 	.short	(.L_174 - .L_173)
	.align		4
.L_173:
        /*0120*/ 	.word	index@(.nv.constant0._Z18GMMReductionKernelILi4ELb1EEviPKfPKiPfPjiii)
        /*0124*/ 	.short	0x0380
        /*0126*/ 	.short	0x0034


	//----- nvinfo : EIATTR_SW_WAR
	.align		4
.L_174:
        /*0128*/ 	.byte	0x04, 0x36
        /*012a*/ 	.short	(.L_176 - .L_175)
.L_175:
        /*012c*/ 	.word	0x00000008
.L_176:


//--------------------- .nv.info._Z10GMMDoSplitPK10GMMSplit_tiPfiPKfPii --------------------------
	.section	.nv.info._Z10GMMDoSplitPK10GMMSplit_tiPfiPKfPii,"",@"SHT_CUDA_INFO"
	.sectionflags	@""
	.align	4


	//----- nvinfo : EIATTR_CUDA_API_VERSION
	.align		4
        /*0000*/ 	.byte	0x04, 0x37
        /*0002*/ 	.short	(.L_178 - .L_177)
.L_177:
        /*0004*/ 	.word	0x00000082


	//----- nvinfo : EIATTR_KPARAM_INFO
	.align		4
.L_178:
        /*0008*/ 	.byte	0x04, 0x17
        /*000a*/ 	.short	(.L_180 - .L_179)
.L_179:
        /*000c*/ 	.word	0x00000000
        /*0010*/ 	.short	0x0006
        /*0012*/ 	.short	0x0030
        /*0014*/ 	.byte	0x00, 0xf0, 0x11, 0x00


	//----- nvinfo : EIATTR_KPARAM_INFO
	.align		4
.L_180:
        /*0018*/ 	.byte	0x04, 0x17
        /*001a*/ 	.short	(.L_182 - .L_181)
.L_181:
        /*001c*/ 	.word	0x00000000
        /*0020*/ 	.short	0x0005
        /*0022*/ 	.short	0x0028
        /*0024*/ 	.byte	0x00, 0xf5, 0x21, 0x00


	//----- nvinfo : EIATTR_KPARAM_INFO
	.align		4
.L_182:
        /*0028*/ 	.byte	0x04, 0x17
        /*002a*/ 	.short	(.L_184 - .L_183)
.L_183:
        /*002c*/ 	.word	0x00000000
        /*0030*/ 	.short	0x0004
        /*0032*/ 	.short	0x0020
        /*0034*/ 	.byte	0x00, 0xf5, 0x21, 0x00


	//----- nvinfo : EIATTR_KPARAM_INFO
	.align		4
.L_184:
        /*0038*/ 	.byte	0x04, 0x17
        /*003a*/ 	.short	(.L_186 - .L_185)
.L_185:
        /*003c*/ 	.word	0x00000000
        /*0040*/ 	.short	0x0003
        /*0042*/ 	.short	0x0018
        /*0044*/ 	.byte	0x00, 0xf0, 0x11, 0x00


	//----- nvinfo : EIATTR_KPARAM_INFO
	.align		4
.L_186:
        /*0048*/ 	.byte	0x04, 0x17
        /*004a*/ 	.short	(.L_188 - .L_187)
.L_187:
        /*004c*/ 	.word	0x00000000
        /*0050*/ 	.short	0x0002
        /*0052*/ 	.short	0x0010
        /*0054*/ 	.byte	0x00, 0xf5, 0x21, 0x00


	//----- nvinfo : EIATTR_KPARAM_INFO
	.align		4
.L_188:
        /*0058*/ 	.byte	0x04, 0x17
        /*005a*/ 	.short	(.L_190 - .L_189)
.L_189:
        /*005c*/ 	.word	0x00000000
        /*0060*/ 	.short	0x0001
        /*0062*/ 	.short	0x0008
        /*0064*/ 	.byte	0x00, 0xf0, 0x11, 0x00


	//----- nvinfo : EIATTR_KPARAM_INFO
	.align		4
.L_190:
        /*0068*/ 	.byte	0x04, 0x17
        /*006a*/ 	.short	(.L_192 - .L_191)
.L_191:
        /*006c*/ 	.word	0x00000000
        /*0070*/ 	.short	0x0000
        /*0072*/ 	.short	0x0000
        /*0074*/ 	.byte	0x00, 0xf5, 0x21, 0x00


	//----- nvinfo : EIATTR_SPARSE_MMA_MASK
	.align		4
.L_192:
        /*0078*/ 	.byte	0x03, 0x50
        /*007a*/ 	.short	0x0000


	//----- nvinfo : EIATTR_MAXREG_COUNT
	.align		4
        /*007c*/ 	.byte	0x03, 0x1b
        /*007e*/ 	.short	0x00ff


	//----- nvinfo : EIATTR_NUM_BARRIERS
	.align		4
        /*0080*/ 	.byte	0x02, 0x4c
        /*0082*/ 	.byte	0x01
	.zero		1


	//----- nvinfo : EIATTR_MERCURY_ISA_VERSION
	.align		4
        /*0084*/ 	.byte	0x03, 0x5f
        /*0086*/ 	.short	0x0101


	//----- nvinfo : EIATTR_VRC_CTA_INIT_COUNT
	.align		4
        /*0088*/ 	.byte	0x02, 0x4a
	.zero		1
	.zero		1


	//----- nvinfo : EIATTR_EXIT_INSTR_OFFSETS
	.align		4
        /*008c*/ 	.byte	0x04, 0x1c
        /*008e*/ 	.short	(.L_194 - .L_193)


	//   ....[0]....
.L_193:
        /*0090*/ 	.word	0x000007f0


	//   ....[1]....
        /*0094*/ 	.word	0x00000820


	//   ....[2]....
        /*0098*/ 	.word	0x000008b0


	//   ....[3]....
        /*009c*/ 	.word	0x000009a0


	//   ....[4]....
        /*00a0*/ 	.word	0x000009e0


	//----- nvinfo : EIATTR_CRS_STACK_SIZE
	.align		4
.L_194:
        /*00a4*/ 	.byte	0x04, 0x1e
        /*00a6*/ 	.short	(.L_196 - .L_195)
.L_195:
        /*00a8*/ 	.word	0x00000000


	//----- nvinfo : EIATTR_CBANK_PARAM_SIZE
	.align		4
.L_196:
        /*00ac*/ 	.byte	0x03, 0x19
        /*00ae*/ 	.short	0x0034


	//----- nvinfo : EIATTR_PARAM_CBANK
	.align		4
        /*00b0*/ 	.byte	0x04, 0x0a
        /*00b2*/ 	.short	(.L_198 - .L_197)
	.align		4
.L_197:
        /*00b4*/ 	.word	index@(.nv.constant0._Z10GMMDoSplitPK10GMMSplit_tiPfiPKfPii)
        /*00b8*/ 	.short	0x0380
        /*00ba*/ 	.short	0x0034


	//----- nvinfo : EIATTR_SW_WAR
	.align		4
.L_198:
        /*00bc*/ 	.byte	0x04, 0x36
        /*00be*/ 	.short	(.L_200 - .L_199)
.L_199:
        /*00c0*/ 	.word	0x00000008
.L_200:


//--------------------- .nv.info._Z12GMMFindSplitP10GMMSplit_tiPfii --------------------------
	.section	.nv.info._Z12GMMFindSplitP10GMMSplit_tiPfii,"",@"SHT_CUDA_INFO"
	.sectionflags	@""
	.align	4


	//----- nvinfo : EIATTR_CUDA_API_VERSION
	.align		4
        /*0000*/ 	.byte	0x04, 0x37
        /*0002*/ 	.short	(.L_202 - .L_201)
.L_201:
        /*0004*/ 	.word	0x00000082


	//----- nvinfo : EIATTR_KPARAM_INFO
	.align		4
.L_202:
        /*0008*/ 	.byte	0x04, 0x17
        /*000a*/ 	.short	(.L_204 - .L_203)
.L_203:
        /*000c*/ 	.word	0x00000000
        /*0010*/ 	.short	0x0004
        /*0012*/ 	.short	0x001c
        /*0014*/ 	.byte	0x00, 0xf0, 0x11, 0x00


	//----- nvinfo : EIATTR_KPARAM_INFO
	.align		4
.L_204:
        /*0018*/ 	.byte	0x04, 0x17
        /*001a*/ 	.short	(.L_206 - .L_205)
.L_205:
        /*001c*/ 	.word	0x00000000
        /*0020*/ 	.short	0x0003
        /*0022*/ 	.short	0x0018
        /*0024*/ 	.byte	0x00, 0xf0, 0x11, 0x00


	//----- nvinfo : EIATTR_KPARAM_INFO
	.align		4
.L_206:
        /*0028*/ 	.byte	0x04, 0x17
        /*002a*/ 	.short	(.L_208 - .L_207)
.L_207:
        /*002c*/ 	.word	0x00000000
        /*0030*/ 	.short	0x0002
        /*0032*/ 	.short	0x0010
        /*0034*/ 	.byte	0x00, 0xf5, 0x21, 0x00


	//----- nvinfo : EIATTR_KPARAM_INFO
	.align		4
.L_208:
        /*0038*/ 	.byte	0x04, 0x17
        /*003a*/ 	.short	(.L_210 - .L_209)
.L_209:
        /*003c*/ 	.word	0x00000000
        /*0040*/ 	.short	0x0001
        /*0042*/ 	.short	0x0008
        /*0044*/ 	.byte	0x00, 0xf0, 0x11, 0x00


	//----- nvinfo : EIATTR_KPARAM_INFO
	.align		4
.L_210:
        /*0048*/ 	.byte	0x04, 0x17
        /*004a*/ 	.short	(.L_212 - .L_211)
.L_211:
        /*004c*/ 	.word	0x00000000
        /*0050*/ 	.short	0x0000
        /*0052*/ 	.short	0x0000
        /*0054*/ 	.byte	0x00, 0xf5, 0x21, 0x00


	//----- nvinfo : EIATTR_SPARSE_MMA_MASK
	.align		4
.L_212:
        /*0058*/ 	.byte	0x03, 0x50
        /*005a*/ 	.short	0x0000


	//----- nvinfo : EIATTR_MAXREG_COUNT
	.align		4
        /*005c*/ 	.byte	0x03, 0x1b
        /*005e*/ 	.short	0x00ff


	//----- nvinfo : EIATTR_MERCURY_ISA_VERSION
	.align		4
        /*0060*/ 	.byte	0x03, 0x5f
        /*0062*/ 	.short	0x0101


	//----- nvinfo : EIATTR_VRC_CTA_INIT_COUNT
	.align		4
        /*0064*/ 	.byte	0x02, 0x4a
	.zero		1
	.zero		1


	//----- nvinfo : EIATTR_EXIT_INSTR_OFFSETS
	.align		4
        /*0068*/ 	.byte	0x04, 0x1c
        /*006a*/ 	.short	(.L_214 - .L_213)


	//   ....[0]....
.L_213:
        /*006c*/ 	.word	0x000019f0


	//   ....[1]....
        /*0070*/ 	.word	0x00001ad0


	//----- nvinfo : EIATTR_CRS_STACK_SIZE
	.align		4
.L_214:
        /*0074*/ 	.byte	0x04, 0x1e
        /*0076*/ 	.short	(.L_216 - .L_215)
.L_215:
        /*0078*/ 	.word	0x00000000


	//----- nvinfo : EIATTR_CBANK_PARAM_SIZE
	.align		4
.L_216:
        /*007c*/ 	.byte	0x03, 0x19
        /*007e*/ 	.short	0x0020


	//----- nvinfo : EIATTR_PARAM_CBANK
	.align		4
        /*0080*/ 	.byte	0x04, 0x0a
        /*0082*/ 	.short	(.L_218 - .L_217)
	.align		4
.L_217:
        /*0084*/ 	.word	index@(.nv.constant0._Z12GMMFindSplitP10GMMSplit_tiPfii)
        /*0088*/ 	.short	0x0380
        /*008a*/ 	.short	0x0020


	//----- nvinfo : EIATTR_SW_WAR
	.align		4
.L_218:
        /*008c*/ 	.byte	0x04, 0x36
        /*008e*/ 	.short	(.L_220 - .L_219)
.L_219:
        /*0090*/ 	.word	0x00000008
.L_220:


//--------------------- .nv.info._Z17GMMDataTermKernelPKfS0_Pfiiii --------------------------
	.section	.nv.info._Z17GMMDataTermKernelPKfS0_Pfiiii,"",@"SHT_CUDA_INFO"
	.sectionflags	@""
	.align	4


	//----- nvinfo : EIATTR_CUDA_API_VERSION
	.align		4
        /*0000*/ 	.byte	0x04, 0x37
        /*0002*/ 	.short	(.L_222 - .L_221)
.L_221:
        /*0004*/ 	.word	0x00000082


	//----- nvinfo : EIATTR_KPARAM_INFO
	.align		4
.L_222:
        /*0008*/ 	.byte	0x04, 0x17
        /*000a*/ 	.short	(.L_224 - .L_223)
.L_223:
        /*000c*/ 	.word	0x00000000
        /*0010*/ 	.short	0x0006
        /*0012*/ 	.short	0x0024
        /*0014*/ 	.byte	0x00, 0xf0, 0x11, 0x00


	//----- nvinfo : EIATTR_KPARAM_INFO
	.align		4
.L_224:
        /*0018*/ 	.byte	0x04, 0x17
        /*001a*/ 	.short	(.L_226 - .L_225)
.L_225:
        /*001c*/ 	.word	0x00000000
        /*0020*/ 	.short	0x0005
        /*0022*/ 	.short	0x0020
        /*0024*/ 	.byte	0x00, 0xf0, 0x11, 0x00


	//----- nvinfo : EIATTR_KPARAM_INFO
	.align		4
.L_226:
        /*0028*/ 	.byte	0x04, 0x17
        /*002a*/ 	.short	(.L_228 - .L_227)
.L_227:
        /*002c*/ 	.word	0x00000000
        /*0030*/ 	.short	0x0004
        /*0032*/ 	.short	0x001c
        /*0034*/ 	.byte	0x00, 0xf0, 0x11, 0x00


	//----- nvinfo : EIATTR_KPARAM_INFO
	.align		4
.L_228:
        /*0038*/ 	.byte	0x04, 0x17
        /*003a*/ 	.short	(.L_230 - .L_229)
.L_229:
        /*003c*/ 	.word	0x00000000
        /*0040*/ 	.short	0x0003
        /*0042*/ 	.short	0x0018
        /*0044*/ 	.byte	0x00, 0xf0, 0x11, 0x00


	//----- nvinfo : EIATTR_KPARAM_INFO
	.align		4
.L_230:
        /*0048*/ 	.byte	0x04, 0x17
        /*004a*/ 	.short	(.L_232 - .L_231)
.L_231:
        /*004c*/ 	.word	0x00000000
        /*0050*/ 	.short	0x0002
        /*0052*/ 	.short	0x0010
        /*0054*/ 	.byte	0x00, 0xf5, 0x21, 0x00


	//----- nvinfo : EIATTR_KPARAM_INFO
	.align		4
.L_232:
        /*0058*/ 	.byte	0x04, 0x17
        /*005a*/ 	.short	(.L_234 - .L_233)
.L_233:
        /*005c*/ 	.word	0x00000000
        /*0060*/ 	.short	0x0001
        /*0062*/ 	.short	0x0008
        /*0064*/ 	.byte	0x00, 0xf5, 0x21, 0x00


	//----- nvinfo : EIATTR_KPARAM_INFO
	.align		4
.L_234:
        /*0068*/ 	.byte	0x04, 0x17
        /*006a*/ 	.short	(.L_236 - .L_235)
.L_235:
        /*006c*/ 	.word	0x00000000
        /*0070*/ 	.short	0x0000
        /*0072*/ 	.short	0x0000
        /*0074*/ 	.byte	0x00, 0xf5, 0x21, 0x00


	//----- nvinfo : EIATTR_SPARSE_MMA_MASK
	.align		4
.L_236:
        /*0078*/ 	.byte	0x03, 0x50
        /*007a*/ 	.short	0x0000


	//----- nvinfo : EIATTR_MAXREG_COUNT
	.align		4
        /*007c*/ 	.byte	0x03, 0x1b
        /*007e*/ 	.short	0x00ff


	//----- nvinfo : EIATTR_MERCURY_ISA_VERSION
	.align		4
        /*0080*/ 	.byte	0x03, 0x5f
        /*0082*/ 	.short	0x0101


	//----- nvinfo : EIATTR_VRC_CTA_INIT_COUNT
	.align		4
        /*0084*/ 	.byte	0x02, 0x4a
	.zero		1
	.zero		1


	//----- nvinfo : EIATTR_EXIT_INSTR_OFFSETS
	.align		4
        /*0088*/ 	.byte	0x04, 0x1c
        /*008a*/ 	.short	(.L_238 - .L_237)


	//   ....[0]....
.L_237:
        /*008c*/ 	.word	0x00000080


	//   ....[1]....
        /*0090*/ 	.word	0x000017b0


	//   ....[2]....
        /*0094*/ 	.word	0x000020a0


	//   ....[3]....
        /*0098*/ 	.word	0x000025b0


	//   ....[4]....
        /*009c*/ 	.word	0x00002880


	//   ....[5]....
        /*00a0*/ 	.word	0x000029d0


	//----- nvinfo : EIATTR_CRS_STACK_SIZE
	.align		4
.L_238:
        /*00a4*/ 	.byte	0x04, 0x1e
        /*00a6*/ 	.short	(.L_240 - .L_239)
.L_239:
        /*00a8*/ 	.word	0x00000000


	//----- nvinfo : EIATTR_CBANK_PARAM_SIZE
	.align		4
.L_240:
        /*00ac*/ 	.byte	0x03, 0x19
        /*00ae*/ 	.short	0x0028


	//----- nvinfo : EIATTR_PARAM_CBANK
	.align		4
        /*00b0*/ 	.byte	0x04, 0x0a
        /*00b2*/ 	.short	(.L_242 - .L_241)
	.align		4
.L_241:
        /*00b4*/ 	.word	index@(.nv.constant0._Z17GMMDataTermKernelPKfS0_Pfiiii)
        /*00b8*/ 	.short	0x0380
        /*00ba*/ 	.short	0x0028


	//----- nvinfo : EIATTR_SW_WAR
	.align		4
.L_242:
        /*00bc*/ 	.byte	0x04, 0x36
        /*00be*/ 	.short	(.L_244 - .L_243)
.L_243:
        /*00c0*/ 	.word	0x00000008
.L_244:


//--------------------- .nv.info._Z13GMMcommonTermPfiii --------------------------
	.section	.nv.info._Z13GMMcommonTermPfiii,"",@"SHT_CUDA_INFO"
	.sectionflags	@""
	.align	4


	//----- nvinfo : EIATTR_CUDA_API_VERSION
	.align		4
        /*0000*/ 	.byte	0x04, 0x37
        /*0002*/ 	.short	(.L_246 - .L_245)
.L_245:
        /*0004*/ 	.word	0x00000082


	//----- nvinfo : EIATTR_KPARAM_INFO
	.align		4
.L_246:
        /*0008*/ 	.byte	0x04, 0x17
        /*000a*/ 	.short	(.L_248 - .L_247)
.L_247:
        /*000c*/ 	.word	0x00000000
        /*0010*/ 	.short	0x0003
        /*0012*/ 	.short	0x0010
        /*0014*/ 	.byte	0x00, 0xf0, 0x11, 0x00


	//----- nvinfo : EIATTR_KPARAM_INFO
	.align		4
.L_248:
        /*0018*/ 	.byte	0x04, 0x17
        /*001a*/ 	.short	(.L_250 - .L_249)
.L_249:
        /*001c*/ 	.word	0x00000000
        /*0020*/ 	.short	0x0002
        /*0022*/ 	.short	0x000c
        /*0024*/ 	.byte	0x00, 0xf0, 0x11, 0x00


	//----- nvinfo : EIATTR_KPARAM_INFO
	.align		4
.L_250:
        /*0028*/ 	.byte	0x04, 0x17
        /*002a*/ 	.short	(.L_252 - .L_251)
.L_251:
        /*002c*/ 	.word	0x00000000
        /*0030*/ 	.short	0x0001
        /*0032*/ 	.short	0x0008
        /*0034*/ 	.byte	0x00, 0xf0, 0x11, 0x00


	//----- nvinfo : EIATTR_KPARAM_INFO
	.align		4
.L_252:
        /*0038*/ 	.byte	0x04, 0x17
        /*003a*/ 	.short	(.L_254 - .L_253)
.L_253:
        /*003c*/ 	.word	0x00000000
        /*0040*/ 	.short	0x0000
        /*0042*/ 	.short	0x0000
        /*0044*/ 	.byte	0x00, 0xf5, 0x21, 0x00


	//----- nvinfo : EIATTR_SPARSE_MMA_MASK
	.align		4
.L_254:
        /*0048*/ 	.byte	0x03, 0x50
        /*004a*/ 	.short	0x0000


	//----- nvinfo : EIATTR_MAXREG_COUNT
	.align		4
        /*004c*/ 	.byte	0x03, 0x1b
        /*004e*/ 	.short	0x00ff


	//----- nvinfo : EIATTR_MERCURY_ISA_VERSION
	.align		4
        /*0050*/ 	.byte	0x03, 0x5f
        /*0052*/ 	.short	0x0101


	//----- nvinfo : EIATTR_VRC_CTA_INIT_COUNT
	.align		4
        /*0054*/ 	.byte	0x02, 0x4a
	.zero		1
	.zero		1


	//----- nvinfo : EIATTR_EXIT_INSTR_OFFSETS
	.align		4
        /*0058*/ 	.byte	0x04, 0x1c
        /*005a*/ 	.short	(.L_256 - .L_255)


	//   ....[0]....
.L_255:
        /*005c*/ 	.word	0x000002d0


	//   ....[1]....
        /*0060*/ 	.word	0x00000510


	//----- nvinfo : EIATTR_CRS_STACK_SIZE
	.align		4
.L_256:
        /*0064*/ 	.byte	0x04, 0x1e
        /*0066*/ 	.short	(.L_258 - .L_257)
.L_257:
        /*0068*/ 	.word	0x00000000


	//----- nvinfo : EIATTR_CBANK_PARAM_SIZE
	.align		4
.L_258:
        /*006c*/ 	.byte	0x03, 0x19
        /*006e*/ 	.short	0x0014


	//----- nvinfo : EIATTR_PARAM_CBANK
	.align		4
        /*0070*/ 	.byte	0x04, 0x0a
        /*0072*/ 	.short	(.L_260 - .L_259)
	.align		4
.L_259:
        /*0074*/ 	.word	index@(.nv.constant0._Z13GMMcommonTermPfiii)
        /*0078*/ 	.short	0x0380
        /*007a*/ 	.short	0x0014


	//----- nvinfo : EIATTR_SW_WAR
	.align		4
.L_260:
        /*007c*/ 	.byte	0x04, 0x36
        /*007e*/ 	.short	(.L_262 - .L_261)
.L_261:
        /*0080*/ 	.word	0x00000008
.L_262:


//--------------------- .nv.callgraph             --------------------------
	.section	.nv.callgraph,"",@"SHT_CUDA_CALLGRAPH"
	.align	4
	.sectionentsize	8
	.align		4
        /*0000*/ 	.word	0x00000000
	.align		4
        /*0004*/ 	.word	0xffffffff
	.align		4
        /*0008*/ 	.word	0x00000000
	.align		4
        /*000c*/ 	.word	0xfffffffe
	.align		4
        /*0010*/ 	.word	0x00000000
	.align		4
        /*0014*/ 	.word	0xfffffffd
	.align		4
        /*0018*/ 	.word	0x00000000
	.align		4
        /*001c*/ 	.word	0xfffffffc


//--------------------- .nv.constant3             --------------------------
	.section	.nv.constant3,"a",@progbits
	.align	4
.nv.constant3:
	.type		det_indices,@object
	.size		det_indices,(inv_indices - det_indices)
det_indices:
        /*0000*/ 	.byte	0x54, 0x46, 0x09, 0x00, 0x67, 0x86, 0x05, 0x00, 0x89, 0x87, 0x05, 0x00
	.type		inv_indices,@object
	.size		inv_indices,(.L_1 - inv_indices)
inv_indices:
        /*000c*/ 	.byte	0x67, 0x45, 0x45, 0x00, 0x89, 0x98, 0x76, 0x00, 0x58, 0x66, 0x54, 0x00, 0x98, 0x67, 0x58, 0x00
.L_1:


//--------------------- .nv.constant4             --------------------------
	.section	.nv.constant4,"a",@progbits
	.align	8
	.align		8
.nv.constant4:
        /*0000*/ 	.dword	__cudart_i2opi_f


//--------------------- .nv.constant2._Z17GMMFinalizeKernelILi4ELb1EEvPKfPfii --------------------------
	.section	.nv.constant2._Z17GMMFinalizeKernelILi4ELb1EEvPKfPfii,"a",@progbits
	.sectionflags	@""
	.align	4
.nv.constant2._Z17GMMFinalizeKernelILi4ELb1EEvPKfPfii:
        /*0000*/ 	.byte	0xc0, 0x17, 0x00, 0x00, 0xf0, 0x17, 0x00, 0x00, 0x80, 0x17, 0x00, 0x00, 0x20, 0x19, 0x00, 0x00
        /*0010*/ 	.byte	0xd0, 0x18, 0x00, 0x00, 0x00, 0x19, 0x00, 0x00, 0xa0, 0x18, 0x00, 0x00, 0x20, 0x19, 0x00, 0x00


//--------------------- .nv.constant2._Z17GMMFinalizeKernelILi4ELb0EEvPKfPfii --------------------------
	.section	.nv.constant2._Z17GMMFinalizeKernelILi4ELb0EEvPKfPfii,"a",@progbits
	.sectionflags	@""
	.align	4
.nv.constant2._Z17GMMFinalizeKernelILi4ELb0EEvPKfPfii:
        /*0000*/ 	.byte	0xc0, 0x17, 0x00, 0x00, 0xf0, 0x17, 0x00, 0x00, 0x80, 0x17, 0x00, 0x00, 0x20, 0x19, 0x00, 0x00
        /*0010*/ 	.byte	0xd0, 0x18, 0x00, 0x00, 0x00, 0x19, 0x00, 0x00, 0xa0, 0x18, 0x00, 0x00, 0x20, 0x19, 0x00, 0x00


//--------------------- .nv.constant2._Z18GMMReductionKernelILi4ELb0EEviPKfPKiPfPjiii --------------------------
	.section	.nv.constant2._Z18GMMReductionKernelILi4ELb0EEviPKfPKiPfPjiii,"a",@progbits
	.sectionflags	@""
	.align	4
.nv.constant2._Z18GMMReductionKernelILi4ELb0EEviPKfPKiPfPjiii:
        /*0000*/ 	.byte	0x00, 0x14, 0x00, 0x00, 0xe0, 0x13, 0x00, 0x00, 0x20, 0x14, 0x00, 0x00, 0x80, 0x16, 0x00, 0x00
        /*0010*/ 	.byte	0x60, 0x16, 0x00, 0x00, 0x00, 0x17, 0x00, 0x00, 0x20, 0x17, 0x00, 0x00, 0x00, 0x17, 0x00, 0x00
        /*0020*/ 	.byte	0x40, 0x17, 0x00, 0x00, 0x00, 0x17, 0x00, 0x00


//--------------------- .nv.constant2._Z18GMMReductionKernelILi4ELb1EEviPKfPKiPfPjiii --------------------------
	.section	.nv.constant2._Z18GMMReductionKernelILi4ELb1EEviPKfPKiPfPjiii,"a",@progbits
	.sectionflags	@""
	.align	4
.nv.constant2._Z18GMMReductionKernelILi4ELb1EEviPKfPKiPfPjiii:
        /*0000*/ 	.byte	0x00, 0x16, 0x00, 0x00, 0xe0, 0x15, 0x00, 0x00, 0x20, 0x16, 0x00, 0x00, 0x80, 0x18, 0x00, 0x00
        /*0010*/ 	.byte	0x60, 0x18, 0x00, 0x00, 0x00, 0x19, 0x00, 0x00, 0x20, 0x19, 0x00, 0x00, 0x00, 0x19, 0x00, 0x00
        /*0020*/ 	.byte	0x40, 0x19, 0x00, 0x00, 0x00, 0x19, 0x00, 0x00


//--------------------- .text._Z17GMMFinalizeKernelILi4ELb1EEvPKfPfii --------------------------
	.section	.text._Z17GMMFinalizeKernelILi4ELb1EEvPKfPfii,"ax",@progbits
	.align	128
        .global         _Z17GMMFinalizeKernelILi4ELb1EEvPKfPfii
        .type           _Z17GMMFinalizeKernelILi4ELb1EEvPKfPfii,@function
        .size           _Z17GMMFinalizeKernelILi4ELb1EEvPKfPfii,(.L_x_306 - _Z17GMMFinalizeKernelILi4ELb1EEvPKfPfii)
        .other          _Z17GMMFinalizeKernelILi4ELb1EEvPKfPfii,@"STO_CUDA_ENTRY STV_DEFAULT"
_Z17GMMFinalizeKernelILi4ELb1EEvPKfPfii:
.text._Z17GMMFinalizeKernelILi4ELb1EEvPKfPfii:
[----:B------:R-:W-:Y:S01]  /*0000*/  LDC R1, c[0x0][0x37c] ;  /* 0x0000df00ff017b82 */ /* 0x000fe20000000800 */
[----:B------:R-:W0:Y:S07]  /*0010*/  S2R R20, SR_TID.X ;  /* 0x0000000000147919 */ /* 0x000e2e0000002100 */
[----:B------:R-:W1:Y:S01]  /*0020*/  S2UR UR7, SR_CgaCtaId ;  /* 0x00000000000779c3 */ /* 0x000e620000008800 */
[----:B------:R-:W2:Y:S01]  /*0030*/  LDCU.64 UR10, c[0x0][0x390] ;  /* 0x00007200ff0a77ac */ /* 0x000ea20008000a00 */
[----:B------:R-:W-:Y:S01]  /*0040*/  IMAD.MOV.U32 R8, RZ, RZ, 0x3f800000 ;  /* 0x3f800000ff087424 */ /* 0x000fe200078e00ff */
[----:B------:R-:W-:-:S05]  /*0050*/  UMOV UR6, 0x400 ;  /* 0x0000040000067882 */ /* 0x000fca0000000000 */
[----:B------:R-:W2:Y:S01]  /*0060*/  S2UR UR9, SR_CTAID.X ;  /* 0x00000000000979c3 */ /* 0x000ea20000002500 */
[----:B-1----:R-:W-:Y:S02]  /*0070*/  ULEA UR8, UR7, UR6, 0x18 ;  /* 0x0000000607087291 */ /* 0x002fe4000f8ec0ff */
[----:B------:R-:W-:-:S04]  /*0080*/  UIADD3 UR6, UPT, UPT, UR6, 0x200, URZ ;  /* 0x0000020006067890 */ /* 0x000fc8000fffe0ff */
[----:B------:R-:W-:Y:S01]  /*0090*/  ULEA UR6, UR7, UR6, 0x18 ;  /* 0x0000000607067291 */ /* 0x000fe2000f8ec0ff */
[----:B0-----:R-:W-:Y:S01]  /*00a0*/  IMAD.SHL.U32 R0, R20, 0x4, RZ ;  /* 0x0000000414007824 */ /* 0x001fe200078e00ff */
[----:B------:R-:W-:Y:S01]  /*00b0*/  LOP3.LUT R9, RZ, R20, RZ, 0x33, !PT ;  /* 0x00000014ff097212 */ /* 0x000fe200078e33ff */
[----:B--2---:R-:W-:Y:S02]  /*00c0*/  UIMAD UR4, UR9, UR10, URZ ;  /* 0x0000000a090472a4 */ /* 0x004fe4000f8e02ff */
[C---:B------:R-:W-:Y:S01]  /*00d0*/  VIADD R3, R0.reuse, 0x20 ;  /* 0x0000002000037836 */ /* 0x040fe20000000000 */
[C---:B------:R-:W-:Y:S01]  /*00e0*/  LOP3.LUT R2, R0.reuse, 0xf80, RZ, 0xc0, !PT ;  /* 0x00000f8000027812 */ /* 0x040fe200078ec0ff */
[C---:B------:R-:W-:Y:S01]  /*00f0*/  VIADD R4, R0.reuse, 0x10 ;  /* 0x0000001000047836 */ /* 0x040fe20000000000 */
[C---:B------:R-:W-:Y:S01]  /*0100*/  LOP3.LUT R19, R0.reuse, 0x7c, RZ, 0xc0, !PT ;  /* 0x0000007c00137812 */ /* 0x040fe200078ec0ff */
[C---:B------:R-:W-:Y:S01]  /*0110*/  VIADD R6, R0.reuse, 0x8 ;  /* 0x0000000800067836 */ /* 0x040fe20000000000 */
[----:B------:R-:W-:Y:S01]  /*0120*/  LOP3.LUT R17, R3, 0x7c, RZ, 0xc0, !PT ;  /* 0x0000007c03117812 */ /* 0x000fe200078ec0ff */
[----:B------:R-:W-:Y:S01]  /*0130*/  VIADD R0, R0, 0x4 ;  /* 0x0000000400007836 */ /* 0x000fe20000000000 */
[----:B------:R-:W-:Y:S01]  /*0140*/  LOP3.LUT R5, R4, 0x7c, RZ, 0xc0, !PT ;  /* 0x0000007c04057812 */ /* 0x000fe200078ec0ff */
[----:B------:R-:W-:Y:S01]  /*0150*/  VIADD R2, R2, UR8 ;  /* 0x0000000802027c36 */ /* 0x000fe20008000000 */
[----:B------:R-:W-:Y:S01]  /*0160*/  LOP3.LUT R3, R19, 0x40, RZ, 0x3c, !PT ;  /* 0x0000004013037812 */ /* 0x000fe200078e3cff */
[----:B------:R-:W-:Y:S01]  /*0170*/  VIADD R9, R9, UR10 ;  /* 0x0000000a09097c36 */ /* 0x000fe20008000000 */
[----:B------:R-:W-:Y:S01]  /*0180*/  LOP3.LUT R11, R6, 0x7c, RZ, 0xc0, !PT ;  /* 0x0000007c060b7812 */ /* 0x000fe200078ec0ff */
[----:B------:R-:W-:Y:S01]  /*0190*/  IMAD.IADD R19, R2, 0x1, R19 ;  /* 0x0000000102137824 */ /* 0x000fe200078e0213 */
[----:B------:R-:W-:Y:S01]  /*01a0*/  LOP3.LUT R7, R0, 0x7c, RZ, 0xc0, !PT ;  /* 0x0000007c00077812 */ /* 0x000fe200078ec0ff */
[C---:B------:R-:W-:Y:S01]  /*01b0*/  IMAD.IADD R18, R2.reuse, 0x1, R3 ;  /* 0x0000000102127824 */ /* 0x040fe200078e0203 */
[----:B------:R-:W-:Y:S01]  /*01c0*/  UIMAD UR5, UR4, UR11, URZ ;  /* 0x0000000b040572a4 */ /* 0x000fe2000f8e02ff */
[C---:B------:R-:W-:Y:S01]  /*01d0*/  IMAD.IADD R17, R2.reuse, 0x1, R17 ;  /* 0x0000000102117824 */ /* 0x040fe200078e0211 */
[----:B------:R-:W0:Y:S01]  /*01e0*/  LDCU.64 UR10, c[0x0][0x358] ;  /* 0x00006b00ff0a77ac */ /* 0x000e220008000a00 */
[C---:B------:R-:W-:Y:S01]  /*01f0*/  IMAD.IADD R16, R2.reuse, 0x1, R5 ;  /* 0x0000000102107824 */ /* 0x040fe200078e0205 */
[----:B------:R-:W-:Y:S01]  /*0200*/  SHF.R.U32.HI R5, RZ, 0x3, R20 ;  /* 0x00000003ff057819 */ /* 0x000fe20000011614 */
[C---:B------:R-:W-:Y:S01]  /*0210*/  IMAD.IADD R11, R2.reuse, 0x1, R11 ;  /* 0x00000001020b7824 */ /* 0x040fe200078e020b */
[----:B------:R-:W-:Y:S01]  /*0220*/  UMOV UR4, URZ ;  /* 0x000000ff00047c82 */ /* 0x000fe20008000000 */
[----:B------:R-:W-:Y:S01]  /*0230*/  IMAD.IADD R10, R2, 0x1, R7 ;  /* 0x00000001020a7824 */ /* 0x000fe200078e0207 */
[----:B------:R-:W-:Y:S01]  /*0240*/  LEA.HI R2, R9, 0x1, RZ, 0x19 ;  /* 0x0000000109027811 */ /* 0x000fe200078fc8ff */
[C---:B------:R-:W-:Y:S01]  /*0250*/  VIADD R7, R20.reuse, 0x180 ;  /* 0x0000018014077836 */ /* 0x040fe20000000000 */
[----:B------:R-:W-:Y:S01]  /*0260*/  LOP3.LUT R5, R5, 0x7c, RZ, 0xc0, !PT ;  /* 0x0000007c05057812 */ /* 0x000fe200078ec0ff */
[----:B------:R-:W-:Y:S01]  /*0270*/  VIADD R6, R20, 0x80 ;  /* 0x0000008014067836 */ /* 0x000fe20000000000 */
[----:B------:R-:W-:-:S02]  /*0280*/  LOP3.LUT R0, R2, 0x3fffff0, RZ, 0xc0, !PT ;  /* 0x03fffff002007812 */ /* 0x000fc400078ec0ff */
[C---:B------:R-:W-:Y:S02]  /*0290*/  LOP3.LUT R4, R2.reuse, 0xf, RZ, 0xc0, !PT ;  /* 0x0000000f02047812 */ /* 0x040fe400078ec0ff */
[C---:B------:R-:W-:Y:S01]  /*02a0*/  LOP3.LUT R3, R2.reuse, 0x7, RZ, 0xc0, !PT ;  /* 0x0000000702037812 */ /* 0x040fe200078ec0ff */
[----:B------:R-:W-:Y:S01]  /*02b0*/  IMAD.MOV R0, RZ, RZ, -R0 ;  /* 0x000000ffff007224 */ /* 0x000fe200078e0a00 */
[----:B------:R-:W-:-:S07]  /*02c0*/  LOP3.LUT R2, R2, 0x3, RZ, 0xc0, !PT ;  /* 0x0000000302027812 */ /* 0x000fce00078ec0ff */
.L_x_16:
[----:B-1----:R-:W1:Y:S01]  /*02d0*/  LDCU UR7, c[0x0][0x390] ;  /* 0x00007200ff0777ac */ /* 0x002e620008000800 */
[----:B------:R-:W-:Y:S01]  /*02e0*/  BSSY.RECONVERGENT B0, `(.L_x_0) ;  /* 0x0000124000007945 */ /* 0x000fe20003800200 */
[----:B------:R-:W-:Y:S01]  /*02f0*/  IMAD.MOV.U32 R45, RZ, RZ, RZ ;  /* 0x000000ffff2d7224 */ /* 0x000fe200078e00ff */
[----:B------:R-:W2:Y:S01]  /*0300*/  LDCU.64 UR12, c[0x0][0x380] ;  /* 0x00007000ff0c77ac */ /* 0x000ea20008000a00 */
[----:B-1----:R-:W-:-:S13]  /*0310*/  ISETP.GE.AND P0, PT, R20, UR7, PT ;  /* 0x0000000714007c0c */ /* 0x002fda000bf06270 */
[----:B0-2---:R-:W-:Y:S05]  /*0320*/  @P0 BRA `(.L_x_1) ;  /* 0x00000010007c0947 */ /* 0x005fea0003800000 */
[----:B------:R-:W-:Y:S01]  /*0330*/  ISETP.GE.U32.AND P1, PT, R9, 0x780, PT ;  /* 0x000007800900780c */ /* 0x000fe20003f26070 */
[----:B------:R-:W-:Y:S01]  /*0340*/  BSSY.RECONVERGENT B1, `(.L_x_2) ;  /* 0x000009a000017945 */ /* 0x000fe20003800200 */
[----:B------:R-:W-:Y:S01]  /*0350*/  ISETP.NE.AND P0, PT, R4, RZ, PT ;  /* 0x000000ff0400720c */ /* 0x000fe20003f05270 */
[----:B------:R-:W-:Y:S02]  /*0360*/  IMAD.MOV.U32 R45, RZ, RZ, RZ ;  /* 0x000000ffff2d7224 */ /* 0x000fe400078e00ff */
[----:B------:R-:W-:-:S08]  /*0370*/  IMAD.MOV.U32 R35, RZ, RZ, R20 ;  /* 0x000000ffff237224 */ /* 0x000fd000078e0014 */
[----:B------:R-:W-:Y:S05]  /*0380*/  @!P1 BRA `(.L_x_3) ;  /* 0x0000000800549947 */ /* 0x000fea0003800000 */
[----:B------:R-:W1:Y:S01]  /*0390*/  LDC R13, c[0x0][0x394] ;  /* 0x0000e500ff0d7b82 */ /* 0x000e620000000800 */
[C---:B------:R-:W-:Y:S01]  /*03a0*/  LOP3.LUT R12, R20.reuse, 0x400, RZ, 0xfc, !PT ;  /* 0x00000400140c7812 */ /* 0x040fe200078efcff */
[C---:B------:R-:W-:Y:S02]  /*03b0*/  VIADD R14, R20.reuse, 0x480 ;  /* 0x00000480140e7836 */ /* 0x040fe40000000000 */
[C---:B------:R-:W-:Y:S02]  /*03c0*/  VIADD R22, R20.reuse, 0x500 ;  /* 0x0000050014167836 */ /* 0x040fe40000000000 */
[C---:B------:R-:W-:Y:S02]  /*03d0*/  VIADD R24, R20.reuse, 0x580 ;  /* 0x0000058014187836 */ /* 0x040fe40000000000 */
[C---:B------:R-:W-:Y:S02]  /*03e0*/  VIADD R32, R20.reuse, 0x600 ;  /* 0x0000060014207836 */ /* 0x040fe40000000000 */
[----:B------:R-:W-:-:S02]  /*03f0*/  VIADD R34, R20, 0x680 ;  /* 0x0000068014227836 */ /* 0x000fc40000000000 */
[C---:B------:R-:W-:Y:S02]  /*0400*/  VIADD R36, R20.reuse, 0x700 ;  /* 0x0000070014247836 */ /* 0x040fe40000000000 */
[C---:B------:R-:W-:Y:S02]  /*0410*/  VIADD R38, R20.reuse, 0x780 ;  /* 0x0000078014267836 */ /* 0x040fe40000000000 */
[C---:B------:R-:W-:Y:S02]  /*0420*/  VIADD R26, R20.reuse, 0x200 ;  /* 0x00000200141a7836 */ /* 0x040fe40000000000 */
[C---:B------:R-:W-:Y:S02]  /*0430*/  VIADD R42, R20.reuse, 0x280 ;  /* 0x00000280142a7836 */ /* 0x040fe40000000000 */
[C---:B------:R-:W-:Y:S02]  /*0440*/  VIADD R44, R20.reuse, 0x300 ;  /* 0x00000300142c7836 */ /* 0x040fe40000000000 */
[----:B------:R-:W-:-:S02]  /*0450*/  VIADD R28, R20, 0x380 ;  /* 0x00000380141c7836 */ /* 0x000fc40000000000 */
[----:B------:R-:W-:Y:S02]  /*0460*/  VIADD R30, R20, 0x100 ;  /* 0x00000100141e7836 */ /* 0x000fe40000000000 */
[-C--:B-1----:R-:W-:Y:S02]  /*0470*/  IMAD R21, R12, R13.reuse, UR4 ;  /* 0x000000040c157e24 */ /* 0x082fe4000f8e020d */
[----:B------:R-:W-:Y:S02]  /*0480*/  IMAD.MOV.U32 R45, RZ, RZ, RZ ;  /* 0x000000ffff2d7224 */ /* 0x000fe400078e00ff */
[----:B------:R-:W-:Y:S02]  /*0490*/  IMAD.MOV.U32 R37, RZ, RZ, R0 ;  /* 0x000000ffff257224 */ /* 0x000fe400078e0000 */
[----:B------:R-:W-:Y:S02]  /*04a0*/  IMAD.MOV.U32 R35, RZ, RZ, R20 ;  /* 0x000000ffff237224 */ /* 0x000fe400078e0014 */
[----:B------:R-:W-:-:S02]  /*04b0*/  IMAD R14, R14, R13, UR4 ;  /* 0x000000040e0e7e24 */ /* 0x000fc4000f8e020d */
[-C--:B------:R-:W-:Y:S02]  /*04c0*/  IMAD R22, R22, R13.reuse, UR4 ;  /* 0x0000000416167e24 */ /* 0x080fe4000f8e020d */
[-C--:B------:R-:W-:Y:S02]  /*04d0*/  IMAD R24, R24, R13.reuse, UR4 ;  /* 0x0000000418187e24 */ /* 0x080fe4000f8e020d */
[-C--:B------:R-:W-:Y:S02]  /*04e0*/  IMAD R32, R32, R13.reuse, UR4 ;  /* 0x0000000420207e24 */ /* 0x080fe4000f8e020d */
[-C--:B------:R-:W-:Y:S02]  /*04f0*/  IMAD R34, R34, R13.reuse, UR4 ;  /* 0x0000000422227e24 */ /* 0x080fe4000f8e020d */
[-C--:B------:R-:W-:Y:S02]  /*0500*/  IMAD R36, R36, R13.reuse, UR4 ;  /* 0x0000000424247e24 */ /* 0x080fe4000f8e020d */
        /* <DEDUP_REMOVED lines=8> */
[----:B------:R-:W-:-:S07]  /*0590*/  IMAD R12, R20, R13, UR4 ;  /* 0x00000004140c7e24 */ /* 0x000fce000f8e020d */
.L_x_4:
[----:B------:R-:W-:-:S04]  /*05a0*/  IADD3 R26, P1, PT, R12, UR5, RZ ;  /* 0x000000050c1a7c10 */ /* 0x000fc8000ff3e0ff */
[----:B------:R-:W-:Y:S02]  /*05b0*/  LEA.HI.X.SX32 R27, R12, RZ, 0x1, P1 ;  /* 0x000000ff0c1b7211 */ /* 0x000fe400008f0eff */
[----:B------:R-:W-:-:S04]  /*05c0*/  LEA R30, P1, R26, UR12, 0x2 ;  /* 0x0000000c1a1e7c11 */ /* 0x000fc8000f8210ff */
[----:B------:R-:W-:Y:S02]  /*05d0*/  LEA.HI.X R31, R26, UR13, R27, 0x2, P1 ;  /* 0x0000000d1a1f7c11 */ /* 0x000fe400088f141b */
[----:B------:R-:W-:-:S03]  /*05e0*/  IADD3 R27, P1, PT, R40, UR5, RZ ;  /* 0x00000005281b7c10 */ /* 0x000fc6000ff3e0ff */
[----:B0-----:R0:W2:Y:S01]  /*05f0*/  LDG.E R43, desc[UR10][R30.64] ;  /* 0x0000000a1e2b7981 */ /* 0x0010a2000c1e1900 */
[----:B------:R-:W-:Y:S02]  /*0600*/  LEA.HI.X.SX32 R28, R40, RZ, 0x1, P1 ;  /* 0x000000ff281c7211 */ /* 0x000fe400008f0eff */
[----:B------:R-:W-:-:S04]  /*0610*/  LEA R26, P1, R27, UR12, 0x2 ;  /* 0x0000000c1b1a7c11 */ /* 0x000fc8000f8210ff */
[----:B------:R-:W-:Y:S02]  /*0620*/  LEA.HI.X R27, R27, UR13, R28, 0x2, P1 ;  /* 0x0000000d1b1b7c11 */ /* 0x000fe400088f141c */
[----:B------:R-:W-:-:S03]  /*0630*/  IADD3 R29, P1, PT, R33, UR5, RZ ;  /* 0x00000005211d7c10 */ /* 0x000fc6000ff3e0ff */
[----:B------:R1:W3:Y:S01]  /*0640*/  LDG.E R41, desc[UR10][R26.64] ;  /* 0x0000000a1a297981 */ /* 0x0002e2000c1e1900 */
[----:B------:R-:W-:Y:S02]  /*0650*/  LEA.HI.X.SX32 R39, R33, RZ, 0x1, P1 ;  /* 0x000000ff21277211 */ /* 0x000fe400008f0eff */
[----:B------:R-:W-:-:S04]  /*0660*/  LEA R28, P1, R29, UR12, 0x2 ;  /* 0x0000000c1d1c7c11 */ /* 0x000fc8000f8210ff */
[----:B------:R-:W-:-:S05]  /*0670*/  LEA.HI.X R29, R29, UR13, R39, 0x2, P1 ;  /* 0x0000000d1d1d7c11 */ /* 0x000fca00088f1427 */
[----:B------:R4:W5:Y:S01]  /*0680*/  LDG.E R39, desc[UR10][R28.64] ;  /* 0x0000000a1c277981 */ /* 0x000962000c1e1900 */
[----:B0-----:R-:W-:-:S04]  /*0690*/  IADD3 R31, P1, PT, R23, UR5, RZ ;  /* 0x00000005171f7c10 */ /* 0x001fc8000ff3e0ff */
[----:B-1----:R-:W-:Y:S02]  /*06a0*/  LEA.HI.X.SX32 R26, R23, RZ, 0x1, P1 ;  /* 0x000000ff171a7211 */ /* 0x002fe400008f0eff */
[----:B------:R-:W-:-:S04]  /*06b0*/  LEA R30, P1, R31, UR12, 0x2 ;  /* 0x0000000c1f1e7c11 */ /* 0x000fc8000f8210ff */
[----:B------:R-:W-:Y:S02]  /*06c0*/  LEA.HI.X R31, R31, UR13, R26, 0x2, P1 ;  /* 0x0000000d1f1f7c11 */ /* 0x000fe400088f141a */
[----:B------:R-:W-:-:S03]  /*06d0*/  IADD3 R27, P1, PT, R25, UR5, RZ ;  /* 0x00000005191b7c10 */ /* 0x000fc6000ff3e0ff */
[----:B------:R0:W5:Y:S01]  /*06e0*/  LDG.E R30, desc[UR10][R30.64] ;  /* 0x0000000a1e1e7981 */ /* 0x000162000c1e1900 */
[----:B--2---:R-:W-:Y:S01]  /*06f0*/  FADD R45, R43, R45 ;  /* 0x0000002d2b2d7221 */ /* 0x004fe20000000000 */
[----:B------:R-:W-:Y:S02]  /*0700*/  LEA.HI.X.SX32 R43, R25, RZ, 0x1, P1 ;  /* 0x000000ff192b7211 */ /* 0x000fe400008f0eff */
[----:B------:R-:W-:-:S04]  /*0710*/  LEA R26, P1, R27, UR12, 0x2 ;  /* 0x0000000c1b1a7c11 */ /* 0x000fc8000f8210ff */
[----:B------:R-:W-:Y:S02]  /*0720*/  LEA.HI.X R27, R27, UR13, R43, 0x2, P1 ;  /* 0x0000000d1b1b7c11 */ /* 0x000fe400088f142b */
[----:B----4-:R-:W-:-:S03]  /*0730*/  IADD3 R29, P1, PT, R42, UR5, RZ ;  /* 0x000000052a1d7c10 */ /* 0x010fc6000ff3e0ff */
[----:B------:R1:W2:Y:S01]  /*0740*/  LDG.E R43, desc[UR10][R26.64] ;  /* 0x0000000a1a2b7981 */ /* 0x0002a2000c1e1900 */
[----:B---3--:R-:W-:Y:S01]  /*0750*/  FADD R45, R45, R41 ;  /* 0x000000292d2d7221 */ /* 0x008fe20000000000 */
[----:B------:R-:W-:Y:S02]  /*0760*/  LEA.HI.X.SX32 R41, R42, RZ, 0x1, P1 ;  /* 0x000000ff2a297211 */ /* 0x000fe400008f0eff */
[----:B------:R-:W-:-:S04]  /*0770*/  LEA R28, P1, R29, UR12, 0x2 ;  /* 0x0000000c1d1c7c11 */ /* 0x000fc8000f8210ff */
[----:B------:R-:W-:Y:S02]  /*0780*/  LEA.HI.X R29, R29, UR13, R41, 0x2, P1 ;  /* 0x0000000d1d1d7c11 */ /* 0x000fe400088f1429 */
[C---:B0-----:R-:W-:Y:S01]  /*0790*/  IADD3 R31, P1, PT, R44.reuse, UR5, RZ ;  /* 0x000000052c1f7c10 */ /* 0x041fe2000ff3e0ff */
[----:B-----5:R-:W-:Y:S02]  /*07a0*/  FADD R45, R45, R39 ;  /* 0x000000272d2d7221 */ /* 0x020fe40000000000 */
[----:B------:R-:W3:Y:S01]  /*07b0*/  LDG.E R41, desc[UR10][R28.64] ;  /* 0x0000000a1c297981 */ /* 0x000ee2000c1e1900 */
[----:B------:R-:W-:Y:S02]  /*07c0*/  LEA.HI.X.SX32 R39, R44, RZ, 0x1, P1 ;  /* 0x000000ff2c277211 */ /* 0x000fe400008f0eff */
[----:B-1----:R-:W-:-:S04]  /*07d0*/  LEA R26, P1, R31, UR12, 0x2 ;  /* 0x0000000c1f1a7c11 */ /* 0x002fc8000f8210ff */
[----:B------:R-:W-:-:S05]  /*07e0*/  LEA.HI.X R27, R31, UR13, R39, 0x2, P1 ;  /* 0x0000000d1f1b7c11 */ /* 0x000fca00088f1427 */
[----:B------:R0:W4:Y:S01]  /*07f0*/  LDG.E R39, desc[UR10][R26.64] ;  /* 0x0000000a1a277981 */ /* 0x000122000c1e1900 */
[----:B------:R-:W-:Y:S01]  /*0800*/  IADD3 R31, P1, PT, R15, UR5, RZ ;  /* 0x000000050f1f7c10 */ /* 0x000fe2000ff3e0ff */
[----:B0-----:R-:W-:-:S03]  /*0810*/  FADD R26, R45, R30 ;  /* 0x0000001e2d1a7221 */ /* 0x001fc60000000000 */
[----:B------:R-:W-:Y:S02]  /*0820*/  LEA.HI.X.SX32 R45, R15, RZ, 0x1, P1 ;  /* 0x000000ff0f2d7211 */ /* 0x000fe400008f0eff */
[----:B------:R-:W-:-:S04]  /*0830*/  LEA R30, P1, R31, UR12, 0x2 ;  /* 0x0000000c1f1e7c11 */ /* 0x000fc8000f8210ff */
[----:B------:R-:W-:Y:S02]  /*0840*/  LEA.HI.X R31, R31, UR13, R45, 0x2, P1 ;  /* 0x0000000d1f1f7c11 */ /* 0x000fe400088f142d */
[----:B------:R-:W-:-:S03]  /*0850*/  IADD3 R29, P1, PT, R21, UR5, RZ ;  /* 0x00000005151d7c10 */ /* 0x000fc6000ff3e0ff */
[----:B------:R-:W5:Y:S01]  /*0860*/  LDG.E R45, desc[UR10][R30.64] ;  /* 0x0000000a1e2d7981 */ /* 0x000f62000c1e1900 */
[----:B--2---:R-:W-:Y:S01]  /*0870*/  FADD R26, R26, R43 ;  /* 0x0000002b1a1a7221 */ /* 0x004fe20000000000 */
[----:B------:R-:W-:Y:S02]  /*0880*/  LEA.HI.X.SX32 R43, R21, RZ, 0x1, P1 ;  /* 0x000000ff152b7211 */ /* 0x000fe400008f0eff */
[----:B------:R-:W-:-:S04]  /*0890*/  LEA R28, P1, R29, UR12, 0x2 ;  /* 0x0000000c1d1c7c11 */ /* 0x000fc8000f8210ff */
[----:B------:R-:W-:Y:S02]  /*08a0*/  LEA.HI.X R29, R29, UR13, R43, 0x2, P1 ;  /* 0x0000000d1d1d7c11 */ /* 0x000fe400088f142b */
[----:B------:R-:W-:-:S03]  /*08b0*/  IADD3 R27, P1, PT, R14, UR5, RZ ;  /* 0x000000050e1b7c10 */ /* 0x000fc6000ff3e0ff */
[----:B------:R3:W2:Y:S02]  /*08c0*/  LDG.E R43, desc[UR10][R28.64] ;  /* 0x0000000a1c2b7981 */ /* 0x0006a4000c1e1900 */
[----:B---3--:R-:W-:Y:S01]  /*08d0*/  FADD R28, R26, R41 ;  /* 0x000000291a1c7221 */ /* 0x008fe20000000000 */
[----:B------:R-:W-:Y:S02]  /*08e0*/  LEA.HI.X.SX32 R41, R14, RZ, 0x1, P1 ;  /* 0x000000ff0e297211 */ /* 0x000fe400008f0eff */
[----:B------:R-:W-:-:S04]  /*08f0*/  LEA R26, P1, R27, UR12, 0x2 ;  /* 0x0000000c1b1a7c11 */ /* 0x000fc8000f8210ff */
[----:B------:R-:W-:Y:S02]  /*0900*/  LEA.HI.X R27, R27, UR13, R41, 0x2, P1 ;  /* 0x0000000d1b1b7c11 */ /* 0x000fe400088f1429 */
[----:B------:R-:W-:Y:S01]  /*0910*/  IADD3 R31, P1, PT, R22, UR5, RZ ;  /* 0x00000005161f7c10 */ /* 0x000fe2000ff3e0ff */
[----:B----4-:R-:W-:Y:S02]  /*0920*/  FADD R28, R28, R39 ;  /* 0x000000271c1c7221 */ /* 0x010fe40000000000 */
[----:B------:R5:W3:Y:S01]  /*0930*/  LDG.E R41, desc[UR10][R26.64] ;  /* 0x0000000a1a297981 */ /* 0x000ae2000c1e1900 */
[----:B------:R-:W-:Y:S02]  /*0940*/  LEA.HI.X.SX32 R39, R22, RZ, 0x1, P1 ;  /* 0x000000ff16277211 */ /* 0x000fe400008f0eff */
[----:B------:R-:W-:-:S04]  /*0950*/  LEA R30, P1, R31, UR12, 0x2 ;  /* 0x0000000c1f1e7c11 */ /* 0x000fc8000f8210ff */
[----:B------:R-:W-:-:S05]  /*0960*/  LEA.HI.X R31, R31, UR13, R39, 0x2, P1 ;  /* 0x0000000d1f1f7c11 */ /* 0x000fca00088f1427 */
[----:B------:R-:W4:Y:S01]  /*0970*/  LDG.E R39, desc[UR10][R30.64] ;  /* 0x0000000a1e277981 */ /* 0x000f22000c1e1900 */
[----:B------:R-:W-:Y:S01]  /*0980*/  IADD3 R29, P1, PT, R24, UR5, RZ ;  /* 0x00000005181d7c10 */ /* 0x000fe2000ff3e0ff */
[----:B-----5:R-:W-:-:S03]  /*0990*/  FADD R26, R28, R45 ;  /* 0x0000002d1c1a7221 */ /* 0x020fc60000000000 */
[----:B------:R-:W-:Y:S02]  /*09a0*/  LEA.HI.X.SX32 R45, R24, RZ, 0x1, P1 ;  /* 0x000000ff182d7211 */ /* 0x000fe400008f0eff */
[----:B------:R-:W-:-:S04]  /*09b0*/  LEA R28, P1, R29, UR12, 0x2 ;  /* 0x0000000c1d1c7c11 */ /* 0x000fc8000f8210ff */
[----:B------:R-:W-:Y:S02]  /*09c0*/  LEA.HI.X R29, R29, UR13, R45, 0x2, P1 ;  /* 0x0000000d1d1d7c11 */ /* 0x000fe400088f142d */
[----:B------:R-:W-:-:S03]  /*09d0*/  IADD3 R27, P1, PT, R32, UR5, RZ ;  /* 0x00000005201b7c10 */ /* 0x000fc6000ff3e0ff */
[----:B------:R2:W5:Y:S02]  /*09e0*/  LDG.E R45, desc[UR10][R28.64] ;  /* 0x0000000a1c2d7981 */ /* 0x000564000c1e1900 */
[----:B--2---:R-:W-:Y:S01]  /*09f0*/  FADD R28, R26, R43 ;  /* 0x0000002b1a1c7221 */ /* 0x004fe20000000000 */
[----:B------:R-:W-:Y:S02]  /*0a00*/  LEA.HI.X.SX32 R43, R32, RZ, 0x1, P1 ;  /* 0x000000ff202b7211 */ /* 0x000fe400008f0eff */
[----:B------:R-:W-:-:S04]  /*0a10*/  LEA R26, P1, R27, UR12, 0x2 ;  /* 0x0000000c1b1a7c11 */ /* 0x000fc8000f8210ff */
[----:B------:R-:W-:Y:S02]  /*0a20*/  LEA.HI.X R27, R27, UR13, R43, 0x2, P1 ;  /* 0x0000000d1b1b7c11 */ /* 0x000fe400088f142b */
[----:B------:R-:W-:-:S03]  /*0a30*/  IADD3 R31, P1, PT, R34, UR5, RZ ;  /* 0x00000005221f7c10 */ /* 0x000fc6000ff3e0ff */
[----:B------:R0:W2:Y:S02]  /*0a40*/  LDG.E R43, desc[UR10][R26.64] ;  /* 0x0000000a1a2b7981 */ /* 0x0000a4000c1e1900 */
[----:B0-----:R-:W-:Y:S01]  /*0a50*/  LEA.HI.X.SX32 R26, R34, RZ, 0x1, P1 ;  /* 0x000000ff221a7211 */ /* 0x001fe200008f0eff */
[----:B---3--:R-:W-:Y:S01]  /*0a60*/  FADD R41, R28, R41 ;  /* 0x000000291c297221 */ /* 0x008fe20000000000 */
[----:B------:R-:W-:-:S04]  /*0a70*/  LEA R30, P1, R31, UR12, 0x2 ;  /* 0x0000000c1f1e7c11 */ /* 0x000fc8000f8210ff */
[----:B------:R-:W-:Y:S02]  /*0a80*/  LEA.HI.X R31, R31, UR13, R26, 0x2, P1 ;  /* 0x0000000d1f1f7c11 */ /* 0x000fe400088f141a */
[----:B------:R-:W-:-:S03]  /*0a90*/  IADD3 R29, P1, PT, R36, UR5, RZ ;  /* 0x00000005241d7c10 */ /* 0x000fc6000ff3e0ff */
[----:B------:R-:W3:Y:S01]  /*0aa0*/  LDG.E R30, desc[UR10][R30.64] ;  /* 0x0000000a1e1e7981 */ /* 0x000ee2000c1e1900 */
[----:B----4-:R-:W-:Y:S01]  /*0ab0*/  FADD R39, R41, R39 ;  /* 0x0000002729277221 */ /* 0x010fe20000000000 */
[----:B------:R-:W-:Y:S02]  /*0ac0*/  LEA.HI.X.SX32 R41, R36, RZ, 0x1, P1 ;  /* 0x000000ff24297211 */ /* 0x000fe400008f0eff */
[----:B------:R-:W-:-:S04]  /*0ad0*/  LEA R28, P1, R29, UR12, 0x2 ;  /* 0x0000000c1d1c7c11 */ /* 0x000fc8000f8210ff */
[----:B------:R-:W-:Y:S02]  /*0ae0*/  LEA.HI.X R29, R29, UR13, R41, 0x2, P1 ;  /* 0x0000000d1d1d7c11 */ /* 0x000fe400088f1429 */
[----:B------:R-:W-:-:S03]  /*0af0*/  IADD3 R27, P1, PT, R38, UR5, RZ ;  /* 0x00000005261b7c10 */ /* 0x000fc6000ff3e0ff */
[----:B------:R-:W4:Y:S01]  /*0b00*/  LDG.E R28, desc[UR10][R28.64] ;  /* 0x0000000a1c1c7981 */ /* 0x000f22000c1e1900 */
[----:B------:R-:W-:Y:S02]  /*0b10*/  LEA.HI.X.SX32 R41, R38, RZ, 0x1, P1 ;  /* 0x000000ff26297211 */ /* 0x000fe400008f0eff */
[----:B------:R-:W-:Y:S01]  /*0b20*/  LEA R26, P1, R27, UR12, 0x2 ;  /* 0x0000000c1b1a7c11 */ /* 0x000fe2000f8210ff */
[----:B------:R-:W-:Y:S02]  /*0b30*/  VIADD R37, R37, 0x10 ;  /* 0x0000001025257836 */ /* 0x000fe40000000000 */
[----:B-----5:R-:W-:Y:S01]  /*0b40*/  FADD R39, R39, R45 ;  /* 0x0000002d27277221 */ /* 0x020fe20000000000 */
[----:B------:R-:W-:-:S05]  /*0b50*/  LEA.HI.X R27, R27, UR13, R41, 0x2, P1 ;  /* 0x0000000d1b1b7c11 */ /* 0x000fca00088f1429 */
[----:B------:R-:W5:Y:S01]  /*0b60*/  LDG.E R26, desc[UR10][R26.64] ;  /* 0x0000000a1a1a7981 */ /* 0x000f62000c1e1900 */
[----:B------:R-:W-:Y:S01]  /*0b70*/  ISETP.NE.AND P1, PT, R37, RZ, PT ;  /* 0x000000ff2500720c */ /* 0x000fe20003f25270 */
[----:B------:R-:W-:Y:S02]  /*0b80*/  VIADD R35, R35, 0x800 ;  /* 0x0000080023237836 */ /* 0x000fe40000000000 */
[C---:B------:R-:W-:Y:S02]  /*0b90*/  IMAD R12, R13.reuse, 0x800, R12 ;  /* 0x000008000d0c7824 */ /* 0x040fe400078e020c */
[C---:B------:R-:W-:Y:S02]  /*0ba0*/  IMAD R40, R13.reuse, 0x800, R40 ;  /* 0x000008000d287824 */ /* 0x040fe400078e0228 */
[C---:B------:R-:W-:Y:S02]  /*0bb0*/  IMAD R33, R13.reuse, 0x800, R33 ;  /* 0x000008000d217824 */ /* 0x040fe400078e0221 */
[----:B------:R-:W-:-:S02]  /*0bc0*/  IMAD R23, R13, 0x800, R23 ;  /* 0x000008000d177824 */ /* 0x000fc400078e0217 */
[C---:B------:R-:W-:Y:S02]  /*0bd0*/  IMAD R25, R13.reuse, 0x800, R25 ;  /* 0x000008000d197824 */ /* 0x040fe400078e0219 */
[C---:B------:R-:W-:Y:S02]  /*0be0*/  IMAD R42, R13.reuse, 0x800, R42 ;  /* 0x000008000d2a7824 */ /* 0x040fe400078e022a */
        /* <DEDUP_REMOVED lines=10> */
[----:B--2---:R-:W-:-:S04]  /*0c90*/  FADD R39, R39, R43 ;  /* 0x0000002b27277221 */ /* 0x004fc80000000000 */
[----:B---3--:R-:W-:-:S04]  /*0ca0*/  FADD R39, R39, R30 ;  /* 0x0000001e27277221 */ /* 0x008fc80000000000 */
[----:B----4-:R-:W-:-:S04]  /*0cb0*/  FADD R39, R39, R28 ;  /* 0x0000001c27277221 */ /* 0x010fc80000000000 */
[----:B-----5:R-:W-:Y:S01]  /*0cc0*/  FADD R45, R39, R26 ;  /* 0x0000001a272d7221 */ /* 0x020fe20000000000 */
[----:B------:R-:W-:Y:S06]  /*0cd0*/  @P1 BRA `(.L_x_4) ;  /* 0xfffffff800301947 */ /* 0x000fec000383ffff */
.L_x_3:
[----:B0-----:R-:W-:Y:S05]  /*0ce0*/  BSYNC.RECONVERGENT B1 ;  /* 0x0000000000017941 */ /* 0x001fea0003800200 */
.L_x_2:
[----:B------:R-:W-:Y:S05]  /*0cf0*/  @!P0 BRA `(.L_x_1) ;  /* 0x0000000800088947 */ /* 0x000fea0003800000 */
[----:B------:R-:W-:Y:S01]  /*0d00*/  VIADD R12, R4, 0xffffffff ;  /* 0xffffffff040c7836 */ /* 0x000fe20000000000 */
[----:B------:R-:W-:Y:S01]  /*0d10*/  BSSY.RECONVERGENT B1, `(.L_x_5) ;  /* 0x000003f000017945 */ /* 0x000fe20003800200 */
[----:B------:R-:W-:-:S03]  /*0d20*/  ISETP.NE.AND P0, PT, R3, RZ, PT ;  /* 0x000000ff0300720c */ /* 0x000fc60003f05270 */
[----:B------:R-:W-:-:S13]  /*0d30*/  ISETP.GE.U32.AND P1, PT, R12, 0x7, PT ;  /* 0x000000070c00780c */ /* 0x000fda0003f26070 */
[----:B------:R-:W-:Y:S05]  /*0d40*/  @!P1 BRA `(.L_x_6) ;  /* 0x0000000000ec9947 */ /* 0x000fea0003800000 */
[----:B------:R-:W0:Y:S01]  /*0d50*/  LDC R30, c[0x0][0x394] ;  /* 0x0000e500ff1e7b82 */ /* 0x000e220000000800 */
[----:B------:R-:W1:Y:S01]  /*0d60*/  LDCU.64 UR14, c[0x0][0x380] ;  /* 0x00007000ff0e77ac */ /* 0x000e620008000a00 */
[----:B0-----:R-:W-:-:S04]  /*0d70*/  IMAD R21, R35, R30, UR4 ;  /* 0x0000000423157e24 */ /* 0x001fc8000f8e021e */
[C-C-:B------:R-:W-:Y:S01]  /*0d80*/  IMAD R12, R30.reuse, 0x80, R21.reuse ;  /* 0x000000801e0c7824 */ /* 0x140fe200078e0215 */
[----:B------:R-:W-:Y:S01]  /*0d90*/  IADD3 R22, P1, PT, R21, UR5, RZ ;  /* 0x0000000515167c10 */ /* 0x000fe2000ff3e0ff */
[----:B------:R-:W-:-:S03]  /*0da0*/  IMAD R13, R30, 0x100, R21 ;  /* 0x000001001e0d7824 */ /* 0x000fc600078e0215 */
[----:B------:R-:W-:Y:S02]  /*0db0*/  IADD3 R14, P2, PT, R12, UR5, RZ ;  /* 0x000000050c0e7c10 */ /* 0x000fe4000ff5e0ff */
[----:B------:R-:W-:Y:S01]  /*0dc0*/  LEA.HI.X.SX32 R23, R21, RZ, 0x1, P1 ;  /* 0x000000ff15177211 */ /* 0x000fe200008f0eff */
[----:B------:R-:W-:Y:S01]  /*0dd0*/  IMAD R21, R30, 0x200, R21 ;  /* 0x000002001e157824 */ /* 0x000fe200078e0215 */
[----:B-1----:R-:W-:Y:S02]  /*0de0*/  LEA R28, P1, R22, UR14, 0x2 ;  /* 0x0000000e161c7c11 */ /* 0x002fe4000f8210ff */
[----:B------:R-:W-:Y:S02]  /*0df0*/  LEA.HI.X.SX32 R15, R12, RZ, 0x1, P2 ;  /* 0x000000ff0c0f7211 */ /* 0x000fe400010f0eff */
[----:B------:R-:W-:Y:S02]  /*0e00*/  LEA R26, P2, R14, UR14, 0x2 ;  /* 0x0000000e0e1a7c11 */ /* 0x000fe4000f8410ff */
[----:B------:R-:W-:Y:S01]  /*0e10*/  LEA.HI.X R29, R22, UR15, R23, 0x2, P1 ;  /* 0x0000000f161d7c11 */ /* 0x000fe200088f1417 */
[C---:B------:R-:W-:Y:S01]  /*0e20*/  IMAD R22, R30.reuse, 0x80, R13 ;  /* 0x000000801e167824 */ /* 0x040fe200078e020d */
[----:B------:R-:W-:Y:S01]  /*0e30*/  IADD3 R25, P1, PT, R13, UR5, RZ ;  /* 0x000000050d197c10 */ /* 0x000fe2000ff3e0ff */
[----:B------:R-:W-:Y:S01]  /*0e40*/  IMAD R23, R30, 0x80, R21 ;  /* 0x000000801e177824 */ /* 0x000fe200078e0215 */
[----:B------:R-:W-:Y:S01]  /*0e50*/  LEA.HI.X R27, R14, UR15, R15, 0x2, P2 ;  /* 0x0000000f0e1b7c11 */ /* 0x000fe200090f140f */
[----:B------:R0:W2:Y:S01]  /*0e60*/  LDG.E R28, desc[UR10][R28.64] ;  /* 0x0000000a1c1c7981 */ /* 0x0000a2000c1e1900 */
[----:B------:R-:W-:-:S02]  /*0e70*/  IADD3 R15, P2, PT, R21, UR5, RZ ;  /* 0x00000005150f7c10 */ /* 0x000fc4000ff5e0ff */
[----:B------:R-:W-:Y:S02]  /*0e80*/  LEA.HI.X.SX32 R32, R13, RZ, 0x1, P1 ;  /* 0x000000ff0d207211 */ /* 0x000fe400008f0eff */
[----:B------:R-:W-:Y:S02]  /*0e90*/  LEA R12, P1, R25, UR14, 0x2 ;  /* 0x0000000e190c7c11 */ /* 0x000fe4000f8210ff */
[----:B------:R-:W-:Y:S02]  /*0ea0*/  LEA.HI.X.SX32 R24, R21, RZ, 0x1, P2 ;  /* 0x000000ff15187211 */ /* 0x000fe400010f0eff */
[----:B------:R-:W-:Y:S02]  /*0eb0*/  LEA R14, P2, R15, UR14, 0x2 ;  /* 0x0000000e0f0e7c11 */ /* 0x000fe4000f8410ff */
[----:B------:R-:W-:Y:S02]  /*0ec0*/  LEA.HI.X R13, R25, UR15, R32, 0x2, P1 ;  /* 0x0000000f190d7c11 */ /* 0x000fe400088f1420 */
[----:B------:R-:W-:-:S02]  /*0ed0*/  IADD3 R31, P1, PT, R22, UR5, RZ ;  /* 0x00000005161f7c10 */ /* 0x000fc4000ff3e0ff */
[----:B------:R-:W-:Y:S01]  /*0ee0*/  LEA.HI.X R15, R15, UR15, R24, 0x2, P2 ;  /* 0x0000000f0f0f7c11 */ /* 0x000fe200090f1418 */
[----:B------:R-:W3:Y:S01]  /*0ef0*/  LDG.E R12, desc[UR10][R12.64] ;  /* 0x0000000a0c0c7981 */ /* 0x000ee2000c1e1900 */
[----:B------:R-:W-:Y:S02]  /*0f00*/  IADD3 R25, P2, PT, R23, UR5, RZ ;  /* 0x0000000517197c10 */ /* 0x000fe4000ff5e0ff */
[----:B------:R-:W-:Y:S02]  /*0f10*/  LEA.HI.X.SX32 R34, R22, RZ, 0x1, P1 ;  /* 0x000000ff16227211 */ /* 0x000fe400008f0eff */
[----:B------:R-:W-:Y:S01]  /*0f20*/  LEA R22, P1, R31, UR14, 0x2 ;  /* 0x0000000e1f167c11 */ /* 0x000fe2000f8210ff */
[----:B------:R-:W4:Y:S01]  /*0f30*/  LDG.E R15, desc[UR10][R14.64] ;  /* 0x0000000a0e0f7981 */ /* 0x000f22000c1e1900 */
[----:B------:R-:W-:Y:S02]  /*0f40*/  LEA.HI.X.SX32 R32, R23, RZ, 0x1, P2 ;  /* 0x000000ff17207211 */ /* 0x000fe400010f0eff */
[----:B------:R-:W-:Y:S01]  /*0f50*/  LEA.HI.X R23, R31, UR15, R34, 0x2, P1 ;  /* 0x0000000f1f177c11 */ /* 0x000fe200088f1422 */
[C---:B------:R-:W-:Y:S01]  /*0f60*/  IMAD R31, R30.reuse, 0x100, R21 ;  /* 0x000001001e1f7824 */ /* 0x040fe200078e0215 */
[C---:B------:R-:W-:Y:S01]  /*0f70*/  LEA R24, P2, R25.reuse, UR14, 0x2 ;  /* 0x0000000e19187c11 */ /* 0x040fe2000f8410ff */
[----:B------:R1:W5:Y:S03]  /*0f80*/  LDG.E R21, desc[UR10][R26.64] ;  /* 0x0000000a1a157981 */ /* 0x000366000c1e1900 */
[----:B------:R-:W-:Y:S01]  /*0f90*/  LEA.HI.X R25, R25, UR15, R32, 0x2, P2 ;  /* 0x0000000f19197c11 */ /* 0x000fe200090f1420 */
[----:B------:R-:W-:Y:S01]  /*0fa0*/  IMAD R32, R30, 0x80, R31 ;  /* 0x000000801e207824 */ /* 0x000fe200078e021f */
[C---:B------:R-:W-:Y:S01]  /*0fb0*/  IADD3 R33, P1, PT, R31.reuse, UR5, RZ ;  /* 0x000000051f217c10 */ /* 0x040fe2000ff3e0ff */
[----:B------:R-:W4:Y:S03]  /*0fc0*/  LDG.E R23, desc[UR10][R22.64] ;  /* 0x0000000a16177981 */ /* 0x000f26000c1e1900 */
[----:B------:R-:W-:Y:S01]  /*0fd0*/  LEA.HI.X.SX32 R34, R31, RZ, 0x1, P1 ;  /* 0x000000ff1f227211 */ /* 0x000fe200008f0eff */
[----:B------:R-:W4:Y:S01]  /*0fe0*/  LDG.E R25, desc[UR10][R24.64] ;  /* 0x0000000a18197981 */ /* 0x000f22000c1e1900 */
[----:B------:R-:W-:-:S02]  /*0ff0*/  LEA R30, P1, R33, UR14, 0x2 ;  /* 0x0000000e211e7c11 */ /* 0x000fc4000f8210ff */
[C---:B0-----:R-:W-:Y:S02]  /*1000*/  IADD3 R29, P2, PT, R32.reuse, UR5, RZ ;  /* 0x00000005201d7c10 */ /* 0x041fe4000ff5e0ff */
[----:B------:R-:W-:Y:S02]  /*1010*/  LEA.HI.X R31, R33, UR15, R34, 0x2, P1 ;  /* 0x0000000f211f7c11 */ /* 0x000fe400088f1422 */
[----:B------:R-:W-:Y:S02]  /*1020*/  LEA.HI.X.SX32 R32, R32, RZ, 0x1, P2 ;  /* 0x000000ff20207211 */ /* 0x000fe400010f0eff */
[C---:B-1----:R-:W-:Y:S02]  /*1030*/  LEA R26, P1, R29.reuse, UR14, 0x2 ;  /* 0x0000000e1d1a7c11 */ /* 0x042fe4000f8210ff */
[----:B------:R-:W4:Y:S02]  /*1040*/  LDG.E R31, desc[UR10][R30.64] ;  /* 0x0000000a1e1f7981 */ /* 0x000f24000c1e1900 */
[----:B------:R-:W-:-:S06]  /*1050*/  LEA.HI.X R27, R29, UR15, R32, 0x2, P1 ;  /* 0x0000000f1d1b7c11 */ /* 0x000fcc00088f1420 */
[----:B------:R-:W4:Y:S01]  /*1060*/  LDG.E R27, desc[UR10][R26.64] ;  /* 0x0000000a1a1b7981 */ /* 0x000f22000c1e1900 */
[----:B------:R-:W-:Y:S02]  /*1070*/  VIADD R35, R35, 0x400 ;  /* 0x0000040023237836 */ /* 0x000fe40000000000 */
[----:B--2---:R-:W-:-:S04]  /*1080*/  FADD R28, R45, R28 ;  /* 0x0000001c2d1c7221 */ /* 0x004fc80000000000 */
[----:B-----5:R-:W-:-:S04]  /*1090*/  FADD R21, R28, R21 ;  /* 0x000000151c157221 */ /* 0x020fc80000000000 */
[----:B---3--:R-:W-:-:S04]  /*10a0*/  FADD R12, R21, R12 ;  /* 0x0000000c150c7221 */ /* 0x008fc80000000000 */
[----:B----4-:R-:W-:-:S04]  /*10b0*/  FADD R12, R12, R23 ;  /* 0x000000170c0c7221 */ /* 0x010fc80000000000 */
[----:B------:R-:W-:-:S04]  /*10c0*/  FADD R12, R12, R15 ;  /* 0x0000000f0c0c7221 */ /* 0x000fc80000000000 */
[----:B------:R-:W-:-:S04]  /*10d0*/  FADD R12, R12, R25 ;  /* 0x000000190c0c7221 */ /* 0x000fc80000000000 */
[----:B------:R-:W-:-:S04]  /*10e0*/  FADD R12, R12, R31 ;  /* 0x0000001f0c0c7221 */ /* 0x000fc80000000000 */
[----:B------:R-:W-:-:S07]  /*10f0*/  FADD R45, R12, R27 ;  /* 0x0000001b0c2d7221 */ /* 0x000fce0000000000 */
.L_x_6:
[----:B------:R-:W-:Y:S05]  /*1100*/  BSYNC.RECONVERGENT B1 ;  /* 0x0000000000017941 */ /* 0x000fea0003800200 */
.L_x_5:
        /* <DEDUP_REMOVED lines=12> */
[----:B------:R-:W-:Y:S01]  /*11d0*/  LEA.HI.X.SX32 R22, R13, RZ, 0x1, P1 ;  /* 0x000000ff0d167211 */ /* 0x000fe200008f0eff */
[----:B------:R-:W-:Y:S01]  /*11e0*/  IMAD R27, R14, 0x80, R25 ;  /* 0x000000800e1b7824 */ /* 0x000fe200078e0219 */
[----:B-1----:R-:W-:Y:S02]  /*11f0*/  LEA R12, P2, R15, UR14, 0x2 ;  /* 0x0000000e0f0c7c11 */ /* 0x002fe4000f8410ff */
[----:B------:R-:W-:Y:S02]  /*1200*/  IADD3 R23, P3, PT, R21, UR5, RZ ;  /* 0x0000000515177c10 */ /* 0x000fe4000ff7e0ff */
[----:B------:R-:W-:Y:S02]  /*1210*/  IADD3 R26, P1, PT, R25, UR5, RZ ;  /* 0x00000005191a7c10 */ /* 0x000fe4000ff3e0ff */
[----:B------:R-:W-:Y:S02]  /*1220*/  LEA.HI.X R13, R15, UR15, R22, 0x2, P2 ;  /* 0x0000000f0f0d7c11 */ /* 0x000fe400090f1416 */
[----:B------:R-:W-:-:S02]  /*1230*/  LEA.HI.X.SX32 R24, R21, RZ, 0x1, P3 ;  /* 0x000000ff15187211 */ /* 0x000fc400018f0eff */
[----:B------:R-:W-:Y:S01]  /*1240*/  LEA R14, P2, R23, UR14, 0x2 ;  /* 0x0000000e170e7c11 */ /* 0x000fe2000f8410ff */
[----:B------:R-:W2:Y:S01]  /*1250*/  LDG.E R12, desc[UR10][R12.64] ;  /* 0x0000000a0c0c7981 */ /* 0x000ea2000c1e1900 */
[----:B------:R-:W-:Y:S02]  /*1260*/  LEA.HI.X.SX32 R25, R25, RZ, 0x1, P1 ;  /* 0x000000ff19197211 */ /* 0x000fe400008f0eff */
[C---:B------:R-:W-:Y:S02]  /*1270*/  LEA R22, P1, R26.reuse, UR14, 0x2 ;  /* 0x0000000e1a167c11 */ /* 0x040fe4000f8210ff */
[----:B------:R-:W-:Y:S02]  /*1280*/  LEA.HI.X R15, R23, UR15, R24, 0x2, P2 ;  /* 0x0000000f170f7c11 */ /* 0x000fe400090f1418 */
[C---:B------:R-:W-:Y:S02]  /*1290*/  IADD3 R21, P2, PT, R27.reuse, UR5, RZ ;  /* 0x000000051b157c10 */ /* 0x040fe4000ff5e0ff */
[----:B------:R-:W-:Y:S01]  /*12a0*/  LEA.HI.X R23, R26, UR15, R25, 0x2, P1 ;  /* 0x0000000f1a177c11 */ /* 0x000fe200088f1419 */
[----:B------:R-:W3:Y:S01]  /*12b0*/  LDG.E R14, desc[UR10][R14.64] ;  /* 0x0000000a0e0e7981 */ /* 0x000ee2000c1e1900 */
[----:B------:R-:W-:-:S02]  /*12c0*/  LEA.HI.X.SX32 R26, R27, RZ, 0x1, P2 ;  /* 0x000000ff1b1a7211 */ /* 0x000fc400010f0eff */
[C---:B------:R-:W-:Y:S01]  /*12d0*/  LEA R24, P1, R21.reuse, UR14, 0x2 ;  /* 0x0000000e15187c11 */ /* 0x040fe2000f8210ff */
[----:B------:R-:W4:Y:S03]  /*12e0*/  LDG.E R22, desc[UR10][R22.64] ;  /* 0x0000000a16167981 */ /* 0x000f26000c1e1900 */
[----:B------:R-:W-:-:S05]  /*12f0*/  LEA.HI.X R25, R21, UR15, R26, 0x2, P1 ;  /* 0x0000000f15197c11 */ /* 0x000fca00088f141a */
[----:B------:R-:W5:Y:S01]  /*1300*/  LDG.E R24, desc[UR10][R24.64] ;  /* 0x0000000a18187981 */ /* 0x000f62000c1e1900 */
[----:B------:R-:W-:Y:S02]  /*1310*/  VIADD R35, R35, 0x200 ;  /* 0x0000020023237836 */ /* 0x000fe40000000000 */
[----:B--2---:R-:W-:-:S04]  /*1320*/  FADD R45, R45, R12 ;  /* 0x0000000c2d2d7221 */ /* 0x004fc80000000000 */
[----:B---3--:R-:W-:-:S04]  /*1330*/  FADD R45, R45, R14 ;  /* 0x0000000e2d2d7221 */ /* 0x008fc80000000000 */
[----:B----4-:R-:W-:-:S04]  /*1340*/  FADD R45, R45, R22 ;  /* 0x000000162d2d7221 */ /* 0x010fc80000000000 */
[----:B-----5:R-:W-:-:S07]  /*1350*/  FADD R45, R45, R24 ;  /* 0x000000182d2d7221 */ /* 0x020fce0000000000 */
.L_x_8:
[----:B------:R-:W-:Y:S05]  /*1360*/  BSYNC.RECONVERGENT B1 ;  /* 0x0000000000017941 */ /* 0x000fea0003800200 */
.L_x_7:
[----:B------:R-:W-:Y:S05]  /*1370*/  @!P0 BRA `(.L_x_1) ;  /* 0x0000000000688947 */ /* 0x000fea0003800000 */
[----:B------:R-:W0:Y:S08]  /*1380*/  LDC R24, c[0x0][0x394] ;  /* 0x0000e500ff187b82 */ /* 0x000e300000000800 */
[----:B------:R-:W1:Y:S01]  /*1390*/  LDC.64 R12, c[0x0][0x380] ;  /* 0x0000e000ff0c7b82 */ /* 0x000e620000000a00 */
[----:B0-----:R-:W-:-:S05]  /*13a0*/  IMAD R21, R35, R24, UR4 ;  /* 0x0000000423157e24 */ /* 0x001fca000f8e0218 */
[----:B------:R-:W-:-:S04]  /*13b0*/  IADD3 R15, P0, PT, R21, UR5, RZ ;  /* 0x00000005150f7c10 */ /* 0x000fc8000ff1e0ff */
[----:B------:R-:W-:Y:S02]  /*13c0*/  LEA.HI.X.SX32 R22, R21, RZ, 0x1, P0 ;  /* 0x000000ff15167211 */ /* 0x000fe400000f0eff */
[----:B-1----:R-:W-:-:S04]  /*13d0*/  LEA R14, P0, R15, R12, 0x2 ;  /* 0x0000000c0f0e7211 */ /* 0x002fc800078010ff */
[----:B------:R-:W-:-:S05]  /*13e0*/  LEA.HI.X R15, R15, R13, R22, 0x2, P0 ;  /* 0x0000000d0f0f7211 */ /* 0x000fca00000f1416 */
[----:B------:R-:W2:Y:S01]  /*13f0*/  LDG.E R14, desc[UR10][R14.64] ;  /* 0x0000000a0e0e7981 */ /* 0x000ea2000c1e1900 */
[----:B------:R-:W-:Y:S01]  /*1400*/  ISETP.NE.AND P0, PT, R2, 0x1, PT ;  /* 0x000000010200780c */ /* 0x000fe20003f05270 */
[----:B--2---:R-:W-:-:S12]  /*1410*/  FADD R45, R45, R14 ;  /* 0x0000000e2d2d7221 */ /* 0x004fd80000000000 */
[----:B------:R-:W-:Y:S05]  /*1420*/  @!P0 BRA `(.L_x_1) ;  /* 0x00000000003c8947 */ /* 0x000fea0003800000 */
[----:B------:R-:W-:Y:S01]  /*1430*/  ISETP.NE.AND P0, PT, R2, 0x2, PT ;  /* 0x000000020200780c */ /* 0x000fe20003f05270 */
[----:B------:R-:W-:-:S05]  /*1440*/  IMAD R14, R24, 0x80, R21 ;  /* 0x00000080180e7824 */ /* 0x000fca00078e0215 */
[----:B------:R-:W-:-:S07]  /*1450*/  IADD3 R15, P1, PT, R14, UR5, RZ ;  /* 0x000000050e0f7c10 */ /* 0x000fce000ff3e0ff */
[----:B------:R-:W-:Y:S01]  /*1460*/  @P0 IMAD R21, R24, 0x100, R21 ;  /* 0x0000010018150824 */ /* 0x000fe200078e0215 */
[----:B------:R-:W-:Y:S02]  /*1470*/  LEA.HI.X.SX32 R24, R14, RZ, 0x1, P1 ;  /* 0x000000ff0e187211 */ /* 0x000fe400008f0eff */
[-C--:B------:R-:W-:Y:S02]  /*1480*/  LEA R14, P1, R15, R12.reuse, 0x2 ;  /* 0x0000000c0f0e7211 */ /* 0x080fe400078210ff */
[----:B------:R-:W-:Y:S02]  /*1490*/  @P0 IADD3 R22, P2, PT, R21, UR5, RZ ;  /* 0x0000000515160c10 */ /* 0x000fe4000ff5e0ff */
[-C--:B------:R-:W-:Y:S02]  /*14a0*/  LEA.HI.X R15, R15, R13.reuse, R24, 0x2, P1 ;  /* 0x0000000d0f0f7211 */ /* 0x080fe400008f1418 */
[----:B------:R-:W-:Y:S02]  /*14b0*/  @P0 LEA.HI.X.SX32 R21, R21, RZ, 0x1, P2 ;  /* 0x000000ff15150211 */ /* 0x000fe400010f0eff */
[C---:B------:R-:W-:Y:S01]  /*14c0*/  @P0 LEA R12, P1, R22.reuse, R12, 0x2 ;  /* 0x0000000c160c0211 */ /* 0x040fe200078210ff */
[----:B------:R-:W2:Y:S03]  /*14d0*/  LDG.E R14, desc[UR10][R14.64] ;  /* 0x0000000a0e0e7981 */ /* 0x000ea6000c1e1900 */
[----:B------:R-:W-:-:S05]  /*14e0*/  @P0 LEA.HI.X R13, R22, R13, R21, 0x2, P1 ;  /* 0x0000000d160d0211 */ /* 0x000fca00008f1415 */
[----:B------:R-:W3:Y:S01]  /*14f0*/  @P0 LDG.E R12, desc[UR10][R12.64] ;  /* 0x0000000a0c0c0981 */ /* 0x000ee2000c1e1900 */
[----:B--2---:R-:W-:-:S04]  /*1500*/  FADD R45, R45, R14 ;  /* 0x0000000e2d2d7221 */ /* 0x004fc80000000000 */
[----:B---3--:R-:W-:-:S07]  /*1510*/  @P0 FADD R45, R45, R12 ;  /* 0x0000000c2d2d0221 */ /* 0x008fce0000000000 */
.L_x_1:
[----:B0-----:R-:W-:Y:S05]  /*1520*/  BSYNC.RECONVERGENT B0 ;  /* 0x0000000000007941 */ /* 0x001fea0003800200 */
.L_x_0:
[----:B------:R-:W-:Y:S01]  /*1530*/  STS [R19], R45 ;  /* 0x0000002d13007388 */ /* 0x000fe20000000800 */
[----:B------:R-:W-:Y:S01]  /*1540*/  ISETP.NE.AND P0, PT, R20, RZ, PT ;  /* 0x000000ff1400720c */ /* 0x000fe20003f05270 */
[----:B------:R-:W-:Y:S02]  /*1550*/  BSSY.RECONVERGENT B0, `(.L_x_9) ;  /* 0x0000053000007945 */ /* 0x000fe40003800200 */
[----:B------:R-:W0:Y:S02]  /*1560*/  LDS R12, [R18] ;  /* 0x00000000120c7984 */ /* 0x000e240000000800 */
[----:B0-----:R-:W-:-:S05]  /*1570*/  FADD R12, R12, R45 ;  /* 0x0000002d0c0c7221 */ /* 0x001fca0000000000 */
[----:B------:R-:W-:Y:S04]  /*1580*/  STS [R19], R12 ;  /* 0x0000000c13007388 */ /* 0x000fe80000000800 */
        /* <DEDUP_REMOVED lines=11> */
[----:B------:R0:W-:Y:S01]  /*1640*/  STS [R5+UR6], R26 ;  /* 0x0000001a05007988 */ /* 0x0001e20008000806 */
[----:B------:R-:W-:Y:S06]  /*1650*/  BAR.SYNC.DEFER_BLOCKING 0x0 ;  /* 0x0000000000007b1d */ /* 0x000fec0000010000 */
[----:B------:R-:W-:Y:S05]  /*1660*/  @P0 BRA `(.L_x_10) ;  /* 0x0000000400040947 */ /* 0x000fea0003800000 */
[----:B------:R-:W1:Y:S01]  /*1670*/  S2UR UR8, SR_CgaCtaId ;  /* 0x00000000000879c3 */ /* 0x000e620000008800 */
[----:B------:R-:W-:Y:S01]  /*1680*/  UMOV UR7, 0x400 ;  /* 0x0000040000077882 */ /* 0x000fe20000000000 */
[----:B------:R-:W-:Y:S02]  /*1690*/  UISETP.GT.AND UP0, UPT, UR4, 0x6, UPT ;  /* 0x000000060400788c */ /* 0x000fe4000bf04270 */
[----:B-1----:R-:W-:-:S09]  /*16a0*/  ULEA UR12, UR8, UR7, 0x18 ;  /* 0x00000007080c7291 */ /* 0x002fd2000f8ec0ff */
[----:B------:R-:W1:Y:S02]  /*16b0*/  LDS.128 R12, [UR12+0x200] ;  /* 0x0002000cff0c7984 */ /* 0x000e640008000c00 */
[----:B-1----:R-:W-:-:S04]  /*16c0*/  FADD R13, R26, R13 ;  /* 0x0000000d1a0d7221 */ /* 0x002fc80000000000 */
[----:B------:R-:W-:Y:S01]  /*16d0*/  FADD R24, R13, R14 ;  /* 0x0000000e0d187221 */ /* 0x000fe20000000000 */
[----:B------:R-:W-:-:S03]  /*16e0*/  IMAD.MOV.U32 R13, RZ, RZ, RZ ;  /* 0x000000ffff0d7224 */ /* 0x000fc600078e00ff */
[----:B------:R-:W-:Y:S01]  /*16f0*/  FADD R12, R24, R15 ;  /* 0x0000000f180c7221 */ /* 0x000fe20000000000 */
[----:B------:R-:W-:Y:S06]  /*1700*/  BRA.U UP0, `(.L_x_11) ;  /* 0x0000000100487547 */ /* 0x000fec000b800000 */
[----:B------:R-:W-:Y:S02]  /*1710*/  IMAD.MOV.U32 R14, RZ, RZ, -0x4 ;  /* 0xfffffffcff0e7424 */ /* 0x000fe400078e00ff */
[----:B------:R-:W-:-:S05]  /*1720*/  IMAD.U32 R21, RZ, RZ, UR4 ;  /* 0x00000004ff157e24 */ /* 0x000fca000f8e00ff */
[----:B------:R-:W-:-:S05]  /*1730*/  VIADDMNMX.U32 R14, R14, R21, 0x3, PT ;  /* 0x000000030e0e7446 */ /* 0x000fca0003800015 */
[----:B------:R-:W-:-:S04]  /*1740*/  IMAD.SHL.U32 R14, R14, 0x4, RZ ;  /* 0x000000040e0e7824 */ /* 0x000fc800078e00ff */
[----:B------:R-:W1:Y:S02]  /*1750*/  LDC R22, c[0x2][R14] ;  /* 0x008000000e167b82 */ /* 0x000e640000000800 */
[----:B-1----:R-:W-:-:S04]  /*1760*/  SHF.R.S32.HI R23, RZ, 0x1f, R22 ;  /* 0x0000001fff177819 */ /* 0x002fc80000011416 */
.L_x_259:
[----:B------:R-:W-:Y:S05]  /*1770*/  BRX R22 -0x1780                                                         (*"BRANCH_TARGETS .L_x_260,.L_x_261,.L_x_262,.L_x_12"*) ;  /* 0xffffffe816207949 */ /* 0x000fea000383ffff */
.L_x_262:
[----:B------:R-:W-:Y:S04]  /*1780*/  LDS R13, [UR12+0x214] ;  /* 0x0002140cff0d7984 */ /* 0x000fe80008000800 */
[----:B------:R-:W1:Y:S02]  /*1790*/  LDS R14, [UR12+0x21c] ;  /* 0x00021c0cff0e7984 */ /* 0x000e640008000800 */
[----:B-1----:R-:W-:Y:S01]  /*17a0*/  FMUL R13, R13, R14 ;  /* 0x0000000e0d0d7220 */ /* 0x002fe20000400000 */
[----:B------:R-:W-:Y:S06]  /*17b0*/  BRA `(.L_x_12) ;  /* 0x0000000000587947 */ /* 0x000fec0003800000 */
.L_x_260:
[----:B------:R-:W1:Y:S02]  /*17c0*/  LDS R13, [UR12+0x214] ;  /* 0x0002140cff0d7984 */ /* 0x000e640008000800 */
[----:B-1----:R-:W-:Y:S01]  /*17d0*/  FFMA R13, R13, R13, 0.0010000000474974513054 ;  /* 0x3a83126f0d0d7423 */ /* 0x002fe2000000000d */
[----:B------:R-:W-:Y:S06]  /*17e0*/  BRA `(.L_x_12) ;  /* 0x00000000004c7947 */ /* 0x000fec0003800000 */
.L_x_261:
[----:B------:R-:W-:Y:S04]  /*17f0*/  LDS R14, [UR12+0x214] ;  /* 0x0002140cff0e7984 */ /* 0x000fe80008000800 */
[----:B------:R-:W1:Y:S02]  /*1800*/  LDS R13, [UR12+0x218] ;  /* 0x0002180cff0d7984 */ /* 0x000e640008000800 */
[----:B-1----:R-:W-:Y:S01]  /*1810*/  FMUL R13, R14, R13 ;  /* 0x0000000d0e0d7220 */ /* 0x002fe20000400000 */
[----:B------:R-:W-:Y:S06]  /*1820*/  BRA `(.L_x_12) ;  /* 0x00000000003c7947 */ /* 0x000fec0003800000 */
.L_x_11:
[----:B------:R-:W-:Y:S02]  /*1830*/  IMAD.MOV.U32 R14, RZ, RZ, -0x7 ;  /* 0xfffffff9ff0e7424 */ /* 0x000fe400078e00ff */
[----:B------:R-:W-:-:S05]  /*1840*/  IMAD.U32 R21, RZ, RZ, UR4 ;  /* 0x00000004ff157e24 */ /* 0x000fca000f8e00ff */
[----:B------:R-:W-:-:S05]  /*1850*/  VIADDMNMX.U32 R14, R14, R21, 0x3, PT ;  /* 0x000000030e0e7446 */ /* 0x000fca0003800015 */
[----:B------:R-:W-:-:S04]  /*1860*/  IMAD.SHL.U32 R14, R14, 0x4, RZ ;  /* 0x000000040e0e7824 */ /* 0x000fc800078e00ff */
[----:B------:R-:W1:Y:S02]  /*1870*/  LDC R22, c[0x2][R14+0x10] ;  /* 0x008004000e167b82 */ /* 0x000e640000000800 */
[----:B-1----:R-:W-:-:S04]  /*1880*/  SHF.R.S32.HI R23, RZ, 0x1f, R22 ;  /* 0x0000001fff177819 */ /* 0x002fc80000011416 */
.L_x_264:
[----:B------:R-:W-:Y:S05]  /*1890*/  BRX R22 -0x18a0                                                         (*"BRANCH_TARGETS .L_x_265,.L_x_266,.L_x_267,.L_x_12"*) ;  /* 0xffffffe416d87949 */ /* 0x000fea000383ffff */
.L_x_267:
[----:B------:R-:W1:Y:S02]  /*18a0*/  LDS R13, [UR12+0x21c] ;  /* 0x00021c0cff0d7984 */ /* 0x000e640008000800 */
[----:B-1----:R-:W-:Y:S01]  /*18b0*/  FFMA R13, R13, R13, 0.0010000000474974513054 ;  /* 0x3a83126f0d0d7423 */ /* 0x002fe2000000000d */
[----:B------:R-:W-:Y:S06]  /*18c0*/  BRA `(.L_x_12) ;  /* 0x0000000000147947 */ /* 0x000fec0003800000 */
.L_x_265:
[----:B------:R-:W1:Y:S02]  /*18d0*/  LDS R13, [UR12+0x218] ;  /* 0x0002180cff0d7984 */ /* 0x000e640008000800 */
[----:B-1----:R-:W-:Y:S01]  /*18e0*/  FFMA R13, R13, R13, 0.0010000000474974513054 ;  /* 0x3a83126f0d0d7423 */ /* 0x002fe2000000000d */
[----:B------:R-:W-:Y:S06]  /*18f0*/  BRA `(.L_x_12) ;  /* 0x0000000000087947 */ /* 0x000fec0003800000 */
.L_x_266:
[----:B------:R-:W1:Y:S02]  /*1900*/  LDS.64 R22, [UR12+0x218] ;  /* 0x0002180cff167984 */ /* 0x000e640008000a00 */
[----:B-1----:R-:W-:-:S07]  /*1910*/  FMUL R13, R23, R22 ;  /* 0x00000016170d7220 */ /* 0x002fce0000400000 */
.L_x_12:
[----:B------:R-:W-:Y:S01]  /*1920*/  UIADD3 UR7, UPT, UPT, UR7, 0x210, URZ ;  /* 0x0000021007077890 */ /* 0x000fe2000fffe0ff */
[----:B------:R-:W-:Y:S01]  /*1930*/  FFMA R13, R8, R12, -R13 ;  /* 0x0000000c080d7223 */ /* 0x000fe2000000080d */
[----:B------:R-:W-:Y:S02]  /*1940*/  UISETP.NE.AND UP0, UPT, UR4, URZ, UPT ;  /* 0x000000ff0400728c */ /* 0x000fe4000bf05270 */
[----:B------:R-:W-:-:S04]  /*1950*/  ULEA UR7, UR8, UR7, 0x18 ;  /* 0x0000000708077291 */ /* 0x000fc8000f8ec0ff */
[----:B------:R-:W-:-:S09]  /*1960*/  ULEA UR7, UR4, UR7, 0x2 ;  /* 0x0000000704077291 */ /* 0x000fd2000f8e10ff */
[----:B------:R1:W-:Y:S01]  /*1970*/  STS [UR7], R13 ;  /* 0x0000000dff007988 */ /* 0x0003e20008000807 */
[----:B------:R-:W-:Y:S05]  /*1980*/  BRA.U UP0, `(.L_x_10) ;  /* 0x00000001003c7547 */ /* 0x000fea000b800000 */
[----:B-1----:R-:W-:Y:S01]  /*1990*/  VIADD R13, R12, 0x1800000 ;  /* 0x018000000c0d7836 */ /* 0x002fe20000000000 */
[----:B------:R-:W-:Y:S01]  /*19a0*/  BSSY.RECONVERGENT B1, `(.L_x_13) ;  /* 0x000000c000017945 */ /* 0x000fe20003800200 */
[----:B------:R-:W-:-:S03]  /*19b0*/  FSETP.GT.AND P3, PT, R24, -R15, PT ;  /* 0x8000000f1800720b */ /* 0x000fc60003f64000 */
[----:B------:R-:W-:-:S04]  /*19c0*/  LOP3.LUT R13, R13, 0x7f800000, RZ, 0xc0, !PT ;  /* 0x7f8000000d0d7812 */ /* 0x000fc800078ec0ff */
[----:B------:R-:W-:-:S13]  /*19d0*/  ISETP.GT.U32.AND P0, PT, R13, 0x1ffffff, PT ;  /* 0x01ffffff0d00780c */ /* 0x000fda0003f04070 */
[----:B------:R-:W-:Y:S05]  /*19e0*/  @P0 BRA `(.L_x_14) ;  /* 0x00000000000c0947 */ /* 0x000fea0003800000 */
[----:B------:R-:W-:-:S07]  /*19f0*/  MOV R14, 0x1a10 ;  /* 0x00001a10000e7802 */ /* 0x000fce0000000f00 */
[----:B0-----:R-:W-:Y:S05]  /*1a00*/  CALL.REL.NOINC `($__internal_0_$__cuda_sm20_rcp_rn_f32_slowpath) ;  /* 0x0000000400a87944 */ /* 0x001fea0003c00000 */
[----:B------:R-:W-:Y:S05]  /*1a10*/  BRA `(.L_x_15) ;  /* 0x0000000000107947 */ /* 0x000fea0003800000 */
.L_x_14:
[----:B------:R-:W1:Y:S02]  /*1a20*/  MUFU.RCP R13, R12 ;  /* 0x0000000c000d7308 */ /* 0x000e640000001000 */
[----:B-1----:R-:W-:-:S04]  /*1a30*/  FFMA R14, R12, R13, -1 ;  /* 0xbf8000000c0e7423 */ /* 0x002fc8000000000d */
[----:B------:R-:W-:-:S04]  /*1a40*/  FADD.FTZ R14, -R14, -RZ ;  /* 0x800000ff0e0e7221 */ /* 0x000fc80000010100 */
[----:B------:R-:W-:-:S07]  /*1a50*/  FFMA R13, R13, R14, R13 ;  /* 0x0000000e0d0d7223 */ /* 0x000fce000000000d */
.L_x_15:
[----:B------:R-:W-:Y:S05]  /*1a60*/  BSYNC.RECONVERGENT B1 ;  /* 0x0000000000017941 */ /* 0x000fea0003800200 */
.L_x_13:
[----:B------:R-:W-:-:S07]  /*1a70*/  FSEL R8, R13, R8, P3 ;  /* 0x000000080d087208 */ /* 0x000fce0001800000 */
.L_x_10:
[----:B------:R-:W-:Y:S05]  /*1a80*/  BSYNC.RECONVERGENT B0 ;  /* 0x0000000000007941 */ /* 0x000fea0003800200 */
.L_x_9:
[----:B------:R-:W-:-:S04]  /*1a90*/  UIADD3 UR4, UPT, UPT, UR4, 0x1, URZ ;  /* 0x0000000104047890 */ /* 0x000fc8000fffe0ff */
[----:B------:R-:W-:-:S09]  /*1aa0*/  UISETP.NE.AND UP0, UPT, UR4, 0xa, UPT ;  /* 0x0000000a0400788c */ /* 0x000fd2000bf05270 */
[----:B------:R-:W-:Y:S05]  /*1ab0*/  BRA.U UP0, `(.L_x_16) ;  /* 0xffffffe900047547 */ /* 0x000fea000b83ffff */
[----:B------:R-:W2:Y:S02]  /*1ac0*/  S2R R0, SR_TID.Y ;  /* 0x0000000000007919 */ /* 0x000ea40000002200 */
[----:B--2---:R-:W-:-:S13]  /*1ad0*/  ISETP.NE.AND P0, PT, R0, RZ, PT ;  /* 0x000000ff0000720c */ /* 0x004fda0003f05270 */
[----:B------:R-:W-:Y:S05]  /*1ae0*/  @P0 EXIT ;  /* 0x000000000000094d */ /* 0x000fea0003800000 */
[----:B------:R-:W2:Y:S01]  /*1af0*/  S2UR UR6, SR_CgaCtaId ;  /* 0x00000000000679c3 */ /* 0x000ea20000008800 */
[----:B------:R-:W-:Y:S01]  /*1b00*/  ISETP.GT.U32.AND P0, PT, R20, 0x4, PT ;  /* 0x000000041400780c */ /* 0x000fe20003f04070 */
[----:B------:R-:W-:Y:S01]  /*1b10*/  UMOV UR5, 0x400 ;  /* 0x0000040000057882 */ /* 0x000fe20000000000 */
[----:B------:R-:W-:Y:S01]  /*1b20*/  BSSY.RECONVERGENT B0, `(.L_x_17) ;  /* 0x0000050000007945 */ /* 0x000fe20003800200 */
[----:B------:R-:W-:-:S03]  /*1b30*/  UIADD3 UR4, UPT, UPT, UR5, 0x210, URZ ;  /* 0x0000021005047890 */ /* 0x000fc6000fffe0ff */
[----:B------:R-:W-:Y:S01]  /*1b40*/  BSSY.RELIABLE B1, `(.L_x_18) ;  /* 0x0000023000017945 */ /* 0x000fe20003800100 */
[----:B------:R-:W-:Y:S01]  /*1b50*/  IMAD.SHL.U32 R2, R20, 0x4, RZ ;  /* 0x0000000414027824 */ /* 0x000fe200078e00ff */
[----:B--2---:R-:W-:-:S05]  /*1b60*/  ULEA UR4, UR6, UR4, 0x18 ;  /* 0x0000000406047291 */ /* 0x004fca000f8ec0ff */
[----:B------:R-:W-:Y:S07]  /*1b70*/  @P0 BRA `(.L_x_19) ;  /* 0x0000000000680947 */ /* 0x000fee0003800000 */
[----:B0-----:R-:W0:Y:S01]  /*1b80*/  LDC.64 R4, c[0x3][RZ] ;  /* 0x00c00000ff047b82 */ /* 0x001e220000000a00 */
[----:B------:R-:W-:-:S07]  /*1b90*/  ULEA UR7, UR6, UR5, 0x18 ;  /* 0x0000000506077291 */ /* 0x000fce000f8ec0ff */
[----:B------:R-:W2:Y:S01]  /*1ba0*/  LDC R7, c[0x3][0x8] ;  /* 0x00c00200ff077b82 */ /* 0x000ea20000000800 */
[-C--:B0-----:R-:W-:Y:S02]  /*1bb0*/  SHF.R.U32.HI R0, RZ, R2.reuse, R4 ;  /* 0x00000002ff007219 */ /* 0x081fe40000011604 */
[----:B------:R-:W-:-:S03]  /*1bc0*/  SHF.R.U32.HI R3, RZ, R2, R5 ;  /* 0x00000002ff037219 */ /* 0x000fc60000011605 */
[----:B------:R-:W-:Y:S02]  /*1bd0*/  IMAD.SHL.U32 R0, R0, 0x4, RZ ;  /* 0x0000000400007824 */ /* 0x000fe400078e00ff */
[----:B------:R-:W-:Y:S01]  /*1be0*/  IMAD.SHL.U32 R3, R3, 0x4, RZ ;  /* 0x0000000403037824 */ /* 0x000fe200078e00ff */
[----:B--2---:R-:W-:Y:S02]  /*1bf0*/  SHF.R.U32.HI R4, RZ, R2, R7 ;  /* 0x00000002ff047219 */ /* 0x004fe40000011607 */
[----:B------:R-:W-:Y:S02]  /*1c00*/  LOP3.LUT R0, R0, 0x3c, RZ, 0xc0, !PT ;  /* 0x0000003c00007812 */ /* 0x000fe400078ec0ff */
[----:B------:R-:W-:Y:S01]  /*1c10*/  LOP3.LUT R3, R3, 0x3c, RZ, 0xc0, !PT ;  /* 0x0000003c03037812 */ /* 0x000fe200078ec0ff */
[----:B------:R-:W-:-:S03]  /*1c20*/  IMAD.SHL.U32 R4, R4, 0x4, RZ ;  /* 0x0000000404047824 */ /* 0x000fc600078e00ff */
[----:B------:R-:W-:Y:S02]  /*1c30*/  LDS R0, [R0+UR4] ;  /* 0x0000000400007984 */ /* 0x000fe40008000800 */
[----:B------:R-:W-:Y:S02]  /*1c40*/  LOP3.LUT R5, R4, 0x3c, RZ, 0xc0, !PT ;  /* 0x0000003c04057812 */ /* 0x000fe400078ec0ff */
[----:B------:R-:W0:Y:S04]  /*1c50*/  LDS R3, [R3+UR4] ;  /* 0x0000000403037984 */ /* 0x000e280008000800 */
[----:B------:R-:W2:Y:S01]  /*1c60*/  LDS R5, [R5+UR4] ;  /* 0x0000000405057984 */ /* 0x000ea20008000800 */
[----:B0-----:R-:W-:-:S04]  /*1c70*/  FMUL R4, R0, R3 ;  /* 0x0000000300047220 */ /* 0x001fc80000400000 */
[----:B--2---:R-:W-:-:S05]  /*1c80*/  FMUL R7, R4, R5 ;  /* 0x0000000504077220 */ /* 0x004fca0000400000 */
[----:B------:R-:W-:Y:S04]  /*1c90*/  STS [R2+UR4+0x28], R7 ;  /* 0x0000280702007988 */ /* 0x000fe80008000804 */
[----:B------:R-:W0:Y:S04]  /*1ca0*/  LDS.64 R8, [UR7+0x238] ;  /* 0x00023807ff087984 */ /* 0x000e280008000a00 */
[----:B-1----:R-:W1:Y:S01]  /*1cb0*/  LDS.128 R12, [UR7+0x240] ;  /* 0x00024007ff0c7984 */ /* 0x002e620008000c00 */
[----:B0-----:R-:W-:-:S04]  /*1cc0*/  FFMA R9, R9, 2, R8 ;  /* 0x4000000009097823 */ /* 0x001fc80000000008 */
[----:B-1----:R-:W-:-:S04]  /*1cd0*/  FADD R12, R9, -R12 ;  /* 0x8000000c090c7221 */ /* 0x002fc80000000000 */
[----:B------:R-:W-:-:S04]  /*1ce0*/  FADD R13, R12, -R13 ;  /* 0x8000000d0c0d7221 */ /* 0x000fc80000000000 */
[----:B------:R-:W-:-:S05]  /*1cf0*/  FADD R3, R13, -R14 ;  /* 0x8000000e0d037221 */ /* 0x000fca0000000000 */
[----:B------:R0:W-:Y:S01]  /*1d00*/  STS [UR7+0x238], R3 ;  /* 0x00023803ff007988 */ /* 0x0001e20008000807 */
[----:B------:R-:W-:Y:S05]  /*1d10*/  BRA `(.L_x_20) ;  /* 0x0000000000147947 */ /* 0x000fea0003800000 */
.L_x_19:
[----:B------:R-:W-:-:S13]  /*1d20*/  ISETP.NE.AND P0, PT, R20, 0x5, PT ;  /* 0x000000051400780c */ /* 0x000fda0003f05270 */
[----:B------:R-:W-:Y:S05]  /*1d30*/  @P0 BREAK.RELIABLE B1 ;  /* 0x0000000000010942 */ /* 0x000fea0003800100 */
[----:B------:R-:W-:Y:S05]  /*1d40*/  @P0 BRA `(.L_x_21) ;  /* 0x0000000000ac0947 */ /* 0x000fea0003800000 */
[----:B------:R-:W-:-:S09]  /*1d50*/  ULEA UR7, UR6, UR5, 0x18 ;  /* 0x0000000506077291 */ /* 0x000fd2000f8ec0ff */
[----:B------:R-:W2:Y:S03]  /*1d60*/  LDS R3, [UR7+0x238] ;  /* 0x00023807ff037984 */ /* 0x000ea60008000800 */
.L_x_20:
[----:B------:R-:W-:Y:S05]  /*1d70*/  BSYNC.RELIABLE B1 ;  /* 0x0000000000017941 */ /* 0x000fea0003800100 */
.L_x_18:
[----:B--2---:R-:W-:-:S13]  /*1d80*/  FSETP.GT.AND P0, PT, R3, RZ, PT ;  /* 0x000000ff0300720b */ /* 0x004fda0003f04000 */
[----:B------:R-:W-:Y:S05]  /*1d90*/  @!P0 BRA `(.L_x_22) ;  /* 0x0000000000908947 */ /* 0x000fea0003800000 */
[----:B0-----:R-:W0:Y:S01]  /*1da0*/  LDC.64 R4, c[0x3][0x10] ;  /* 0x00c00400ff047b82 */ /* 0x001e220000000a00 */
[----:B------:R-:W2:Y:S01]  /*1db0*/  MUFU.RCP R8, R3 ;  /* 0x0000000300087308 */ /* 0x000ea20000001000 */
[----:B------:R-:W-:Y:S06]  /*1dc0*/  BSSY.RECONVERGENT B2, `(.L_x_23) ;  /* 0x000001f000027945 */ /* 0x000fec0003800200 */
[----:B------:R-:W3:Y:S08]  /*1dd0*/  LDC R9, c[0x3][0x18] ;  /* 0x00c00600ff097b82 */ /* 0x000ef00000000800 */
[----:B------:R-:W4:Y:S01]  /*1de0*/  LDC R7, c[0x3][0xc] ;  /* 0x00c00300ff077b82 */ /* 0x000f220000000800 */
[----:B--2---:R-:W-:-:S04]  /*1df0*/  FFMA R11, R8, -R3, 1 ;  /* 0x3f800000080b7423 */ /* 0x004fc80000000803 */
[----:B------:R-:W-:Y:S01]  /*1e00*/  FFMA R11, R8, R11, R8 ;  /* 0x0000000b080b7223 */ /* 0x000fe20000000008 */
[-C--:B0-----:R-:W-:Y:S02]  /*1e10*/  SHF.R.U32.HI R5, RZ, R2.reuse, R5 ;  /* 0x00000002ff057219 */ /* 0x081fe40000011605 */
[----:B------:R-:W-:-:S03]  /*1e20*/  SHF.R.U32.HI R4, RZ, R2, R4 ;  /* 0x00000002ff047219 */ /* 0x000fc60000011604 */
[----:B------:R-:W-:Y:S02]  /*1e30*/  IMAD.SHL.U32 R5, R5, 0x4, RZ ;  /* 0x0000000405057824 */ /* 0x000fe400078e00ff */
[----:B------:R-:W-:Y:S01]  /*1e40*/  IMAD.SHL.U32 R4, R4, 0x4, RZ ;  /* 0x0000000404047824 */ /* 0x000fe200078e00ff */
[-C--:B---3--:R-:W-:Y:S02]  /*1e50*/  SHF.R.U32.HI R6, RZ, R2.reuse, R9 ;  /* 0x00000002ff067219 */ /* 0x088fe40000011609 */
[----:B----4-:R-:W-:-:S03]  /*1e60*/  SHF.R.U32.HI R0, RZ, R2, R7 ;  /* 0x00000002ff007219 */ /* 0x010fc60000011607 */
[----:B------:R-:W-:Y:S01]  /*1e70*/  IMAD.SHL.U32 R7, R6, 0x4, RZ ;  /* 0x0000000406077824 */ /* 0x000fe200078e00ff */
[----:B------:R-:W-:Y:S02]  /*1e80*/  LOP3.LUT R6, R5, 0x3c, RZ, 0xc0, !PT ;  /* 0x0000003c05067812 */ /* 0x000fe400078ec0ff */
[----:B------:R-:W-:Y:S01]  /*1e90*/  LOP3.LUT R5, R4, 0x3c, RZ, 0xc0, !PT ;  /* 0x0000003c04057812 */ /* 0x000fe200078ec0ff */
[----:B------:R-:W-:Y:S01]  /*1ea0*/  IMAD.SHL.U32 R0, R0, 0x4, RZ ;  /* 0x0000000400007824 */ /* 0x000fe200078e00ff */
[----:B------:R-:W-:Y:S02]  /*1eb0*/  LOP3.LUT R7, R7, 0x3c, RZ, 0xc0, !PT ;  /* 0x0000003c07077812 */ /* 0x000fe400078ec0ff */
[----:B------:R-:W-:Y:S02]  /*1ec0*/  LDS R6, [R6+UR4] ;  /* 0x0000000406067984 */ /* 0x000fe40008000800 */
[----:B------:R-:W-:Y:S02]  /*1ed0*/  LOP3.LUT R4, R0, 0x3c, RZ, 0xc0, !PT ;  /* 0x0000003c00047812 */ /* 0x000fe400078ec0ff */
[----:B------:R-:W0:Y:S04]  /*1ee0*/  LDS R7, [R7+UR4] ;  /* 0x0000000407077984 */ /* 0x000e280008000800 */
[----:B------:R-:W-:Y:S04]  /*1ef0*/  LDS R5, [R5+UR4] ;  /* 0x0000000405057984 */ /* 0x000fe80008000800 */
[----:B------:R-:W2:Y:S01]  /*1f00*/  LDS R0, [R4+UR4] ;  /* 0x0000000404007984 */ /* 0x000ea20008000800 */
[----:B0-----:R-:W-:-:S04]  /*1f10*/  FMUL R9, R6, R7 ;  /* 0x0000000706097220 */ /* 0x001fc80000400000 */
[----:B--2---:R-:W-:-:S04]  /*1f20*/  FFMA R0, R0, R5, -R9 ;  /* 0x0000000500007223 */ /* 0x004fc80000000809 */
[----:B------:R-:W0:Y:S01]  /*1f30*/  FCHK P0, R0, R3 ;  /* 0x0000000300007302 */ /* 0x000e220000000000 */
[----:B------:R-:W-:-:S04]  /*1f40*/  FFMA R8, R0, R11, RZ ;  /* 0x0000000b00087223 */ /* 0x000fc800000000ff */
[----:B------:R-:W-:-:S04]  /*1f50*/  FFMA R6, R8, -R3, R0 ;  /* 0x8000000308067223 */ /* 0x000fc80000000000 */
[----:B------:R-:W-:Y:S01]  /*1f60*/  FFMA R11, R11, R6, R8 ;  /* 0x000000060b0b7223 */ /* 0x000fe20000000008 */
[----:B0-----:R-:W-:Y:S06]  /*1f70*/  @!P0 BRA `(.L_x_24) ;  /* 0x00000000000c8947 */ /* 0x001fec0003800000 */
[----:B------:R-:W-:-:S07]  /*1f80*/  MOV R4, 0x1fa0 ;  /* 0x00001fa000047802 */ /* 0x000fce0000000f00 */
[----:B-1----:R-:W-:Y:S05]  /*1f90*/  CALL.REL.NOINC `($__internal_1_$__cuda_sm3x_div_rn_noftz_f32_slowpath) ;  /* 0x0000000400187944 */ /* 0x002fea0003c00000 */
[----:B------:R-:W-:-:S07]  /*1fa0*/  IMAD.MOV.U32 R11, RZ, RZ, R8 ;  /* 0x000000ffff0b7224 */ /* 0x000fce00078e0008 */
.L_x_24:
[----:B------:R-:W-:Y:S05]  /*1fb0*/  BSYNC.RECONVERGENT B2 ;  /* 0x0000000000027941 */ /* 0x000fea0003800200 */
.L_x_23:
[----:B------:R3:W-:Y:S01]  /*1fc0*/  STS [R2+UR4+0x10], R11 ;  /* 0x0000100b02007988 */ /* 0x0007e20008000804 */
[----:B------:R-:W-:Y:S05]  /*1fd0*/  BRA `(.L_x_25) ;  /* 0x0000000000107947 */ /* 0x000fea0003800000 */
.L_x_22:
[----:B------:R2:W-:Y:S01]  /*1fe0*/  STS [R2+UR4+0x10], RZ ;  /* 0x000010ff02007988 */ /* 0x0005e20008000804 */
[----:B------:R-:W-:Y:S05]  /*1ff0*/  BRA `(.L_x_25) ;  /* 0x0000000000087947 */ /* 0x000fea0003800000 */
.L_x_21:
[----:B------:R-:W-:-:S13]  /*2000*/  ISETP.GT.U32.AND P0, PT, R20, 0xa, PT ;  /* 0x0000000a1400780c */ /* 0x000fda0003f04070 */
[----:B------:R-:W-:Y:S05]  /*2010*/  @P0 EXIT ;  /* 0x000000000000094d */ /* 0x000fea0003800000 */
.L_x_25:
[----:B------:R-:W-:Y:S05]  /*2020*/  BSYNC.RECONVERGENT B0 ;  /* 0x0000000000007941 */ /* 0x000fea0003800200 */
.L_x_17:
[----:B------:R-:W-:Y:S05]  /*2030*/  WARPSYNC.ALL ;  /* 0x0000000000007948 */ /* 0x000fea0003800000 */
[----:B0-----:R-:W0:Y:S01]  /*2040*/  LDS R3, [R2+UR4] ;  /* 0x0000000402037984 */ /* 0x001e220008000800 */
[----:B------:R-:W4:Y:S08]  /*2050*/  LDC R7, c[0x0][0x394] ;  /* 0x0000e500ff077b82 */ /* 0x000f300000000800 */
[----:B------:R-:W5:Y:S01]  /*2060*/  LDC.64 R4, c[0x0][0x388] ;  /* 0x0000e200ff047b82 */ /* 0x000f620000000a00 */
[----:B----4-:R-:W-:-:S04]  /*2070*/  IMAD R7, R7, UR9, R20 ;  /* 0x0000000907077c24 */ /* 0x010fc8000f8e0214 */
[----:B-----5:R-:W-:-:S05]  /*2080*/  IMAD.WIDE.U32 R4, R7, 0x4, R4 ;  /* 0x0000000407047825 */ /* 0x020fca00078e0004 */
[----:B0-----:R-:W-:Y:S01]  /*2090*/  STG.E desc[UR10][R4.64], R3 ;  /* 0x0000000304007986 */ /* 0x001fe2000c10190a */
[----:B------:R-:W-:Y:S05]  /*20a0*/  EXIT ;  /* 0x000000000000794d */ /* 0x000fea0003800000 */
        .weak           $__internal_0_$__cuda_sm20_rcp_rn_f32_slowpath
        .type           $__internal_0_$__cuda_sm20_rcp_rn_f32_slowpath,@function
        .size           $__internal_0_$__cuda_sm20_rcp_rn_f32_slowpath,($__internal_1_$__cuda_sm3x_div_rn_noftz_f32_slowpath - $__internal_0_$__cuda_sm20_rcp_rn_f32_slowpath)
$__internal_0_$__cuda_sm20_rcp_rn_f32_slowpath:
[----:B------:R-:W-:Y:S01]  /*20b0*/  IMAD.SHL.U32 R13, R12, 0x2, RZ ;  /* 0x000000020c0d7824 */ /* 0x000fe200078e00ff */
[----:B------:R-:W-:Y:S04]  /*20c0*/  BSSY.RECONVERGENT B2, `(.L_x_26) ;  /* 0x0000030000027945 */ /* 0x000fe80003800200 */
[----:B------:R-:W-:-:S04]  /*20d0*/  SHF.R.U32.HI R23, RZ, 0x18, R13 ;  /* 0x00000018ff177819 */ /* 0x000fc8000001160d */
[----:B------:R-:W-:-:S13]  /*20e0*/  ISETP.NE.U32.AND P0, PT, R23, RZ, PT ;  /* 0x000000ff1700720c */ /* 0x000fda0003f05070 */
[----:B------:R-:W-:Y:S05]  /*20f0*/  @P0 BRA `(.L_x_27) ;  /* 0x0000000000280947 */ /* 0x000fea0003800000 */
[----:B------:R-:W-:-:S05]  /*2100*/  IMAD.SHL.U32 R13, R12, 0x2, RZ ;  /* 0x000000020c0d7824 */ /* 0x000fca00078e00ff */
[----:B------:R-:W-:-:S13]  /*2110*/  ISETP.NE.AND P0, PT, R13, RZ, PT ;  /* 0x000000ff0d00720c */ /* 0x000fda0003f05270 */
[----:B------:R-:W-:Y:S01]  /*2120*/  @P0 FFMA R21, R12, 1.84467440737095516160e+19, RZ ;  /* 0x5f8000000c150823 */ /* 0x000fe200000000ff */
[----:B------:R-:W-:Y:S08]  /*2130*/  @!P0 MUFU.RCP R15, R12 ;  /* 0x0000000c000f8308 */ /* 0x000ff00000001000 */
[----:B------:R-:W0:Y:S02]  /*2140*/  @P0 MUFU.RCP R22, R21 ;  /* 0x0000001500160308 */ /* 0x000e240000001000 */
[----:B0-----:R-:W-:-:S04]  /*2150*/  @P0 FFMA R13, R21, R22, -1 ;  /* 0xbf800000150d0423 */ /* 0x001fc80000000016 */
[----:B------:R-:W-:-:S04]  /*2160*/  @P0 FADD.FTZ R13, -R13, -RZ ;  /* 0x800000ff0d0d0221 */ /* 0x000fc80000010100 */
[----:B------:R-:W-:-:S04]  /*2170*/  @P0 FFMA R13, R22, R13, R22 ;  /* 0x0000000d160d0223 */ /* 0x000fc80000000016 */
[----:B------:R-:W-:Y:S01]  /*2180*/  @P0 FFMA R15, R13, 1.84467440737095516160e+19, RZ ;  /* 0x5f8000000d0f0823 */ /* 0x000fe200000000ff */
[----:B------:R-:W-:Y:S06]  /*2190*/  BRA `(.L_x_28) ;  /* 0x0000000000887947 */ /* 0x000fec0003800000 */
.L_x_27:
[----:B------:R-:W-:-:S05]  /*21a0*/  VIADD R25, R23, 0xffffff03 ;  /* 0xffffff0317197836 */ /* 0x000fca0000000000 */
[----:B------:R-:W-:-:S13]  /*21b0*/  ISETP.GT.U32.AND P0, PT, R25, 0x1, PT ;  /* 0x000000011900780c */ /* 0x000fda0003f04070 */
[----:B------:R-:W-:Y:S05]  /*21c0*/  @P0 BRA `(.L_x_29) ;  /* 0x0000000000780947 */ /* 0x000fea0003800000 */
[----:B------:R-:W-:Y:S01]  /*21d0*/  LOP3.LUT R13, R12, 0x7fffff, RZ, 0xc0, !PT ;  /* 0x007fffff0c0d7812 */ /* 0x000fe200078ec0ff */
[----:B------:R-:W-:-:S03]  /*21e0*/  IMAD.MOV.U32 R24, RZ, RZ, 0x3 ;  /* 0x00000003ff187424 */ /* 0x000fc600078e00ff */
[----:B------:R-:W-:Y:S02]  /*21f0*/  LOP3.LUT R13, R13, 0x3f800000, RZ, 0xfc, !PT ;  /* 0x3f8000000d0d7812 */ /* 0x000fe400078efcff */
[----:B------:R-:W-:Y:S02]  /*2200*/  SHF.L.U32 R24, R24, R25, RZ ;  /* 0x0000001918187219 */ /* 0x000fe400000006ff */
[----:B------:R-:W0:Y:S02]  /*2210*/  MUFU.RCP R22, R13 ;  /* 0x0000000d00167308 */ /* 0x000e240000001000 */
[----:B0-----:R-:W-:-:S04]  /*2220*/  FFMA R15, R13, R22, -1 ;  /* 0xbf8000000d0f7423 */ /* 0x001fc80000000016 */
[----:B------:R-:W-:-:S04]  /*2230*/  FADD.FTZ R15, -R15, -RZ ;  /* 0x800000ff0f0f7221 */ /* 0x000fc80000010100 */
[CCC-:B------:R-:W-:Y:S01]  /*2240*/  FFMA.RM R21, R22.reuse, R15.reuse, R22.reuse ;  /* 0x0000000f16157223 */ /* 0x1c0fe20000004016 */
[----:B------:R-:W-:-:S04]  /*2250*/  FFMA.RP R22, R22, R15, R22 ;  /* 0x0000000f16167223 */ /* 0x000fc80000008016 */
[C---:B------:R-:W-:Y:S02]  /*2260*/  LOP3.LUT R15, R21.reuse, 0x7fffff, RZ, 0xc0, !PT ;  /* 0x007fffff150f7812 */ /* 0x040fe400078ec0ff */
[----:B------:R-:W-:Y:S02]  /*2270*/  FSETP.NEU.FTZ.AND P0, PT, R21, R22, PT ;  /* 0x000000161500720b */ /* 0x000fe40003f1d000 */
[----:B------:R-:W-:Y:S02]  /*2280*/  LOP3.LUT R15, R15, 0x800000, RZ, 0xfc, !PT ;  /* 0x008000000f0f7812 */ /* 0x000fe400078efcff */
[----:B------:R-:W-:Y:S02]  /*2290*/  SEL R21, RZ, 0xffffffff, !P0 ;  /* 0xffffffffff157807 */ /* 0x000fe40004000000 */
[----:B------:R-:W-:-:S03]  /*22a0*/  LOP3.LUT R24, R24, R15, RZ, 0xc0, !PT ;  /* 0x0000000f18187212 */ /* 0x000fc600078ec0ff */
[----:B------:R-:W-:Y:S01]  /*22b0*/  IMAD.MOV R22, RZ, RZ, -R21 ;  /* 0x000000ffff167224 */ /* 0x000fe200078e0a15 */
[----:B------:R-:W-:-:S04]  /*22c0*/  SHF.R.U32.HI R24, RZ, R25, R24 ;  /* 0x00000019ff187219 */ /* 0x000fc80000011618 */
[--C-:B------:R-:W-:Y:S01]  /*22d0*/  LOP3.LUT P1, RZ, R22, R25, R15.reuse, 0xf8, !PT ;  /* 0x0000001916ff7212 */ /* 0x100fe2000782f80f */
[----:B------:R-:W-:Y:S01]  /*22e0*/  VIADD R22, R23, 0xffffff04 ;  /* 0xffffff0417167836 */ /* 0x000fe20000000000 */
[C---:B------:R-:W-:Y:S02]  /*22f0*/  LOP3.LUT P0, RZ, R24.reuse, 0x1, RZ, 0xc0, !PT ;  /* 0x0000000118ff7812 */ /* 0x040fe4000780c0ff */
[----:B------:R-:W-:Y:S02]  /*2300*/  LOP3.LUT P2, RZ, R24, 0x2, RZ, 0xc0, !PT ;  /* 0x0000000218ff7812 */ /* 0x000fe4000784c0ff */
[----:B------:R-:W-:Y:S02]  /*2310*/  SHF.R.U32.HI R15, RZ, R22, R15 ;  /* 0x00000016ff0f7219 */ /* 0x000fe4000001160f */
[----:B------:R-:W-:Y:S02]  /*2320*/  PLOP3.LUT P0, PT, P0, P1, P2, 0xe0, 0x0 ;  /* 0x000000000000781c */ /* 0x000fe40000703c20 */
[----:B------:R-:W-:-:S02]  /*2330*/  LOP3.LUT P1, RZ, R12, 0x7fffff, RZ, 0xc0, !PT ;  /* 0x007fffff0cff7812 */ /* 0x000fc4000782c0ff */
[----:B------:R-:W-:-:S05]  /*2340*/  SEL R13, RZ, 0x1, !P0 ;  /* 0x00000001ff0d7807 */ /* 0x000fca0004000000 */
[----:B------:R-:W-:-:S05]  /*2350*/  IMAD.MOV R13, RZ, RZ, -R13 ;  /* 0x000000ffff0d7224 */ /* 0x000fca00078e0a0d */
[----:B------:R-:W-:-:S13]  /*2360*/  ISETP.GE.AND P0, PT, R13, RZ, PT ;  /* 0x000000ff0d00720c */ /* 0x000fda0003f06270 */
[----:B------:R-:W-:-:S04]  /*2370*/  @!P0 VIADD R15, R15, 0x1 ;  /* 0x000000010f0f8836 */ /* 0x000fc80000000000 */
[----:B------:R-:W-:-:S05]  /*2380*/  @!P1 IMAD.SHL.U32 R15, R15, 0x2, RZ ;  /* 0x000000020f0f9824 */ /* 0x000fca00078e00ff */
[----:B------:R-:W-:Y:S01]  /*2390*/  LOP3.LUT R15, R15, 0x80000000, R12, 0xf8, !PT ;  /* 0x800000000f0f7812 */ /* 0x000fe200078ef80c */
[----:B------:R-:W-:Y:S06]  /*23a0*/  BRA `(.L_x_28) ;  /* 0x0000000000047947 */ /* 0x000fec0003800000 */
.L_x_29:
[----:B------:R0:W1:Y:S02]  /*23b0*/  MUFU.RCP R15, R12 ;  /* 0x0000000c000f7308 */ /* 0x0000640000001000 */
.L_x_28:
[----:B------:R-:W-:Y:S05]  /*23c0*/  BSYNC.RECONVERGENT B2 ;  /* 0x0000000000027941 */ /* 0x000fea0003800200 */
.L_x_26:
[----:B-1----:R-:W-:Y:S02]  /*23d0*/  IMAD.MOV.U32 R13, RZ, RZ, R15 ;  /* 0x000000ffff0d7224 */ /* 0x002fe400078e000f */
[----:B------:R-:W-:-:S04]  /*23e0*/  IMAD.MOV.U32 R15, RZ, RZ, 0x0 ;  /* 0x00000000ff0f7424 */ /* 0x000fc800078e00ff */
[----:B0-----:R-:W-:Y:S05]  /*23f0*/  RET.REL.NODEC R14 `(_Z17GMMFinalizeKernelILi4ELb1EEvPKfPfii) ;  /* 0xffffffdc0e007950 */ /* 0x001fea0003c3ffff */
        .weak           $__internal_1_$__cuda_sm3x_div_rn_noftz_f32_slowpath
        .type           $__internal_1_$__cuda_sm3x_div_rn_noftz_f32_slowpath,@function
        .size           $__internal_1_$__cuda_sm3x_div_rn_noftz_f32_slowpath,(.L_x_306 - $__internal_1_$__cuda_sm3x_div_rn_noftz_f32_slowpath)
$__internal_1_$__cuda_sm3x_div_rn_noftz_f32_slowpath:
[----:B------:R-:W-:Y:S01]  /*2400*/  SHF.R.U32.HI R6, RZ, 0x17, R3 ;  /* 0x00000017ff067819 */ /* 0x000fe20000011603 */
[----:B------:R-:W-:Y:S01]  /*2410*/  BSSY.RECONVERGENT B3, `(.L_x_30) ;  /* 0x0000063000037945 */ /* 0x000fe20003800200 */
[--C-:B------:R-:W-:Y:S02]  /*2420*/  SHF.R.U32.HI R5, RZ, 0x17, R0.reuse ;  /* 0x00000017ff057819 */ /* 0x100fe40000011600 */
[----:B------:R-:W-:Y:S01]  /*2430*/  LOP3.LUT R10, R6, 0xff, RZ, 0xc0, !PT ;  /* 0x000000ff060a7812 */ /* 0x000fe200078ec0ff */
[----:B------:R-:W-:Y:S01]  /*2440*/  IMAD.MOV.U32 R6, RZ, RZ, R0 ;  /* 0x000000ffff067224 */ /* 0x000fe200078e0000 */
[----:B------:R-:W-:-:S03]  /*2450*/  LOP3.LUT R5, R5, 0xff, RZ, 0xc0, !PT ;  /* 0x000000ff05057812 */ /* 0x000fc600078ec0ff */
[----:B------:R-:W-:Y:S02]  /*2460*/  VIADD R9, R10, 0xffffffff ;  /* 0xffffffff0a097836 */ /* 0x000fe40000000000 */
[----:B------:R-:W-:-:S03]  /*2470*/  VIADD R8, R5, 0xffffffff ;  /* 0xffffffff05087836 */ /* 0x000fc60000000000 */
[----:B------:R-:W-:-:S04]  /*2480*/  ISETP.GT.U32.AND P0, PT, R9, 0xfd, PT ;  /* 0x000000fd0900780c */ /* 0x000fc80003f04070 */
[----:B------:R-:W-:-:S13]  /*2490*/  ISETP.GT.U32.OR P0, PT, R8, 0xfd, P0 ;  /* 0x000000fd0800780c */ /* 0x000fda0000704470 */
[----:B------:R-:W-:Y:S01]  /*24a0*/  @!P0 IMAD.MOV.U32 R7, RZ, RZ, RZ ;  /* 0x000000ffff078224 */ /* 0x000fe200078e00ff */
[----:B------:R-:W-:Y:S06]  /*24b0*/  @!P0 BRA `(.L_x_31) ;  /* 0x00000000005c8947 */ /* 0x000fec0003800000 */
[----:B------:R-:W-:Y:S02]  /*24c0*/  FSETP.GTU.FTZ.AND P1, PT, |R3|, +INF , PT ;  /* 0x7f8000000300780b */ /* 0x000fe40003f3c200 */
[----:B------:R-:W-:-:S04]  /*24d0*/  FSETP.GTU.FTZ.AND P0, PT, |R0|, +INF , PT ;  /* 0x7f8000000000780b */ /* 0x000fc80003f1c200 */
[----:B------:R-:W-:-:S13]  /*24e0*/  PLOP3.LUT P0, PT, P0, P1, PT, 0xf8, 0x8f ;  /* 0x00000000008f781c */ /* 0x000fda0000703f70 */
[----:B------:R-:W-:Y:S05]  /*24f0*/  @P0 BRA `(.L_x_32) ;  /* 0x00000004004c0947 */ /* 0x000fea0003800000 */
[----:B------:R-:W-:-:S13]  /*2500*/  LOP3.LUT P0, RZ, R3, 0x7fffffff, R6, 0xc8, !PT ;  /* 0x7fffffff03ff7812 */ /* 0x000fda000780c806 */
[----:B------:R-:W-:Y:S05]  /*2510*/  @!P0 BRA `(.L_x_33) ;  /* 0x00000004003c8947 */ /* 0x000fea0003800000 */
[C---:B------:R-:W-:Y:S02]  /*2520*/  FSETP.NEU.FTZ.AND P1, PT, |R0|.reuse, +INF , PT ;  /* 0x7f8000000000780b */ /* 0x040fe40003f3d200 */
[----:B------:R-:W-:Y:S02]  /*2530*/  FSETP.NEU.FTZ.AND P2, PT, |R3|, +INF , PT ;  /* 0x7f8000000300780b */ /* 0x000fe40003f5d200 */
[----:B------:R-:W-:-:S11]  /*2540*/  FSETP.NEU.FTZ.AND P0, PT, |R0|, +INF , PT ;  /* 0x7f8000000000780b */ /* 0x000fd60003f1d200 */
[----:B------:R-:W-:Y:S05]  /*2550*/  @!P2 BRA !P1, `(.L_x_33) ;  /* 0x00000004002ca947 */ /* 0x000fea0004800000 */
[----:B------:R-:W-:-:S04]  /*2560*/  LOP3.LUT P1, RZ, R6, 0x7fffffff, RZ, 0xc0, !PT ;  /* 0x7fffffff06ff7812 */ /* 0x000fc8000782c0ff */
[----:B------:R-:W-:-:S13]  /*2570*/  PLOP3.LUT P1, PT, P2, P1, PT, 0x2f, 0xf2 ;  /* 0x0000000000f2781c */ /* 0x000fda0001722577 */
[----:B------:R-:W-:Y:S05]  /*2580*/  @P1 BRA `(.L_x_34) ;  /* 0x0000000400181947 */ /* 0x000fea0003800000 */
[----:B------:R-:W-:-:S04]  /*2590*/  LOP3.LUT P1, RZ, R3, 0x7fffffff, RZ, 0xc0, !PT ;  /* 0x7fffffff03ff7812 */ /* 0x000fc8000782c0ff */
[----:B------:R-:W-:-:S13]  /*25a0*/  PLOP3.LUT P0, PT, P0, P1, PT, 0x2f, 0xf2 ;  /* 0x0000000000f2781c */ /* 0x000fda0000702577 */
[----:B------:R-:W-:Y:S05]  /*25b0*/  @P0 BRA `(.L_x_35) ;  /* 0x0000000400000947 */ /* 0x000fea0003800000 */
[----:B------:R-:W-:Y:S02]  /*25c0*/  ISETP.GE.AND P0, PT, R8, RZ, PT ;  /* 0x000000ff0800720c */ /* 0x000fe40003f06270 */
[----:B------:R-:W-:-:S11]  /*25d0*/  ISETP.GE.AND P1, PT, R9, RZ, PT ;  /* 0x000000ff0900720c */ /* 0x000fd60003f26270 */
[----:B------:R-:W-:Y:S02]  /*25e0*/  @P0 IMAD.MOV.U32 R7, RZ, RZ, RZ ;  /* 0x000000ffff070224 */ /* 0x000fe400078e00ff */
[----:B------:R-:W-:Y:S01]  /*25f0*/  @!P0 FFMA R6, R0, 1.84467440737095516160e+19, RZ ;  /* 0x5f80000000068823 */ /* 0x000fe200000000ff */
[----:B------:R-:W-:Y:S02]  /*2600*/  @!P0 IMAD.MOV.U32 R7, RZ, RZ, -0x40 ;  /* 0xffffffc0ff078424 */ /* 0x000fe400078e00ff */
[----:B------:R-:W-:Y:S02]  /*2610*/  @!P1 FFMA R3, R3, 1.84467440737095516160e+19, RZ ;  /* 0x5f80000003039823 */ /* 0x000fe400000000ff */
[----:B------:R-:W-:-:S07]  /*2620*/  @!P1 VIADD R7, R7, 0x40 ;  /* 0x0000004007079836 */ /* 0x000fce0000000000 */
.L_x_31:
[----:B------:R-:W-:Y:S01]  /*2630*/  LEA R0, R10, 0xc0800000, 0x17 ;  /* 0xc08000000a007811 */ /* 0x000fe200078eb8ff */
[----:B------:R-:W-:Y:S01]  /*2640*/  VIADD R5, R5, 0xffffff81 ;  /* 0xffffff8105057836 */ /* 0x000fe20000000000 */
[----:B------:R-:W-:Y:S03]  /*2650*/  BSSY.RECONVERGENT B4, `(.L_x_36) ;  /* 0x0000035000047945 */ /* 0x000fe60003800200 */
[----:B------:R-:W-:Y:S02]  /*2660*/  IMAD.IADD R3, R3, 0x1, -R0 ;  /* 0x0000000103037824 */ /* 0x000fe400078e0a00 */
[----:B------:R-:W-:Y:S02]  /*2670*/  IMAD R0, R5, -0x800000, R6 ;  /* 0xff80000005007824 */ /* 0x000fe400078e0206 */
[----:B------:R-:W0:Y:S01]  /*2680*/  MUFU.RCP R8, R3 ;  /* 0x0000000300087308 */ /* 0x000e220000001000 */
[----:B------:R-:W-:-:S04]  /*2690*/  FADD.FTZ R9, -R3, -RZ ;  /* 0x800000ff03097221 */ /* 0x000fc80000010100 */
[----:B0-----:R-:W-:-:S04]  /*26a0*/  FFMA R11, R8, R9, 1 ;  /* 0x3f800000080b7423 */ /* 0x001fc80000000009 */
[----:B------:R-:W-:-:S04]  /*26b0*/  FFMA R13, R8, R11, R8 ;  /* 0x0000000b080d7223 */ /* 0x000fc80000000008 */
[----:B------:R-:W-:-:S04]  /*26c0*/  FFMA R6, R0, R13, RZ ;  /* 0x0000000d00067223 */ /* 0x000fc800000000ff */
[----:B------:R-:W-:-:S04]  /*26d0*/  FFMA R11, R9, R6, R0 ;  /* 0x00000006090b7223 */ /* 0x000fc80000000000 */
[----:B------:R-:W-:Y:S01]  /*26e0*/  FFMA R12, R13, R11, R6 ;  /* 0x0000000b0d0c7223 */ /* 0x000fe20000000006 */
[----:B------:R-:W-:-:S03]  /*26f0*/  IADD3 R6, PT, PT, R5, 0x7f, -R10 ;  /* 0x0000007f05067810 */ /* 0x000fc60007ffe80a */
[----:B------:R-:W-:Y:S02]  /*2700*/  FFMA R9, R9, R12, R0 ;  /* 0x0000000c09097223 */ /* 0x000fe40000000000 */
[----:B------:R-:W-:Y:S02]  /*2710*/  IMAD.IADD R7, R6, 0x1, R7 ;  /* 0x0000000106077824 */ /* 0x000fe400078e0207 */
[----:B------:R-:W-:-:S05]  /*2720*/  FFMA R8, R13, R9, R12 ;  /* 0x000000090d087223 */ /* 0x000fca000000000c */
[----:B------:R-:W-:-:S04]  /*2730*/  SHF.R.U32.HI R0, RZ, 0x17, R8 ;  /* 0x00000017ff007819 */ /* 0x000fc80000011608 */
[----:B------:R-:W-:-:S05]  /*2740*/  LOP3.LUT R0, R0, 0xff, RZ, 0xc0, !PT ;  /* 0x000000ff00007812 */ /* 0x000fca00078ec0ff */
[----:B------:R-:W-:-:S04]  /*2750*/  IMAD.IADD R10, R0, 0x1, R7 ;  /* 0x00000001000a7824 */ /* 0x000fc800078e0207 */
[----:B------:R-:W-:-:S05]  /*2760*/  VIADD R0, R10, 0xffffffff ;  /* 0xffffffff0a007836 */ /* 0x000fca0000000000 */
[----:B------:R-:W-:-:S13]  /*2770*/  ISETP.GE.U32.AND P0, PT, R0, 0xfe, PT ;  /* 0x000000fe0000780c */ /* 0x000fda0003f06070 */
[----:B------:R-:W-:Y:S05]  /*2780*/  @!P0 BRA `(.L_x_37) ;  /* 0x0000000000808947 */ /* 0x000fea0003800000 */
[----:B------:R-:W-:-:S13]  /*2790*/  ISETP.GT.AND P0, PT, R10, 0xfe, PT ;  /* 0x000000fe0a00780c */ /* 0x000fda0003f04270 */
[----:B------:R-:W-:Y:S05]  /*27a0*/  @P0 BRA `(.L_x_38) ;  /* 0x00000000006c0947 */ /* 0x000fea0003800000 */
[----:B------:R-:W-:-:S13]  /*27b0*/  ISETP.GE.AND P0, PT, R10, 0x1, PT ;  /* 0x000000010a00780c */ /* 0x000fda0003f06270 */
[----:B------:R-:W-:Y:S05]  /*27c0*/  @P0 BRA `(.L_x_39) ;  /* 0x0000000000740947 */ /* 0x000fea0003800000 */
[----:B------:R-:W-:Y:S02]  /*27d0*/  ISETP.GE.AND P0, PT, R10, -0x18, PT ;  /* 0xffffffe80a00780c */ /* 0x000fe40003f06270 */
[----:B------:R-:W-:-:S11]  /*27e0*/  LOP3.LUT R8, R8, 0x80000000, RZ, 0xc0, !PT ;  /* 0x8000000008087812 */ /* 0x000fd600078ec0ff */
[----:B------:R-:W-:Y:S05]  /*27f0*/  @!P0 BRA `(.L_x_39) ;  /* 0x0000000000688947 */ /* 0x000fea0003800000 */
[CCC-:B------:R-:W-:Y:S01]  /*2800*/  FFMA.RZ R0, R13.reuse, R9.reuse, R12.reuse ;  /* 0x000000090d007223 */ /* 0x1c0fe2000000c00c */
[C---:B------:R-:W-:Y:S02]  /*2810*/  VIADD R6, R10.reuse, 0x20 ;  /* 0x000000200a067836 */ /* 0x040fe40000000000 */
[CC--:B------:R-:W-:Y:S01]  /*2820*/  FFMA.RM R3, R13.reuse, R9.reuse, R12 ;  /* 0x000000090d037223 */ /* 0x0c0fe2000000400c */
[----:B------:R-:W-:Y:S01]  /*2830*/  IMAD.MOV R7, RZ, RZ, -R10 ;  /* 0x000000ffff077224 */ /* 0x000fe200078e0a0a */
[----:B------:R-:W-:Y:S02]  /*2840*/  ISETP.NE.AND P2, PT, R10, RZ, PT ;  /* 0x000000ff0a00720c */ /* 0x000fe40003f45270 */
[----:B------:R-:W-:Y:S01]  /*2850*/  LOP3.LUT R5, R0, 0x7fffff, RZ, 0xc0, !PT ;  /* 0x007fffff00057812 */ /* 0x000fe200078ec0ff */
[----:B------:R-:W-:Y:S01]  /*2860*/  FFMA.RP R0, R13, R9, R12 ;  /* 0x000000090d007223 */ /* 0x000fe2000000800c */
[----:B------:R-:W-:Y:S02]  /*2870*/  ISETP.NE.AND P1, PT, R10, RZ, PT ;  /* 0x000000ff0a00720c */ /* 0x000fe40003f25270 */
[----:B------:R-:W-:-:S02]  /*2880*/  LOP3.LUT R5, R5, 0x800000, RZ, 0xfc, !PT ;  /* 0x0080000005057812 */ /* 0x000fc400078efcff */
[----:B------:R-:W-:Y:S02]  /*2890*/  FSETP.NEU.FTZ.AND P0, PT, R0, R3, PT ;  /* 0x000000030000720b */ /* 0x000fe40003f1d000 */
[----:B------:R-:W-:Y:S02]  /*28a0*/  SHF.L.U32 R6, R5, R6, RZ ;  /* 0x0000000605067219 */ /* 0x000fe400000006ff */
[----:B------:R-:W-:Y:S02]  /*28b0*/  SEL R0, R7, RZ, P2 ;  /* 0x000000ff07007207 */ /* 0x000fe40001000000 */
[----:B------:R-:W-:Y:S02]  /*28c0*/  ISETP.NE.AND P1, PT, R6, RZ, P1 ;  /* 0x000000ff0600720c */ /* 0x000fe40000f25270 */
[----:B------:R-:W-:Y:S02]  /*28d0*/  SHF.R.U32.HI R0, RZ, R0, R5 ;  /* 0x00000000ff007219 */ /* 0x000fe40000011605 */
[----:B------:R-:W-:-:S02]  /*28e0*/  PLOP3.LUT P0, PT, P0, P1, PT, 0xf8, 0x8f ;  /* 0x00000000008f781c */ /* 0x000fc40000703f70 */
[----:B------:R-:W-:Y:S02]  /*28f0*/  SHF.R.U32.HI R6, RZ, 0x1, R0 ;  /* 0x00000001ff067819 */ /* 0x000fe40000011600 */
[----:B------:R-:W-:-:S04]  /*2900*/  SEL R3, RZ, 0x1, !P0 ;  /* 0x00000001ff037807 */ /* 0x000fc80004000000 */
[----:B------:R-:W-:-:S04]  /*2910*/  LOP3.LUT R3, R3, 0x1, R6, 0xf8, !PT ;  /* 0x0000000103037812 */ /* 0x000fc800078ef806 */
[----:B------:R-:W-:-:S05]  /*2920*/  LOP3.LUT R3, R3, R0, RZ, 0xc0, !PT ;  /* 0x0000000003037212 */ /* 0x000fca00078ec0ff */
[----:B------:R-:W-:-:S05]  /*2930*/  IMAD.IADD R3, R6, 0x1, R3 ;  /* 0x0000000106037824 */ /* 0x000fca00078e0203 */
[----:B------:R-:W-:Y:S01]  /*2940*/  LOP3.LUT R8, R3, R8, RZ, 0xfc, !PT ;  /* 0x0000000803087212 */ /* 0x000fe200078efcff */
[----:B------:R-:W-:Y:S06]  /*2950*/  BRA `(.L_x_39) ;  /* 0x0000000000107947 */ /* 0x000fec0003800000 */
.L_x_38:
[----:B------:R-:W-:-:S04]  /*2960*/  LOP3.LUT R8, R8, 0x80000000, RZ, 0xc0, !PT ;  /* 0x8000000008087812 */ /* 0x000fc800078ec0ff */
[----:B------:R-:W-:Y:S01]  /*2970*/  LOP3.LUT R8, R8, 0x7f800000, RZ, 0xfc, !PT ;  /* 0x7f80000008087812 */ /* 0x000fe200078efcff */
[----:B------:R-:W-:Y:S06]  /*2980*/  BRA `(.L_x_39) ;  /* 0x0000000000047947 */ /* 0x000fec0003800000 */
.L_x_37:
[----:B------:R-:W-:-:S07]  /*2990*/  IMAD R8, R7, 0x800000, R8 ;  /* 0x0080000007087824 */ /* 0x000fce00078e0208 */
.L_x_39:
[----:B------:R-:W-:Y:S05]  /*29a0*/  BSYNC.RECONVERGENT B4 ;  /* 0x0000000000047941 */ /* 0x000fea0003800200 */
.L_x_36:
[----:B------:R-:W-:Y:S05]  /*29b0*/  BRA `(.L_x_40) ;  /* 0x0000000000207947 */ /* 0x000fea0003800000 */
.L_x_35:
[----:B------:R-:W-:-:S04]  /*29c0*/  LOP3.LUT R3, R3, 0x80000000, R6, 0x48, !PT ;  /* 0x8000000003037812 */ /* 0x000fc800078e4806 */
[----:B------:R-:W-:Y:S01]  /*29d0*/  LOP3.LUT R8, R3, 0x7f800000, RZ, 0xfc, !PT ;  /* 0x7f80000003087812 */ /* 0x000fe200078efcff */
[----:B------:R-:W-:Y:S06]  /*29e0*/  BRA `(.L_x_40) ;  /* 0x0000000000147947 */ /* 0x000fec0003800000 */
.L_x_34:
[----:B------:R-:W-:Y:S01]  /*29f0*/  LOP3.LUT R8, R3, 0x80000000, R6, 0x48, !PT ;  /* 0x8000000003087812 */ /* 0x000fe200078e4806 */
[----:B------:R-:W-:Y:S06]  /*2a00*/  BRA `(.L_x_40) ;  /* 0x00000000000c7947 */ /* 0x000fec0003800000 */
.L_x_33:
[----:B------:R-:W0:Y:S01]  /*2a10*/  MUFU.RSQ R8, -QNAN ;  /* 0xffc0000000087908 */ /* 0x000e220000001400 */
[----:B------:R-:W-:Y:S05]  /*2a20*/  BRA `(.L_x_40) ;  /* 0x0000000000047947 */ /* 0x000fea0003800000 */
.L_x_32:
[----:B------:R-:W-:-:S07]  /*2a30*/  FADD.FTZ R8, R0, R3 ;  /* 0x0000000300087221 */ /* 0x000fce0000010000 */
.L_x_40:
[----:B------:R-:W-:Y:S05]  /*2a40*/  BSYNC.RECONVERGENT B3 ;  /* 0x0000000000037941 */ /* 0x000fea0003800200 */
.L_x_30:
[----:B------:R-:W-:-:S04]  /*2a50*/  IMAD.MOV.U32 R5, RZ, RZ, 0x0 ;  /* 0x00000000ff057424 */ /* 0x000fc800078e00ff */
[----:B0-----:R-:W-:Y:S05]  /*2a60*/  RET.REL.NODEC R4 `(_Z17GMMFinalizeKernelILi4ELb1EEvPKfPfii) ;  /* 0xffffffd404647950 */ /* 0x001fea0003c3ffff */
.L_x_41:
[----:B------:R-:W-:-:S00]  /*2a70*/  BRA `(.L_x_41) ;  /* 0xfffffffc00fc7947 */ /* 0x000fc0000383ffff */
[----:B------:R-:W-:-:S00]  /*2a80*/  NOP ;  /* 0x0000000000007918 */ /* 0x000fc00000000000 */
[----:B------:R-:W-:-:S00]  /*2a90*/  NOP ;  /* 0x0000000000007918 */ /* 0x000fc00000000000 */
[----:B------:R-:W-:-:S00]  /*2aa0*/  NOP ;  /* 0x0000000000007918 */ /* 0x000fc00000000000 */
[----:B------:R-:W-:-:S00]  /*2ab0*/  NOP ;  /* 0x0000000000007918 */ /* 0x000fc00000000000 */
[----:B------:R-:W-:-:S00]  /*2ac0*/  NOP ;  /* 0x0000000000007918 */ /* 0x000fc00000000000 */
[----:B------:R-:W-:-:S00]  /*2ad0*/  NOP ;  /* 0x0000000000007918 */ /* 0x000fc00000000000 */
[----:B------:R-:W-:-:S00]  /*2ae0*/  NOP ;  /* 0x0000000000007918 */ /* 0x000fc00000000000 */
[----:B------:R-:W-:-:S00]  /*2af0*/  NOP ;  /* 0x0000000000007918 */ /* 0x000fc00000000000 */
.L_x_306:


//--------------------- .text._Z17GMMFinalizeKernelILi4ELb0EEvPKfPfii --------------------------
	.section	.text._Z17GMMFinalizeKernelILi4ELb0EEvPKfPfii,"ax",@progbits
	.align	128
        .global         _Z17GMMFinalizeKernelILi4ELb0EEvPKfPfii
        .type           _Z17GMMFinalizeKernelILi4ELb0EEvPKfPfii,@function
        .size           _Z17GMMFinalizeKernelILi4ELb0EEvPKfPfii,(.L_x_307 - _Z17GMMFinalizeKernelILi4ELb0EEvPKfPfii)
        .other          _Z17GMMFinalizeKernelILi4ELb0EEvPKfPfii,@"STO_CUDA_ENTRY STV_DEFAULT"
_Z17GMMFinalizeKernelILi4ELb0EEvPKfPfii:
.text._Z17GMMFinalizeKernelILi4ELb0EEvPKfPfii:
        /* <DEDUP_REMOVED lines=45> */
.L_x_58:
        /* <DEDUP_REMOVED lines=45> */
.L_x_46:
        /* <DEDUP_REMOVED lines=116> */
.L_x_45:
[----:B0-----:R-:W-:Y:S05]  /*0ce0*/  BSYNC.RECONVERGENT B1 ;  /* 0x0000000000017941 */ /* 0x001fea0003800200 */
.L_x_44:
        /* <DEDUP_REMOVED lines=65> */
.L_x_48:
[----:B------:R-:W-:Y:S05]  /*1100*/  BSYNC.RECONVERGENT B1 ;  /* 0x0000000000017941 */ /* 0x000fea0003800200 */
.L_x_47:
        /* <DEDUP_REMOVED lines=37> */
.L_x_50:
[----:B------:R-:W-:Y:S05]  /*1360*/  BSYNC.RECONVERGENT B1 ;  /* 0x0000000000017941 */ /* 0x000fea0003800200 */
.L_x_49:
        /* <DEDUP_REMOVED lines=27> */
.L_x_43:
[----:B0-----:R-:W-:Y:S05]  /*1520*/  BSYNC.RECONVERGENT B0 ;  /* 0x0000000000007941 */ /* 0x001fea0003800200 */
.L_x_42:
        /* <DEDUP_REMOVED lines=36> */
.L_x_269:
[----:B------:R-:W-:Y:S05]  /*1770*/  BRX R22 -0x1780                                                         (*"BRANCH_TARGETS .L_x_270,.L_x_271,.L_x_272,.L_x_54"*) ;  /* 0xffffffe816207949 */ /* 0x000fea000383ffff */
.L_x_272:
[----:B------:R-:W-:Y:S04]  /*1780*/  LDS R13, [UR12+0x214] ;  /* 0x0002140cff0d7984 */ /* 0x000fe80008000800 */
[----:B------:R-:W1:Y:S02]  /*1790*/  LDS R14, [UR12+0x21c] ;  /* 0x00021c0cff0e7984 */ /* 0x000e640008000800 */
[----:B-1----:R-:W-:Y:S01]  /*17a0*/  FMUL R13, R13, R14 ;  /* 0x0000000e0d0d7220 */ /* 0x002fe20000400000 */
[----:B------:R-:W-:Y:S06]  /*17b0*/  BRA `(.L_x_54) ;  /* 0x0000000000587947 */ /* 0x000fec0003800000 */
.L_x_270:
[----:B------:R-:W1:Y:S02]  /*17c0*/  LDS R13, [UR12+0x214] ;  /* 0x0002140cff0d7984 */ /* 0x000e640008000800 */
[----:B-1----:R-:W-:Y:S01]  /*17d0*/  FFMA R13, R13, R13, 0.0010000000474974513054 ;  /* 0x3a83126f0d0d7423 */ /* 0x002fe2000000000d */
[----:B------:R-:W-:Y:S06]  /*17e0*/  BRA `(.L_x_54) ;  /* 0x00000000004c7947 */ /* 0x000fec0003800000 */
.L_x_271:
[----:B------:R-:W-:Y:S04]  /*17f0*/  LDS R14, [UR12+0x214] ;  /* 0x0002140cff0e7984 */ /* 0x000fe80008000800 */
[----:B------:R-:W1:Y:S02]  /*1800*/  LDS R13, [UR12+0x218] ;  /* 0x0002180cff0d7984 */ /* 0x000e640008000800 */
[----:B-1----:R-:W-:Y:S01]  /*1810*/  FMUL R13, R14, R13 ;  /* 0x0000000d0e0d7220 */ /* 0x002fe20000400000 */
[----:B------:R-:W-:Y:S06]  /*1820*/  BRA `(.L_x_54) ;  /* 0x00000000003c7947 */ /* 0x000fec0003800000 */
.L_x_53:
[----:B------:R-:W-:Y:S02]  /*1830*/  IMAD.MOV.U32 R14, RZ, RZ, -0x7 ;  /* 0xfffffff9ff0e7424 */ /* 0x000fe400078e00ff */
[----:B------:R-:W-:-:S05]  /*1840*/  IMAD.U32 R21, RZ, RZ, UR4 ;  /* 0x00000004ff157e24 */ /* 0x000fca000f8e00ff */
[----:B------:R-:W-:-:S05]  /*1850*/  VIADDMNMX.U32 R14, R14, R21, 0x3, PT ;  /* 0x000000030e0e7446 */ /* 0x000fca0003800015 */
[----:B------:R-:W-:-:S04]  /*1860*/  IMAD.SHL.U32 R14, R14, 0x4, RZ ;  /* 0x000000040e0e7824 */ /* 0x000fc800078e00ff */
[----:B------:R-:W1:Y:S02]  /*1870*/  LDC R22, c[0x2][R14+0x10] ;  /* 0x008004000e167b82 */ /* 0x000e640000000800 */
[----:B-1----:R-:W-:-:S04]  /*1880*/  SHF.R.S32.HI R23, RZ, 0x1f, R22 ;  /* 0x0000001fff177819 */ /* 0x002fc80000011416 */
.L_x_274:
[----:B------:R-:W-:Y:S05]  /*1890*/  BRX R22 -0x18a0                                                         (*"BRANCH_TARGETS .L_x_275,.L_x_276,.L_x_277,.L_x_54"*) ;  /* 0xffffffe416d87949 */ /* 0x000fea000383ffff */
.L_x_277:
[----:B------:R-:W1:Y:S02]  /*18a0*/  LDS R13, [UR12+0x21c] ;  /* 0x00021c0cff0d7984 */ /* 0x000e640008000800 */
[----:B-1----:R-:W-:Y:S01]  /*18b0*/  FFMA R13, R13, R13, 0.0010000000474974513054 ;  /* 0x3a83126f0d0d7423 */ /* 0x002fe2000000000d */
[----:B------:R-:W-:Y:S06]  /*18c0*/  BRA `(.L_x_54) ;  /* 0x0000000000147947 */ /* 0x000fec0003800000 */
.L_x_275:
[----:B------:R-:W1:Y:S02]  /*18d0*/  LDS R13, [UR12+0x218] ;  /* 0x0002180cff0d7984 */ /* 0x000e640008000800 */
[----:B-1----:R-:W-:Y:S01]  /*18e0*/  FFMA R13, R13, R13, 0.0010000000474974513054 ;  /* 0x3a83126f0d0d7423 */ /* 0x002fe2000000000d */
[----:B------:R-:W-:Y:S06]  /*18f0*/  BRA `(.L_x_54) ;  /* 0x0000000000087947 */ /* 0x000fec0003800000 */
.L_x_276:
[----:B------:R-:W1:Y:S02]  /*1900*/  LDS.64 R22, [UR12+0x218] ;  /* 0x0002180cff167984 */ /* 0x000e640008000a00 */
[----:B-1----:R-:W-:-:S07]  /*1910*/  FMUL R13, R23, R22 ;  /* 0x00000016170d7220 */ /* 0x002fce0000400000 */
.L_x_54:
        /* <DEDUP_REMOVED lines=14> */
[----:B0-----:R-:W-:Y:S05]  /*1a00*/  CALL.REL.NOINC `($__internal_2_$__cuda_sm20_rcp_rn_f32_slowpath) ;  /* 0x0000000000e87944 */ /* 0x001fea0003c00000 */
[----:B------:R-:W-:Y:S05]  /*1a10*/  BRA `(.L_x_57) ;  /* 0x0000000000107947 */ /* 0x000fea0003800000 */
.L_x_56:
[----:B------:R-:W1:Y:S02]  /*1a20*/  MUFU.RCP R13, R12 ;  /* 0x0000000c000d7308 */ /* 0x000e640000001000 */
[----:B-1----:R-:W-:-:S04]  /*1a30*/  FFMA R14, R12, R13, -1 ;  /* 0xbf8000000c0e7423 */ /* 0x002fc8000000000d */
[----:B------:R-:W-:-:S04]  /*1a40*/  FADD.FTZ R14, -R14, -RZ ;  /* 0x800000ff0e0e7221 */ /* 0x000fc80000010100 */
[----:B------:R-:W-:-:S07]  /*1a50*/  FFMA R13, R13, R14, R13 ;  /* 0x0000000e0d0d7223 */ /* 0x000fce000000000d */
.L_x_57:
[----:B------:R-:W-:Y:S05]  /*1a60*/  BSYNC.RECONVERGENT B1 ;  /* 0x0000000000017941 */ /* 0x000fea0003800200 */
.L_x_55:
[----:B------:R-:W-:-:S07]  /*1a70*/  FSEL R8, R13, R8, P3 ;  /* 0x000000080d087208 */ /* 0x000fce0001800000 */
.L_x_52:
[----:B------:R-:W-:Y:S05]  /*1a80*/  BSYNC.RECONVERGENT B0 ;  /* 0x0000000000007941 */ /* 0x000fea0003800200 */
.L_x_51:
[----:B------:R-:W-:-:S04]  /*1a90*/  UIADD3 UR4, UPT, UPT, UR4, 0x1, URZ ;  /* 0x0000000104047890 */ /* 0x000fc8000fffe0ff */
[----:B------:R-:W-:-:S09]  /*1aa0*/  UISETP.NE.AND UP0, UPT, UR4, 0xa, UPT ;  /* 0x0000000a0400788c */ /* 0x000fd2000bf05270 */
[----:B------:R-:W-:Y:S05]  /*1ab0*/  BRA.U UP0, `(.L_x_58) ;  /* 0xffffffe900047547 */ /* 0x000fea000b83ffff */
[----:B------:R-:W2:Y:S02]  /*1ac0*/  S2R R0, SR_TID.Y ;  /* 0x0000000000007919 */ /* 0x000ea40000002200 */
[----:B--2---:R-:W-:-:S13]  /*1ad0*/  ISETP.NE.AND P0, PT, R0, RZ, PT ;  /* 0x000000ff0000720c */ /* 0x004fda0003f05270 */
[----:B------:R-:W-:Y:S05]  /*1ae0*/  @P0 EXIT ;  /* 0x000000000000094d */ /* 0x000fea0003800000 */
[----:B------:R-:W2:Y:S01]  /*1af0*/  S2UR UR6, SR_CgaCtaId ;  /* 0x00000000000679c3 */ /* 0x000ea20000008800 */
[C---:B------:R-:W-:Y:S01]  /*1b00*/  ISETP.GT.U32.AND P0, PT, R20.reuse, 0x4, PT ;  /* 0x000000041400780c */ /* 0x040fe20003f04070 */
[----:B------:R-:W-:Y:S01]  /*1b10*/  UMOV UR5, 0x400 ;  /* 0x0000040000057882 */ /* 0x000fe20000000000 */
[----:B------:R-:W-:Y:S01]  /*1b20*/  BSSY.RECONVERGENT B0, `(.L_x_59) ;  /* 0x0000021000007945 */ /* 0x000fe20003800200 */
[----:B------:R-:W-:Y:S01]  /*1b30*/  UIADD3 UR4, UPT, UPT, UR5, 0x210, URZ ;  /* 0x0000021005047890 */ /* 0x000fe2000fffe0ff */
[----:B0-----:R-:W-:-:S03]  /*1b40*/  IMAD.SHL.U32 R5, R20, 0x4, RZ ;  /* 0x0000000414057824 */ /* 0x001fc600078e00ff */
[----:B--2---:R-:W-:-:S06]  /*1b50*/  ULEA UR4, UR6, UR4, 0x18 ;  /* 0x0000000406047291 */ /* 0x004fcc000f8ec0ff */
[----:B------:R-:W-:Y:S06]  /*1b60*/  @P0 BRA `(.L_x_60) ;  /* 0x0000000000680947 */ /* 0x000fec0003800000 */
[----:B------:R-:W0:Y:S01]  /*1b70*/  LDC.64 R2, c[0x3][RZ] ;  /* 0x00c00000ff027b82 */ /* 0x000e220000000a00 */
        /* <DEDUP_REMOVED lines=18> */
[----:B------:R-:W2:Y:S01]  /*1ca0*/  LDS.128 R8, [UR7+0x240] ;  /* 0x00024007ff087984 */ /* 0x000ea20008000c00 */
[----:B0-----:R-:W-:-:S04]  /*1cb0*/  FFMA R7, R7, 2, R6 ;  /* 0x4000000007077823 */ /* 0x001fc80000000006 */
[----:B--2---:R-:W-:-:S04]  /*1cc0*/  FADD R8, R7, -R8 ;  /* 0x8000000807087221 */ /* 0x004fc80000000000 */
[----:B------:R-:W-:-:S04]  /*1cd0*/  FADD R9, R8, -R9 ;  /* 0x8000000908097221 */ /* 0x000fc80000000000 */
[----:B------:R-:W-:-:S05]  /*1ce0*/  FADD R9, R9, -R10 ;  /* 0x8000000a09097221 */ /* 0x000fca0000000000 */
[----:B------:R0:W-:Y:S01]  /*1cf0*/  STS [UR7+0x238], R9 ;  /* 0x00023809ff007988 */ /* 0x0001e20008000807 */
[----:B------:R-:W-:Y:S05]  /*1d00*/  BRA `(.L_x_61) ;  /* 0x0000000000087947 */ /* 0x000fea0003800000 */
.L_x_60:
[----:B------:R-:W-:-:S13]  /*1d10*/  ISETP.GT.U32.AND P0, PT, R20, 0xa, PT ;  /* 0x0000000a1400780c */ /* 0x000fda0003f04070 */
[----:B------:R-:W-:Y:S05]  /*1d20*/  @P0 EXIT ;  /* 0x000000000000094d */ /* 0x000fea0003800000 */
.L_x_61:
[----:B------:R-:W-:Y:S05]  /*1d30*/  BSYNC.RECONVERGENT B0 ;  /* 0x0000000000007941 */ /* 0x000fea0003800200 */
.L_x_59:
[----:B------:R-:W2:Y:S01]  /*1d40*/  LDS R5, [R5+UR4] ;  /* 0x0000000405057984 */ /* 0x000ea20008000800 */
[----:B------:R-:W3:Y:S08]  /*1d50*/  LDC R7, c[0x0][0x394] ;  /* 0x0000e500ff077b82 */ /* 0x000ef00000000800 */
[----:B------:R-:W4:Y:S01]  /*1d60*/  LDC.64 R2, c[0x0][0x388] ;  /* 0x0000e200ff027b82 */ /* 0x000f220000000a00 */
[----:B---3--:R-:W-:-:S04]  /*1d70*/  IMAD R7, R7, UR9, R20 ;  /* 0x0000000907077c24 */ /* 0x008fc8000f8e0214 */
[----:B----4-:R-:W-:-:S05]  /*1d80*/  IMAD.WIDE.U32 R2, R7, 0x4, R2 ;  /* 0x0000000407027825 */ /* 0x010fca00078e0002 */
[----:B--2---:R-:W-:Y:S01]  /*1d90*/  STG.E desc[UR10][R2.64], R5 ;  /* 0x0000000502007986 */ /* 0x004fe2000c10190a */
[----:B------:R-:W-:Y:S05]  /*1da0*/  EXIT ;  /* 0x000000000000794d */ /* 0x000fea0003800000 */
        .weak           $__internal_2_$__cuda_sm20_rcp_rn_f32_slowpath
        .type           $__internal_2_$__cuda_sm20_rcp_rn_f32_slowpath,@function
        .size           $__internal_2_$__cuda_sm20_rcp_rn_f32_slowpath,(.L_x_307 - $__internal_2_$__cuda_sm20_rcp_rn_f32_slowpath)
$__internal_2_$__cuda_sm20_rcp_rn_f32_slowpath:
        /* <DEDUP_REMOVED lines=15> */
.L_x_63:
        /* <DEDUP_REMOVED lines=33> */
.L_x_65:
[----:B------:R0:W1:Y:S02]  /*20b0*/  MUFU.RCP R15, R12 ;  /* 0x0000000c000f7308 */ /* 0x0000640000001000 */
.L_x_64:
[----:B------:R-:W-:Y:S05]  /*20c0*/  BSYNC.RECONVERGENT B2 ;  /* 0x0000000000027941 */ /* 0x000fea0003800200 */
.L_x_62:
[----:B-1----:R-:W-:Y:S02]  /*20d0*/  IMAD.MOV.U32 R13, RZ, RZ, R15 ;  /* 0x000000ffff0d7224 */ /* 0x002fe400078e000f */
[----:B------:R-:W-:-:S04]  /*20e0*/  IMAD.MOV.U32 R15, RZ, RZ, 0x0 ;  /* 0x00000000ff0f7424 */ /* 0x000fc800078e00ff */
[----:B0-----:R-:W-:Y:S05]  /*20f0*/  RET.REL.NODEC R14 `(_Z17GMMFinalizeKernelILi4ELb0EEvPKfPfii) ;  /* 0xffffffdc0ec07950 */ /* 0x001fea0003c3ffff */
.L_x_66:
        /* <DEDUP_REMOVED lines=16> */
.L_x_307:


//--------------------- .text._Z18GMMReductionKernelILi4ELb0EEviPKfPKiPfPjiii --------------------------
	.section	.text._Z18GMMReductionKernelILi4ELb0EEviPKfPKiPfPjiii,"ax",@progbits
	.align	128
        .global         _Z18GMMReductionKernelILi4ELb0EEviPKfPKiPfPjiii
        .type           _Z18GMMReductionKernelILi4ELb0EEviPKfPKiPfPjiii,@function
        .size           _Z18GMMReductionKernelILi4ELb0EEviPKfPKiPfPjiii,(.L_x_316 - _Z18GMMReductionKernelILi4ELb0EEviPKfPKiPfPjiii)
        .other          _Z18GMMReductionKernelILi4ELb0EEviPKfPKiPfPjiii,@"STO_CUDA_ENTRY STV_DEFAULT"
_Z18GMMReductionKernelILi4ELb0EEviPKfPKiPfPjiii:
.text._Z18GMMReductionKernelILi4ELb0EEviPKfPKiPfPjiii:
[----:B------:R-:W-:Y:S01]  /*0000*/  LDC R1, c[0x0][0x37c] ;  /* 0x0000df00ff017b82 */ /* 0x000fe20000000800 */
[----:B------:R-:W0:Y:S07]  /*0010*/  S2R R7, SR_CTAID.X ;  /* 0x0000000000077919 */ /* 0x000e2e0000002500 */
[----:B------:R-:W0:Y:S01]  /*0020*/  LDC.64 R4, c[0x0][0x3a0] ;  /* 0x0000e800ff047b82 */ /* 0x000e220000000a00 */
[----:B------:R-:W1:Y:S07]  /*0030*/  LDCU.64 UR8, c[0x0][0x358] ;  /* 0x00006b00ff0877ac */ /* 0x000e6e0008000a00 */
[----:B------:R-:W2:Y:S01]  /*0040*/  LDC R0, c[0x0][0x380] ;  /* 0x0000e000ff007b82 */ /* 0x000ea20000000800 */
[----:B------:R-:W3:Y:S01]  /*0050*/  S2R R2, SR_TID.X ;  /* 0x0000000000027919 */ /* 0x000ee20000002100 */
[----:B------:R-:W4:Y:S01]  /*0060*/  LDCU UR4, c[0x0][0x370] ;  /* 0x00006e00ff0477ac */ /* 0x000f220008000800 */
[----:B------:R-:W5:Y:S05]  /*0070*/  LDCU UR5, c[0x0][0x3ac] ;  /* 0x00007580ff0577ac */ /* 0x000f6a0008000800 */
[----:B------:R-:W5:Y:S01]  /*0080*/  LDC.64 R10, c[0x0][0x398] ;  /* 0x0000e600ff0a7b82 */ /* 0x000f620000000a00 */
[----:B0-----:R-:W-:-:S06]  /*0090*/  IMAD.WIDE.U32 R4, R7, 0x4, R4 ;  /* 0x0000000407047825 */ /* 0x001fcc00078e0004 */
[----:B-1----:R-:W2:Y:S01]  /*00a0*/  LDG.E R5, desc[UR8][R4.64] ;  /* 0x0000000804057981 */ /* 0x002ea2000c1e1900 */
[----:B---3--:R-:W-:Y:S02]  /*00b0*/  LOP3.LUT R17, R2, 0x1f, RZ, 0xc0, !PT ;  /* 0x0000001f02117812 */ /* 0x008fe400078ec0ff */
[----:B--2---:R-:W-:-:S04]  /*00c0*/  SHF.R.U32.HI R3, RZ, R0, R5 ;  /* 0x00000000ff037219 */ /* 0x004fc80000011605 */
[----:B------:R-:W-:-:S04]  /*00d0*/  LOP3.LUT R3, R3, 0x1, RZ, 0xc0, !PT ;  /* 0x0000000103037812 */ /* 0x000fc800078ec0ff */
[----:B------:R-:W-:Y:S01]  /*00e0*/  ISETP.NE.U32.AND P0, PT, R3, 0x1, PT ;  /* 0x000000010300780c */ /* 0x000fe20003f05070 */
[----:B----4-:R-:W-:-:S04]  /*00f0*/  IMAD R3, R0, UR4, R7 ;  /* 0x0000000400037c24 */ /* 0x010fc8000f8e0207 */
[----:B-----5:R-:W-:-:S04]  /*0100*/  IMAD R3, R3, UR5, RZ ;  /* 0x0000000503037c24 */ /* 0x020fc8000f8e02ff */
[----:B------:R-:W-:-:S04]  /*0110*/  IMAD.WIDE.U32 R10, R3, 0x4, R10 ;  /* 0x00000004030a7825 */ /* 0x000fc800078e000a */
[----:B------:R-:W-:Y:S05]  /*0120*/  @!P0 BRA `(.L_x_67) ;  /* 0x0000000000188947 */ /* 0x000fea0003800000 */
[----:B------:R-:W-:-:S04]  /*0130*/  ISETP.GT.U32.AND P0, PT, R2, 0x1f, PT ;  /* 0x0000001f0200780c */ /* 0x000fc80003f04070 */
[----:B------:R-:W-:-:S13]  /*0140*/  ISETP.GT.U32.OR P0, PT, R17, 0x9, P0 ;  /* 0x000000091100780c */ /* 0x000fda0000704470 */
[----:B------:R-:W-:Y:S05]  /*0150*/  @P0 EXIT ;  /* 0x000000000000094d */ /* 0x000fea0003800000 */
[----:B------:R-:W-:-:S05]  /*0160*/  IMAD.WIDE.U32 R10, R17, 0x4, R10 ;  /* 0x00000004110a7825 */ /* 0x000fca00078e000a */
[----:B------:R-:W-:Y:S01]  /*0170*/  STG.E desc[UR8][R10.64], RZ ;  /* 0x000000ff0a007986 */ /* 0x000fe2000c101908 */
[----:B------:R-:W-:Y:S05]  /*0180*/  EXIT ;  /* 0x000000000000794d */ /* 0x000fea0003800000 */
.L_x_67:
[----:B------:R-:W0:Y:S01]  /*0190*/  LDC R3, c[0x0][0x3a8] ;  /* 0x0000ea00ff037b82 */ /* 0x000e220000000800 */
[----:B------:R-:W-:Y:S01]  /*01a0*/  LOP3.LUT R4, R2, 0x3e0, RZ, 0xc0, !PT ;  /* 0x000003e002047812 */ /* 0x000fe200078ec0ff */
[----:B------:R-:W-:Y:S01]  /*01b0*/  UMOV UR4, 0x400 ;  /* 0x0000040000047882 */ /* 0x000fe20000000000 */
[----:B------:R-:W-:Y:S01]  /*01c0*/  BSSY.RECONVERGENT B0, `(.L_x_68) ;  /* 0x0000031000007945 */ /* 0x000fe20003800200 */
[----:B------:R-:W-:Y:S01]  /*01d0*/  IMAD.MOV.U32 R21, RZ, RZ, RZ ;  /* 0x000000ffff157224 */ /* 0x000fe200078e00ff */
[----:B------:R-:W-:-:S03]  /*01e0*/  LEA R16, R7, R4, 0xa ;  /* 0x0000000407107211 */ /* 0x000fc600078e50ff */
[----:B------:R-:W1:Y:S02]  /*01f0*/  S2UR UR6, SR_CgaCtaId ;  /* 0x00000000000679c3 */ /* 0x000e640000008800 */
[----:B------:R-:W-:-:S04]  /*0200*/  IMAD.IADD R16, R17, 0x1, R16 ;  /* 0x0000000111107824 */ /* 0x000fc800078e0210 */
[C---:B------:R-:W-:Y:S01]  /*0210*/  VIADD R14, R16.reuse, 0x100 ;  /* 0x00000100100e7836 */ /* 0x040fe20000000000 */
[C---:B------:R-:W-:Y:S01]  /*0220*/  IADD3 R6, PT, PT, R16.reuse, 0x80, RZ ;  /* 0x0000008010067810 */ /* 0x040fe20007ffe0ff */
[----:B------:R-:W2:Y:S01]  /*0230*/  LDC.64 R12, c[0x0][0x390] ;  /* 0x0000e400ff0c7b82 */ /* 0x000ea20000000a00 */
[----:B------:R-:W-:-:S07]  /*0240*/  IADD3 R18, PT, PT, R16, 0x180, RZ ;  /* 0x0000018010127810 */ /* 0x000fce0007ffe0ff */
[----:B------:R-:W3:Y:S01]  /*0250*/  LDC.64 R8, c[0x0][0x388] ;  /* 0x0000e200ff087b82 */ /* 0x000ee20000000a00 */
[-C--:B0-----:R-:W-:Y:S02]  /*0260*/  ISETP.GE.AND P0, PT, R16, R3.reuse, PT ;  /* 0x000000031000720c */ /* 0x081fe40003f06270 */
[-C--:B------:R-:W-:Y:S01]  /*0270*/  ISETP.GE.AND P6, PT, R6, R3.reuse, PT ;  /* 0x000000030600720c */ /* 0x080fe20003fc6270 */
[----:B------:R-:W-:Y:S01]  /*0280*/  VIADD R6, R16, 0x200 ;  /* 0x0000020010067836 */ /* 0x000fe20000000000 */
[-C--:B------:R-:W-:Y:S02]  /*0290*/  ISETP.GE.AND P5, PT, R14, R3.reuse, PT ;  /* 0x000000030e00720c */ /* 0x080fe40003fa6270 */
[-C--:B------:R-:W-:Y:S01]  /*02a0*/  ISETP.GE.AND P4, PT, R18, R3.reuse, PT ;  /* 0x000000031200720c */ /* 0x080fe20003f86270 */
[----:B-1----:R-:W-:Y:S01]  /*02b0*/  ULEA UR5, UR6, UR4, 0x18 ;  /* 0x0000000406057291 */ /* 0x002fe2000f8ec0ff */
[C---:B------:R-:W-:Y:S01]  /*02c0*/  IADD3 R14, PT, PT, R16.reuse, 0x280, RZ ;  /* 0x00000280100e7810 */ /* 0x040fe20007ffe0ff */
[----:B------:R-:W-:Y:S01]  /*02d0*/  VIADD R18, R16, 0x300 ;  /* 0x0000030010127836 */ /* 0x000fe20000000000 */
[----:B------:R-:W-:-:S02]  /*02e0*/  ISETP.GE.AND P3, PT, R6, R3, PT ;  /* 0x000000030600720c */ /* 0x000fc40003f66270 */
[-C--:B------:R-:W-:Y:S02]  /*02f0*/  ISETP.GE.AND P2, PT, R14, R3.reuse, PT ;  /* 0x000000030e00720c */ /* 0x080fe40003f46270 */
[----:B------:R-:W-:Y:S01]  /*0300*/  MOV R5, UR5 ;  /* 0x0000000500057c02 */ /* 0x000fe20008000f00 */
[----:B--2---:R-:W-:Y:S01]  /*0310*/  IMAD.WIDE.U32 R12, R16, 0x4, R12 ;  /* 0x00000004100c7825 */ /* 0x004fe200078e000c */
[----:B------:R-:W-:Y:S02]  /*0320*/  ISETP.GE.AND P1, PT, R18, R3, PT ;  /* 0x000000031200720c */ /* 0x000fe40003f26270 */
[----:B------:R-:W-:Y:S01]  /*0330*/  IADD3 R6, PT, PT, R16, 0x380, RZ ;  /* 0x0000038010067810 */ /* 0x000fe20007ffe0ff */
[----:B------:R-:W-:Y:S02]  /*0340*/  IMAD R7, R2, 0xc, R5 ;  /* 0x0000000c02077824 */ /* 0x000fe400078e0205 */
[----:B---3--:R-:W-:Y:S01]  /*0350*/  IMAD.WIDE.U32 R14, R16, 0x4, R8 ;  /* 0x00000004100e7825 */ /* 0x008fe200078e0008 */
[----:B------:R-:W-:Y:S07]  /*0360*/  @P0 BRA `(.L_x_69) ;  /* 0x0000000000580947 */ /* 0x000fee0003800000 */
[----:B------:R-:W2:Y:S01]  /*0370*/  LDG.E R20, desc[UR8][R12.64] ;  /* 0x000000080c147981 */ /* 0x000ea2000c1e1900 */
[----:B------:R-:W0:Y:S01]  /*0380*/  LDCU UR7, c[0x0][0x3b0] ;  /* 0x00007600ff0777ac */ /* 0x000e220008000800 */
[----:B--2---:R-:W-:Y:S02]  /*0390*/  LOP3.LUT R18, R20, 0xf, RZ, 0xc0, !PT ;  /* 0x0000000f14127812 */ /* 0x004fe400078ec0ff */
[----:B------:R-:W-:-:S05]  /*03a0*/  SHF.R.S32.HI R19, RZ, 0x4, R20 ;  /* 0x00000004ff137819 */ /* 0x000fca0000011414 */
[----:B0-----:R-:W-:-:S05]  /*03b0*/  IMAD R19, R19, UR7, R18 ;  /* 0x0000000713137c24 */ /* 0x001fca000f8e0212 */
[----:B------:R-:W-:-:S04]  /*03c0*/  ISETP.NE.AND P0, PT, R19, R0, PT ;  /* 0x000000001300720c */ /* 0x000fc80003f05270 */
[----:B------:R-:W-:-:S13]  /*03d0*/  ISETP.EQ.OR P0, PT, R20, -0x1, P0 ;  /* 0xffffffff1400780c */ /* 0x000fda0000702670 */
[----:B------:R-:W-:Y:S05]  /*03e0*/  @P0 BRA `(.L_x_69) ;  /* 0x0000000000380947 */ /* 0x000fea0003800000 */
[----:B------:R-:W-:-:S04]  /*03f0*/  IMAD.IADD R16, R16, 0x1, R3 ;  /* 0x0000000110107824 */ /* 0x000fc800078e0203 */
[C-C-:B------:R-:W-:Y:S01]  /*0400*/  IMAD.WIDE.U32 R18, R16.reuse, 0x4, R8.reuse ;  /* 0x0000000410127825 */ /* 0x140fe200078e0008 */
[----:B------:R-:W-:Y:S02]  /*0410*/  IADD3 R21, PT, PT, R16, R3, RZ ;  /* 0x0000000310157210 */ /* 0x000fe40007ffe0ff */
[----:B------:R-:W2:Y:S03]  /*0420*/  LDG.E R16, desc[UR8][R14.64] ;  /* 0x000000080e107981 */ /* 0x000ea6000c1e1900 */
[----:B------:R-:W-:Y:S01]  /*0430*/  IMAD.WIDE.U32 R8, R21, 0x4, R8 ;  /* 0x0000000415087825 */ /* 0x000fe200078e0008 */
[----:B------:R-:W3:Y:S05]  /*0440*/  LDG.E R18, desc[UR8][R18.64] ;  /* 0x0000000812127981 */ /* 0x000eea000c1e1900 */
[----:B------:R-:W4:Y:S01]  /*0450*/  LDG.E R8, desc[UR8][R8.64] ;  /* 0x0000000808087981 */ /* 0x000f22000c1e1900 */
[----:B------:R-:W-:-:S02]  /*0460*/  IMAD.MOV.U32 R21, RZ, RZ, 0x1 ;  /* 0x00000001ff157424 */ /* 0x000fc400078e00ff */
[----:B--2---:R-:W-:Y:S01]  /*0470*/  FMUL R16, R16, 255 ;  /* 0x437f000010107820 */ /* 0x004fe20000400000 */
[----:B---3--:R-:W-:Y:S01]  /*0480*/  FMUL R20, R18, 255 ;  /* 0x437f000012147820 */ /* 0x008fe20000400000 */
[----:B----4-:R-:W-:-:S03]  /*0490*/  FMUL R22, R8, 255 ;  /* 0x437f000008167820 */ /* 0x010fc60000400000 */
[----:B------:R0:W-:Y:S04]  /*04a0*/  STS [R7], R16 ;  /* 0x0000001007007388 */ /* 0x0001e80000000800 */
[----:B------:R0:W-:Y:S04]  /*04b0*/  STS [R7+0x4], R20 ;  /* 0x0000041407007388 */ /* 0x0001e80000000800 */
[----:B------:R0:W-:Y:S02]  /*04c0*/  STS [R7+0x8], R22 ;  /* 0x0000081607007388 */ /* 0x0001e40000000800 */
.L_x_69:
[----:B------:R-:W-:Y:S05]  /*04d0*/  BSYNC.RECONVERGENT B0 ;  /* 0x0000000000007941 */ /* 0x000fea0003800200 */
.L_x_68:
[----:B------:R-:W-:Y:S01]  /*04e0*/  BSSY.RECONVERGENT B0, `(.L_x_70) ;  /* 0x000001c000007945 */ /* 0x000fe20003800200 */
[----:B------:R-:W-:Y:S01]  /*04f0*/  ISETP.GE.AND P0, PT, R6, R3, PT ;  /* 0x000000030600720c */ /* 0x000fe20003f06270 */
[----:B------:R-:W-:Y:S01]  /*0500*/  IMAD.SHL.U32 R9, R2, 0x4, RZ ;  /* 0x0000000402097824 */ /* 0x000fe200078e00ff */
[----:B------:R-:W-:Y:S02]  /*0510*/  SHF.L.U32 R8, R17, 0x2, RZ ;  /* 0x0000000211087819 */ /* 0x000fe400000006ff */
[----:B------:R-:W-:Y:S01]  /*0520*/  SHF.L.U32 R6, R3, 0x1, RZ ;  /* 0x0000000103067819 */ /* 0x000fe200000006ff */
[----:B------:R-:W-:Y:S08]  /*0530*/  @P6 BRA `(.L_x_71) ;  /* 0x0000000000586947 */ /* 0x000ff00003800000 */
[----:B------:R-:W0:Y:S01]  /*0540*/  LDG.E R18, desc[UR8][R12.64+0x200] ;  /* 0x000200080c127981 */ /* 0x000e22000c1e1900 */
[----:B------:R-:W1:Y:S01]  /*0550*/  LDCU UR5, c[0x0][0x3b0] ;  /* 0x00007600ff0577ac */ /* 0x000e620008000800 */
[----:B0-----:R-:W-:Y:S02]  /*0560*/  LOP3.LUT R16, R18, 0xf, RZ, 0xc0, !PT ;  /* 0x0000000f12107812 */ /* 0x001fe400078ec0ff */
[----:B------:R-:W-:-:S05]  /*0570*/  SHF.R.S32.HI R17, RZ, 0x4, R18 ;  /* 0x00000004ff117819 */ /* 0x000fca0000011412 */
[----:B-1----:R-:W-:-:S05]  /*0580*/  IMAD R17, R17, UR5, R16 ;  /* 0x0000000511117c24 */ /* 0x002fca000f8e0210 */
[----:B------:R-:W-:-:S04]  /*0590*/  ISETP.NE.AND P6, PT, R17, R0, PT ;  /* 0x000000001100720c */ /* 0x000fc80003fc5270 */
[----:B------:R-:W-:-:S13]  /*05a0*/  ISETP.EQ.OR P6, PT, R18, -0x1, P6 ;  /* 0xffffffff1200780c */ /* 0x000fda00037c2670 */
[----:B------:R-:W-:Y:S05]  /*05b0*/  @P6 BRA `(.L_x_71) ;  /* 0x0000000000386947 */ /* 0x000fea0003800000 */
[--C-:B------:R-:W-:Y:S01]  /*05c0*/  IMAD.WIDE.U32 R18, R3, 0x4, R14.reuse ;  /* 0x0000000403127825 */ /* 0x100fe200078e000e */
[----:B------:R-:W2:Y:S03]  /*05d0*/  LDG.E R20, desc[UR8][R14.64+0x200] ;  /* 0x000200080e147981 */ /* 0x000ea6000c1e1900 */
[----:B------:R-:W-:Y:S02]  /*05e0*/  IMAD.WIDE.U32 R16, R6, 0x4, R14 ;  /* 0x0000000406107825 */ /* 0x000fe400078e000e */
[----:B------:R-:W3:Y:S04]  /*05f0*/  LDG.E R18, desc[UR8][R18.64+0x200] ;  /* 0x0002000812127981 */ /* 0x000ee8000c1e1900 */
[----:B------:R-:W4:Y:S01]  /*0600*/  LDG.E R16, desc[UR8][R16.64+0x200] ;  /* 0x0002000810107981 */ /* 0x000f22000c1e1900 */
[----:B------:R-:W-:-:S04]  /*0610*/  IMAD R22, R21, 0x80, R2 ;  /* 0x0000008015167824 */ /* 0x000fc800078e0202 */
[----:B------:R-:W-:Y:S01]  /*0620*/  IMAD R23, R22, 0xc, R5 ;  /* 0x0000000c16177824 */ /* 0x000fe200078e0205 */
[----:B------:R-:W-:Y:S01]  /*0630*/  IADD3 R21, PT, PT, R21, 0x1, RZ ;  /* 0x0000000115157810 */ /* 0x000fe20007ffe0ff */
[----:B--2---:R-:W-:Y:S01]  /*0640*/  FMUL R20, R20, 255 ;  /* 0x437f000014147820 */ /* 0x004fe20000400000 */
[----:B---3--:R-:W-:Y:S01]  /*0650*/  FMUL R22, R18, 255 ;  /* 0x437f000012167820 */ /* 0x008fe20000400000 */
[----:B----4-:R-:W-:-:S03]  /*0660*/  FMUL R24, R16, 255 ;  /* 0x437f000010187820 */ /* 0x010fc60000400000 */
[----:B------:R1:W-:Y:S04]  /*0670*/  STS [R23], R20 ;  /* 0x0000001417007388 */ /* 0x0003e80000000800 */
[----:B------:R1:W-:Y:S04]  /*0680*/  STS [R23+0x4], R22 ;  /* 0x0000041617007388 */ /* 0x0003e80000000800 */
[----:B------:R1:W-:Y:S02]  /*0690*/  STS [R23+0x8], R24 ;  /* 0x0000081817007388 */ /* 0x0003e40000000800 */
.L_x_71:
[----:B------:R-:W-:Y:S05]  /*06a0*/  BSYNC.RECONVERGENT B0 ;  /* 0x0000000000007941 */ /* 0x000fea0003800200 */
.L_x_70:
[----:B------:R-:W-:Y:S04]  /*06b0*/  BSSY.RECONVERGENT B0, `(.L_x_72) ;  /* 0x0000018000007945 */ /* 0x000fe80003800200 */
[----:B------:R-:W-:Y:S05]  /*06c0*/  @P5 BRA `(.L_x_73) ;  /* 0x0000000000585947 */ /* 0x000fea0003800000 */
[----:B------:R-:W0:Y:S01]  /*06d0*/  LDG.E R18, desc[UR8][R12.64+0x400] ;  /* 0x000400080c127981 */ /* 0x000e22000c1e1900 */
[----:B------:R-:W2:Y:S01]  /*06e0*/  LDCU UR5, c[0x0][0x3b0] ;  /* 0x00007600ff0577ac */ /* 0x000ea20008000800 */
[----:B0-----:R-:W-:Y:S02]  /*06f0*/  LOP3.LUT R16, R18, 0xf, RZ, 0xc0, !PT ;  /* 0x0000000f12107812 */ /* 0x001fe400078ec0ff */
[----:B------:R-:W-:-:S05]  /*0700*/  SHF.R.S32.HI R17, RZ, 0x4, R18 ;  /* 0x00000004ff117819 */ /* 0x000fca0000011412 */
[----:B--2---:R-:W-:-:S05]  /*0710*/  IMAD R17, R17, UR5, R16 ;  /* 0x0000000511117c24 */ /* 0x004fca000f8e0210 */
[----:B------:R-:W-:-:S04]  /*0720*/  ISETP.NE.AND P5, PT, R17, R0, PT ;  /* 0x000000001100720c */ /* 0x000fc80003fa5270 */
[----:B------:R-:W-:-:S13]  /*0730*/  ISETP.EQ.OR P5, PT, R18, -0x1, P5 ;  /* 0xffffffff1200780c */ /* 0x000fda0002fa2670 */
[----:B------:R-:W-:Y:S05]  /*0740*/  @P5 BRA `(.L_x_73) ;  /* 0x0000000000385947 */ /* 0x000fea0003800000 */
[--C-:B------:R-:W-:Y:S01]  /*0750*/  IMAD.WIDE.U32 R18, R3, 0x4, R14.reuse ;  /* 0x0000000403127825 */ /* 0x100fe200078e000e */
[----:B-1----:R-:W2:Y:S03]  /*0760*/  LDG.E R20, desc[UR8][R14.64+0x400] ;  /* 0x000400080e147981 */ /* 0x002ea6000c1e1900 */
        /* <DEDUP_REMOVED lines=12> */
.L_x_73:
[----:B------:R-:W-:Y:S05]  /*0830*/  BSYNC.RECONVERGENT B0 ;  /* 0x0000000000007941 */ /* 0x000fea0003800200 */
.L_x_72:
[----:B------:R-:W-:Y:S04]  /*0840*/  BSSY.RECONVERGENT B0, `(.L_x_74) ;  /* 0x0000018000007945 */ /* 0x000fe80003800200 */
[----:B------:R-:W-:Y:S05]  /*0850*/  @P4 BRA `(.L_x_75) ;  /* 0x0000000000584947 */ /* 0x000fea0003800000 */
[----:B------:R-:W0:Y:S01]  /*0860*/  LDG.E R18, desc[UR8][R12.64+0x600] ;  /* 0x000600080c127981 */ /* 0x000e22000c1e1900 */
[----:B------:R-:W3:Y:S01]  /*0870*/  LDCU UR5, c[0x0][0x3b0] ;  /* 0x00007600ff0577ac */ /* 0x000ee20008000800 */
[----:B0-----:R-:W-:Y:S02]  /*0880*/  LOP3.LUT R16, R18, 0xf, RZ, 0xc0, !PT ;  /* 0x0000000f12107812 */ /* 0x001fe400078ec0ff */
[----:B------:R-:W-:-:S05]  /*0890*/  SHF.R.S32.HI R17, RZ, 0x4, R18 ;  /* 0x00000004ff117819 */ /* 0x000fca0000011412 */
[----:B---3--:R-:W-:-:S05]  /*08a0*/  IMAD R17, R17, UR5, R16 ;  /* 0x0000000511117c24 */ /* 0x008fca000f8e0210 */
[----:B------:R-:W-:-:S04]  /*08b0*/  ISETP.NE.AND P4, PT, R17, R0, PT ;  /* 0x000000001100720c */ /* 0x000fc80003f85270 */
[----:B------:R-:W-:-:S13]  /*08c0*/  ISETP.EQ.OR P4, PT, R18, -0x1, P4 ;  /* 0xffffffff1200780c */ /* 0x000fda0002782670 */
[----:B------:R-:W-:Y:S05]  /*08d0*/  @P4 BRA `(.L_x_75) ;  /* 0x0000000000384947 */ /* 0x000fea0003800000 */
[--C-:B------:R-:W-:Y:S01]  /*08e0*/  IMAD.WIDE.U32 R18, R3, 0x4, R14.reuse ;  /* 0x0000000403127825 */ /* 0x100fe200078e000e */
[----:B-12---:R-:W2:Y:S03]  /*08f0*/  LDG.E R20, desc[UR8][R14.64+0x600] ;  /* 0x000600080e147981 */ /* 0x006ea6000c1e1900 */
        /* <DEDUP_REMOVED lines=12> */
.L_x_75:
[----:B------:R-:W-:Y:S05]  /*09c0*/  BSYNC.RECONVERGENT B0 ;  /* 0x0000000000007941 */ /* 0x000fea0003800200 */
.L_x_74:
[----:B------:R-:W-:Y:S04]  /*09d0*/  BSSY.RECONVERGENT B0, `(.L_x_76) ;  /* 0x0000018000007945 */ /* 0x000fe80003800200 */
[----:B------:R-:W-:Y:S05]  /*09e0*/  @P3 BRA `(.L_x_77) ;  /* 0x0000000000583947 */ /* 0x000fea0003800000 */
[----:B------:R-:W0:Y:S01]  /*09f0*/  LDG.E R18, desc[UR8][R12.64+0x800] ;  /* 0x000800080c127981 */ /* 0x000e22000c1e1900 */
[----:B------:R-:W4:Y:S01]  /*0a00*/  LDCU UR5, c[0x0][0x3b0] ;  /* 0x00007600ff0577ac */ /* 0x000f220008000800 */
[----:B0-----:R-:W-:Y:S02]  /*0a10*/  LOP3.LUT R16, R18, 0xf, RZ, 0xc0, !PT ;  /* 0x0000000f12107812 */ /* 0x001fe400078ec0ff */
[----:B------:R-:W-:-:S05]  /*0a20*/  SHF.R.S32.HI R17, RZ, 0x4, R18 ;  /* 0x00000004ff117819 */ /* 0x000fca0000011412 */
[----:B----4-:R-:W-:-:S05]  /*0a30*/  IMAD R17, R17, UR5, R16 ;  /* 0x0000000511117c24 */ /* 0x010fca000f8e0210 */
[----:B------:R-:W-:-:S04]  /*0a40*/  ISETP.NE.AND P3, PT, R17, R0, PT ;  /* 0x000000001100720c */ /* 0x000fc80003f65270 */
[----:B------:R-:W-:-:S13]  /*0a50*/  ISETP.EQ.OR P3, PT, R18, -0x1, P3 ;  /* 0xffffffff1200780c */ /* 0x000fda0001f62670 */
[----:B------:R-:W-:Y:S05]  /*0a60*/  @P3 BRA `(.L_x_77) ;  /* 0x0000000000383947 */ /* 0x000fea0003800000 */
[--C-:B------:R-:W-:Y:S01]  /*0a70*/  IMAD.WIDE.U32 R16, R3, 0x4, R14.reuse ;  /* 0x0000000403107825 */ /* 0x100fe200078e000e */
[----:B-123--:R-:W2:Y:S03]  /*0a80*/  LDG.E R20, desc[UR8][R14.64+0x800] ;  /* 0x000800080e147981 */ /* 0x00eea6000c1e1900 */
        /* <DEDUP_REMOVED lines=12> */
.L_x_77:
[----:B------:R-:W-:Y:S05]  /*0b50*/  BSYNC.RECONVERGENT B0 ;  /* 0x0000000000007941 */ /* 0x000fea0003800200 */
.L_x_76:
[----:B------:R-:W-:Y:S04]  /*0b60*/  BSSY.RECONVERGENT B0, `(.L_x_78) ;  /* 0x0000018000007945 */ /* 0x000fe80003800200 */
[----:B------:R-:W-:Y:S05]  /*0b70*/  @P2 BRA `(.L_x_79) ;  /* 0x0000000000582947 */ /* 0x000fea0003800000 */
[----:B------:R-:W0:Y:S01]  /*0b80*/  LDG.E R18, desc[UR8][R12.64+0xa00] ;  /* 0x000a00080c127981 */ /* 0x000e22000c1e1900 */
[----:B------:R-:W5:Y:S01]  /*0b90*/  LDCU UR5, c[0x0][0x3b0] ;  /* 0x00007600ff0577ac */ /* 0x000f620008000800 */
[----:B0-----:R-:W-:Y:S02]  /*0ba0*/  LOP3.LUT R16, R18, 0xf, RZ, 0xc0, !PT ;  /* 0x0000000f12107812 */ /* 0x001fe400078ec0ff */
[----:B------:R-:W-:-:S05]  /*0bb0*/  SHF.R.S32.HI R17, RZ, 0x4, R18 ;  /* 0x00000004ff117819 */ /* 0x000fca0000011412 */
[----:B-----5:R-:W-:-:S05]  /*0bc0*/  IMAD R17, R17, UR5, R16 ;  /* 0x0000000511117c24 */ /* 0x020fca000f8e0210 */
[----:B------:R-:W-:-:S04]  /*0bd0*/  ISETP.NE.AND P2, PT, R17, R0, PT ;  /* 0x000000001100720c */ /* 0x000fc80003f45270 */
[----:B------:R-:W-:-:S13]  /*0be0*/  ISETP.EQ.OR P2, PT, R18, -0x1, P2 ;  /* 0xffffffff1200780c */ /* 0x000fda0001742670 */
[----:B------:R-:W-:Y:S05]  /*0bf0*/  @P2 BRA `(.L_x_79) ;  /* 0x0000000000382947 */ /* 0x000fea0003800000 */
[--C-:B------:R-:W-:Y:S01]  /*0c00*/  IMAD.WIDE.U32 R16, R3, 0x4, R14.reuse ;  /* 0x0000000403107825 */ /* 0x100fe200078e000e */
[----:B-1234-:R-:W2:Y:S03]  /*0c10*/  LDG.E R20, desc[UR8][R14.64+0xa00] ;  /* 0x000a00080e147981 */ /* 0x01eea6000c1e1900 */
        /* <DEDUP_REMOVED lines=12> */
.L_x_79:
[----:B------:R-:W-:Y:S05]  /*0ce0*/  BSYNC.RECONVERGENT B0 ;  /* 0x0000000000007941 */ /* 0x000fea0003800200 */
.L_x_78:
        /* <DEDUP_REMOVED lines=24> */
.L_x_81:
[----:B------:R-:W-:Y:S05]  /*0e70*/  BSYNC.RECONVERGENT B0 ;  /* 0x0000000000007941 */ /* 0x000fea0003800200 */
.L_x_80:
        /* <DEDUP_REMOVED lines=10> */
[----:B------:R-:W-:-:S04]  /*0f20*/  IMAD.WIDE.U32 R12, R3, 0x4, R14 ;  /* 0x00000004030c7825 */ /* 0x000fc800078e000e */
[----:B------:R-:W-:Y:S02]  /*0f30*/  IMAD.WIDE.U32 R16, R6, 0x4, R14 ;  /* 0x0000000406107825 */ /* 0x000fe400078e000e */
[----:B------:R-:W5:Y:S04]  /*0f40*/  LDG.E R14, desc[UR8][R14.64+0xe00] ;  /* 0x000e00080e0e7981 */ /* 0x000f68000c1e1900 */
[----:B------:R-:W2:Y:S04]  /*0f50*/  LDG.E R12, desc[UR8][R12.64+0xe00] ;  /* 0x000e00080c0c7981 */ /* 0x000ea8000c1e1900 */
[----:B------:R-:W3:Y:S01]  /*0f60*/  LDG.E R16, desc[UR8][R16.64+0xe00] ;  /* 0x000e000810107981 */ /* 0x000ee2000c1e1900 */
[C---:B------:R-:W-:Y:S01]  /*0f70*/  IMAD R0, R21.reuse, 0x80, R2 ;  /* 0x0000008015007824 */ /* 0x040fe200078e0202 */
[----:B------:R-:W-:-:S03]  /*0f80*/  IADD3 R21, PT, PT, R21, 0x1, RZ ;  /* 0x0000000115157810 */ /* 0x000fc60007ffe0ff */
[----:B------:R-:W-:Y:S02]  /*0f90*/  IMAD R6, R0, 0xc, R5 ;  /* 0x0000000c00067824 */ /* 0x000fe400078e0205 */
[----:B-----5:R-:W-:Y:S01]  /*0fa0*/  FMUL R0, R14, 255 ;  /* 0x437f00000e007820 */ /* 0x020fe20000400000 */
[----:B--2---:R-:W-:-:S04]  /*0fb0*/  FMUL R3, R12, 255 ;  /* 0x437f00000c037820 */ /* 0x004fc80000400000 */
[----:B------:R0:W-:Y:S01]  /*0fc0*/  STS [R6], R0 ;  /* 0x0000000006007388 */ /* 0x0001e20000000800 */
[----:B---3--:R-:W-:-:S03]  /*0fd0*/  FMUL R5, R16, 255 ;  /* 0x437f000010057820 */ /* 0x008fc60000400000 */
[----:B------:R0:W-:Y:S04]  /*0fe0*/  STS [R6+0x4], R3 ;  /* 0x0000040306007388 */ /* 0x0001e80000000800 */
[----:B------:R0:W-:Y:S02]  /*0ff0*/  STS [R6+0x8], R5 ;  /* 0x0000080506007388 */ /* 0x0001e40000000800 */
.L_x_83:
[----:B------:R-:W-:Y:S05]  /*1000*/  BSYNC.RECONVERGENT B0 ;  /* 0x0000000000007941 */ /* 0x000fea0003800200 */
.L_x_82:
[----:B------:R-:W-:Y:S01]  /*1010*/  BAR.SYNC.DEFER_BLOCKING 0x0 ;  /* 0x0000000000007b1d */ /* 0x000fe20000010000 */
[----:B------:R-:W-:Y:S01]  /*1020*/  UIADD3 UR5, UPT, UPT, UR4, 0x3000, URZ ;  /* 0x0000300004057890 */ /* 0x000fe2000fffe0ff */
[C---:B0-----:R-:W-:Y:S01]  /*1030*/  VIADD R3, R9.reuse, 0x20 ;  /* 0x0000002009037836 */ /* 0x041fe20000000000 */
[C---:B------:R-:W-:Y:S01]  /*1040*/  IADD3 R5, PT, PT, R9.reuse, 0x10, RZ ;  /* 0x0000001009057810 */ /* 0x040fe20007ffe0ff */
[C---:B------:R-:W-:Y:S01]  /*1050*/  VIADD R12, R9.reuse, 0x8 ;  /* 0x00000008090c7836 */ /* 0x040fe20000000000 */
[----:B------:R-:W-:Y:S01]  /*1060*/  ULEA UR5, UR6, UR5, 0x18 ;  /* 0x0000000506057291 */ /* 0x000fe2000f8ec0ff */
[----:B------:R-:W-:Y:S01]  /*1070*/  IADD3 R9, PT, PT, R9, 0x4, RZ ;  /* 0x0000000409097810 */ /* 0x000fe20007ffe0ff */
[----:B------:R-:W-:Y:S01]  /*1080*/  UIADD3 UR4, UPT, UPT, UR4, 0x3200, URZ ;  /* 0x0000320004047890 */ /* 0x000fe2000fffe0ff */
[----:B------:R-:W-:Y:S02]  /*1090*/  LOP3.LUT R18, R3, 0x7c, RZ, 0xc0, !PT ;  /* 0x0000007c03127812 */ /* 0x000fe400078ec0ff */
[----:B------:R-:W-:Y:S01]  /*10a0*/  LOP3.LUT R12, R12, 0x7c, RZ, 0xc0, !PT ;  /* 0x0000007c0c0c7812 */ /* 0x000fe200078ec0ff */
[----:B------:R-:W-:Y:S01]  /*10b0*/  ULEA UR4, UR6, UR4, 0x18 ;  /* 0x0000000406047291 */ /* 0x000fe2000f8ec0ff */
[----:B------:R-:W-:-:S02]  /*10c0*/  LEA R3, R4, UR5, 0x2 ;  /* 0x0000000504037c11 */ /* 0x000fc4000f8e10ff */
[----:B------:R-:W-:Y:S02]  /*10d0*/  LOP3.LUT R0, R8, 0x40, RZ, 0x3c, !PT ;  /* 0x0000004008007812 */ /* 0x000fe400078e3cff */
[----:B------:R-:W-:Y:S01]  /*10e0*/  LOP3.LUT R6, R5, 0x7c, RZ, 0xc0, !PT ;  /* 0x0000007c05067812 */ /* 0x000fe200078ec0ff */
[----:B-1234-:R-:W-:Y:S01]  /*10f0*/  IMAD.IADD R20, R3, 0x1, R8 ;  /* 0x0000000103147824 */ /* 0x01efe200078e0208 */
[----:B------:R-:W-:Y:S01]  /*1100*/  LOP3.LUT R4, R9, 0x7c, RZ, 0xc0, !PT ;  /* 0x0000007c09047812 */ /* 0x000fe200078ec0ff */
[C---:B------:R-:W-:Y:S01]  /*1110*/  IMAD.IADD R18, R3.reuse, 0x1, R18 ;  /* 0x0000000103127824 */ /* 0x040fe200078e0212 */
[----:B------:R-:W-:Y:S01]  /*1120*/  SHF.R.U32.HI R13, RZ, 0x3, R2 ;  /* 0x00000003ff0d7819 */ /* 0x000fe20000011602 */
[C---:B------:R-:W-:Y:S01]  /*1130*/  IMAD.IADD R16, R3.reuse, 0x1, R12 ;  /* 0x0000000103107824 */ /* 0x040fe200078e020c */
[C---:B------:R-:W-:Y:S01]  /*1140*/  IADD3 R19, PT, PT, R3.reuse, R0, RZ ;  /* 0x0000000003137210 */ /* 0x040fe20007ffe0ff */
[----:B------:R-:W-:Y:S01]  /*1150*/  IMAD.MOV.U32 R9, RZ, RZ, RZ ;  /* 0x000000ffff097224 */ /* 0x000fe200078e00ff */
[----:B------:R-:W-:-:S02]  /*1160*/  IADD3 R17, PT, PT, R3, R6, RZ ;  /* 0x0000000603117210 */ /* 0x000fc40007ffe0ff */
[----:B------:R-:W-:Y:S02]  /*1170*/  IADD3 R8, PT, PT, R3, R4, RZ ;  /* 0x0000000403087210 */ /* 0x000fe40007ffe0ff */
[----:B------:R-:W-:Y:S02]  /*1180*/  LOP3.LUT R6, R13, 0x7c, RZ, 0xc0, !PT ;  /* 0x0000007c0d067812 */ /* 0x000fe400078ec0ff */
[----:B------:R-:W-:Y:S02]  /*1190*/  IADD3 R3, PT, PT, R7, 0x608, RZ ;  /* 0x0000060807037810 */ /* 0x000fe40007ffe0ff */
[----:B------:R-:W-:-:S07]  /*11a0*/  I2FP.F32.U32 R0, R21 ;  /* 0x0000001500007245 */ /* 0x000fce0000201000 */
.L_x_99:
[----:B------:R-:W-:Y:S01]  /*11b0*/  ISETP.NE.AND P0, PT, R9, RZ, PT ;  /* 0x000000ff0900720c */ /* 0x000fe20003f05270 */
[----:B------:R-:W-:-:S12]  /*11c0*/  IMAD.MOV.U32 R13, RZ, RZ, R0 ;  /* 0x000000ffff0d7224 */ /* 0x000fd800078e0000 */
[----:B01----:R-:W-:Y:S05]  /*11d0*/  @!P0 BRA `(.L_x_84) ;  /* 0x00000004007c8947 */ /* 0x003fea0003800000 */
[----:B------:R-:W-:Y:S01]  /*11e0*/  ISETP.NE.AND P0, PT, R21, RZ, PT ;  /* 0x000000ff1500720c */ /* 0x000fe20003f05270 */
[----:B------:R-:W-:Y:S01]  /*11f0*/  BSSY.RECONVERGENT B0, `(.L_x_85) ;  /* 0x0000024000007945 */ /* 0x000fe20003800200 */
[----:B------:R-:W-:-:S11]  /*1200*/  HFMA2 R13, -RZ, RZ, 0, 0 ;  /* 0x00000000ff0d7431 */ /* 0x000fd600000001ff */
[----:B------:R-:W-:Y:S05]  /*1210*/  @!P0 BRA `(.L_x_86) ;  /* 0x0000000000848947 */ /* 0x000fea0003800000 */
[----:B------:R0:W1:Y:S01]  /*1220*/  LDS R4, [R7] ;  /* 0x0000000007047984 */ /* 0x0000620000000800 */
[----:B------:R-:W-:-:S03]  /*1230*/  ISETP.GT.AND P0, PT, R9, 0x4, PT ;  /* 0x000000040900780c */ /* 0x000fc60003f04270 */
[----:B------:R0:W2:Y:S04]  /*1240*/  LDS R15, [R7+0x4] ;  /* 0x00000400070f7984 */ /* 0x0000a80000000800 */
[----:B------:R0:W3:Y:S06]  /*1250*/  LDS R13, [R7+0x8] ;  /* 0x00000800070d7984 */ /* 0x0000ec0000000800 */
[----:B------:R-:W-:Y:S05]  /*1260*/  @P0 BRA `(.L_x_87) ;  /* 0x00000000002c0947 */ /* 0x000fea0003800000 */
[----:B------:R-:W-:-:S13]  /*1270*/  ISETP.GT.AND P0, PT, R9, 0x2, PT ;  /* 0x000000020900780c */ /* 0x000fda0003f04270 */
[----:B------:R-:W-:Y:S05]  /*1280*/  @P0 BRA `(.L_x_88) ;  /* 0x0000000000140947 */ /* 0x000fea0003800000 */
[----:B------:R-:W-:Y:S01]  /*1290*/  ISETP.NE.AND P0, PT, R9, 0x1, PT ;  /* 0x000000010900780c */ /* 0x000fe20003f05270 */
[----:B-1-3--:R-:W-:-:S12]  /*12a0*/  IMAD.MOV.U32 R13, RZ, RZ, R4 ;  /* 0x000000ffff0d7224 */ /* 0x00afd800078e0004 */
[----:B------:R-:W-:Y:S05]  /*12b0*/  @!P0 BRA `(.L_x_86) ;  /* 0x00000000005c8947 */ /* 0x000fea0003800000 */
[----:B--2---:R-:W-:Y:S01]  /*12c0*/  MOV R13, R15 ;  /* 0x0000000f000d7202 */ /* 0x004fe20000000f00 */
[----:B------:R-:W-:Y:S06]  /*12d0*/  BRA `(.L_x_86) ;  /* 0x0000000000547947 */ /* 0x000fec0003800000 */
.L_x_88:
[----:B------:R-:W-:-:S13]  /*12e0*/  ISETP.NE.AND P0, PT, R9, 0x3, PT ;  /* 0x000000030900780c */ /* 0x000fda0003f05270 */
[----:B------:R-:W-:Y:S05]  /*12f0*/  @!P0 BRA `(.L_x_86) ;  /* 0x00000000004c8947 */ /* 0x000fea0003800000 */
[----:B-1-3--:R-:W-:Y:S01]  /*1300*/  FMUL R13, R4, R4 ;  /* 0x00000004040d7220 */ /* 0x00afe20000400000 */
[----:B------:R-:W-:Y:S06]  /*1310*/  BRA `(.L_x_86) ;  /* 0x0000000000447947 */ /* 0x000fec0003800000 */
.L_x_87:
[----:B------:R-:W-:-:S13]  /*1320*/  ISETP.GT.AND P0, PT, R9, 0x6, PT ;  /* 0x000000060900780c */ /* 0x000fda0003f04270 */
[----:B------:R-:W-:Y:S05]  /*1330*/  @P0 BRA `(.L_x_89) ;  /* 0x0000000000100947 */ /* 0x000fea0003800000 */
[----:B------:R-:W-:-:S13]  /*1340*/  ISETP.NE.AND P0, PT, R9, 0x5, PT ;  /* 0x000000050900780c */ /* 0x000fda0003f05270 */
[C---:B-1-3--:R-:W-:Y:S01]  /*1350*/  @P0 FMUL R13, R4.reuse, R13 ;  /* 0x0000000d040d0220 */ /* 0x04afe20000400000 */
[----:B--2---:R-:W-:Y:S01]  /*1360*/  @!P0 FMUL R13, R4, R15 ;  /* 0x0000000f040d8220 */ /* 0x004fe20000400000 */
[----:B------:R-:W-:Y:S06]  /*1370*/  BRA `(.L_x_86) ;  /* 0x00000000002c7947 */ /* 0x000fec0003800000 */
.L_x_89:
[----:B-1----:R-:W-:-:S05]  /*1380*/  IMAD.MOV.U32 R4, RZ, RZ, -0x7 ;  /* 0xfffffff9ff047424 */ /* 0x002fca00078e00ff */
[----:B------:R-:W-:-:S04]  /*1390*/  VIADDMNMX.U32 R4, R9, R4, 0x2, PT ;  /* 0x0000000209047446 */ /* 0x000fc80003800004 */
[----:B------:R-:W-:-:S04]  /*13a0*/  SHF.L.U32 R12, R4, 0x2, RZ ;  /* 0x00000002040c7819 */ /* 0x000fc800000006ff */
[----:B------:R-:W1:Y:S02]  /*13b0*/  LDC R4, c[0x2][R12] ;  /* 0x008000000c047b82 */ /* 0x000e640000000800 */
[----:B-1----:R-:W-:-:S04]  /*13c0*/  SHF.R.S32.HI R5, RZ, 0x1f, R4 ;  /* 0x0000001fff057819 */ /* 0x002fc80000011404 */
.L_x_279:
[----:B------:R-:W-:Y:S05]  /*13d0*/  BRX R4 -0x13e0                                                          (*"BRANCH_TARGETS .L_x_280,.L_x_281,.L_x_282"*) ;  /* 0xffffffec04087949 */ /* 0x000fea000383ffff */
.L_x_281:
[----:B--23--:R-:W-:Y:S01]  /*13e0*/  FMUL R13, R15, R13 ;  /* 0x0000000d0f0d7220 */ /* 0x00cfe20000400000 */
[----:B------:R-:W-:Y:S06]  /*13f0*/  BRA `(.L_x_86) ;  /* 0x00000000000c7947 */ /* 0x000fec0003800000 */
.L_x_280:
[----:B--23--:R-:W-:Y:S01]  /*1400*/  FMUL R13, R15, R15 ;  /* 0x0000000f0f0d7220 */ /* 0x00cfe20000400000 */
[----:B------:R-:W-:Y:S06]  /*1410*/  BRA `(.L_x_86) ;  /* 0x0000000000047947 */ /* 0x000fec0003800000 */
.L_x_282:
[----:B---3--:R-:W-:-:S07]  /*1420*/  FMUL R13, R13, R13 ;  /* 0x0000000d0d0d7220 */ /* 0x008fce0000400000 */
.L_x_86:
[----:B------:R-:W-:Y:S05]  /*1430*/  BSYNC.RECONVERGENT B0 ;  /* 0x0000000000007941 */ /* 0x000fea0003800200 */
.L_x_85:
[----:B------:R-:W-:Y:S01]  /*1440*/  ISETP.GE.U32.AND P0, PT, R21, 0x2, PT ;  /* 0x000000021500780c */ /* 0x000fe20003f06070 */
[----:B------:R-:W-:-:S12]  /*1450*/  BSSY.RECONVERGENT B0, `(.L_x_84) ;  /* 0x0000037000007945 */ /* 0x000fd80003800200 */
[----:B------:R-:W-:Y:S05]  /*1460*/  @!P0 BRA `(.L_x_90) ;  /* 0x0000000000d48947 */ /* 0x000fea0003800000 */
[----:B------:R-:W-:Y:S01]  /*1470*/  IMAD.MOV.U32 R22, RZ, RZ, 0x2 ;  /* 0x00000002ff167424 */ /* 0x000fe200078e00ff */
[----:B------:R-:W-:-:S07]  /*1480*/  MOV R12, R3 ;  /* 0x00000003000c7202 */ /* 0x000fce0000000f00 */
.L_x_96:
[----:B0-----:R4:W0:Y:S01]  /*1490*/  LDS R23, [R12+-0x8] ;  /* 0xfffff8000c177984 */ /* 0x0018220000000800 */
[----:B------:R-:W-:-:S03]  /*14a0*/  ISETP.GT.AND P0, PT, R9, 0x4, PT ;  /* 0x000000040900780c */ /* 0x000fc60003f04270 */
[----:B------:R4:W0:Y:S04]  /*14b0*/  LDS R14, [R12+-0x4] ;  /* 0xfffffc000c0e7984 */ /* 0x0008280000000800 */
[----:B--2---:R4:W2:Y:S06]  /*14c0*/  LDS R15, [R12] ;  /* 0x000000000c0f7984 */ /* 0x0048ac0000000800 */
[----:B------:R-:W-:Y:S05]  /*14d0*/  @P0 BRA `(.L_x_91) ;  /* 0x0000000000400947 */ /* 0x000fea0003800000 */
[----:B------:R-:W-:-:S13]  /*14e0*/  ISETP.GT.AND P0, PT, R9, 0x2, PT ;  /* 0x000000020900780c */ /* 0x000fda0003f04270 */
[----:B------:R-:W-:Y:S05]  /*14f0*/  @P0 BRA `(.L_x_92) ;  /* 0x00000000001c0947 */ /* 0x000fea0003800000 */
[----:B------:R-:W-:Y:S01]  /*1500*/  ISETP.NE.AND P0, PT, R9, 0x1, PT ;  /* 0x000000010900780c */ /* 0x000fe20003f05270 */
[----:B01----:R-:W-:-:S12]  /*1510*/  IMAD.MOV.U32 R4, RZ, RZ, R23 ;  /* 0x000000ffff047224 */ /* 0x003fd800078e0017 */
[----:B------:R-:W-:Y:S05]  /*1520*/  @!P0 BRA `(.L_x_93) ;  /* 0x0000000000888947 */ /* 0x000fea0003800000 */
[----:B------:R-:W-:Y:S02]  /*1530*/  ISETP.NE.AND P0, PT, R9, 0x2, PT ;  /* 0x000000020900780c */ /* 0x000fe40003f05270 */
[----:B------:R-:W-:-:S11]  /*1540*/  MOV R4, R14 ;  /* 0x0000000e00047202 */ /* 0x000fd60000000f00 */
[----:B------:R-:W-:Y:S05]  /*1550*/  @!P0 BRA `(.L_x_93) ;  /* 0x00000000007c8947 */ /* 0x000fea0003800000 */
[----:B------:R-:W-:Y:S05]  /*1560*/  BRA `(.L_x_94) ;  /* 0x0000000000647947 */ /* 0x000fea0003800000 */
.L_x_92:
[----:B------:R-:W-:Y:S01]  /*1570*/  ISETP.NE.AND P0, PT, R9, 0x3, PT ;  /* 0x000000030900780c */ /* 0x000fe20003f05270 */
[----:B-12---:R-:W-:-:S12]  /*1580*/  IMAD.MOV.U32 R4, RZ, RZ, R15 ;  /* 0x000000ffff047224 */ /* 0x006fd800078e000f */
[----:B------:R-:W-:Y:S05]  /*1590*/  @!P0 BRA `(.L_x_93) ;  /* 0x00000000006c8947 */ /* 0x000fea0003800000 */
[----:B------:R-:W-:-:S13]  /*15a0*/  ISETP.NE.AND P0, PT, R9, 0x4, PT ;  /* 0x000000040900780c */ /* 0x000fda0003f05270 */
[----:B------:R-:W-:Y:S05]  /*15b0*/  @P0 BRA `(.L_x_94) ;  /* 0x0000000000500947 */ /* 0x000fea0003800000 */
[----:B0-----:R-:W-:Y:S01]  /*15c0*/  FMUL R4, R23, R23 ;  /* 0x0000001717047220 */ /* 0x001fe20000400000 */
[----:B------:R-:W-:Y:S06]  /*15d0*/  BRA `(.L_x_93) ;  /* 0x00000000005c7947 */ /* 0x000fec0003800000 */
.L_x_91:
[----:B------:R-:W-:-:S13]  /*15e0*/  ISETP.GT.AND P0, PT, R9, 0x6, PT ;  /* 0x000000060900780c */ /* 0x000fda0003f04270 */
[----:B------:R-:W-:Y:S05]  /*15f0*/  @P0 BRA `(.L_x_95) ;  /* 0x0000000000280947 */ /* 0x000fea0003800000 */
[----:B-1----:R-:W-:-:S05]  /*1600*/  HFMA2 R4, -RZ, RZ, 0, 1.1920928955078125e-07 ;  /* 0x00000002ff047431 */ /* 0x002fca00000001ff */
[----:B------:R-:W-:-:S04]  /*1610*/  VIADDMNMX.U32 R4, R9, 0xfffffffb, R4, PT ;  /* 0xfffffffb09047846 */ /* 0x000fc80003800004 */
[----:B------:R-:W-:-:S04]  /*1620*/  SHF.L.U32 R24, R4, 0x2, RZ ;  /* 0x0000000204187819 */ /* 0x000fc800000006ff */
[----:B------:R-:W1:Y:S02]  /*1630*/  LDC R4, c[0x2][R24+0xc] ;  /* 0x0080030018047b82 */ /* 0x000e640000000800 */
[----:B-1----:R-:W-:-:S04]  /*1640*/  SHF.R.S32.HI R5, RZ, 0x1f, R4 ;  /* 0x0000001fff057819 */ /* 0x002fc80000011404 */
.L_x_283:
[----:B------:R-:W-:Y:S05]  /*1650*/  BRX R4 -0x1660                                                          (*"BRANCH_TARGETS .L_x_284,.L_x_285,.L_x_94"*) ;  /* 0xffffffe804687949 */ /* 0x000fea000383ffff */
.L_x_285:
[----:B0-2---:R-:W-:Y:S01]  /*1660*/  FMUL R4, R23, R15 ;  /* 0x0000000f17047220 */ /* 0x005fe20000400000 */
[----:B------:R-:W-:Y:S06]  /*1670*/  BRA `(.L_x_93) ;  /* 0x0000000000347947 */ /* 0x000fec0003800000 */
.L_x_284:
[----:B0-----:R-:W-:Y:S01]  /*1680*/  FMUL R4, R23, R14 ;  /* 0x0000000e17047220 */ /* 0x001fe20000400000 */
[----:B------:R-:W-:Y:S06]  /*1690*/  BRA `(.L_x_93) ;  /* 0x00000000002c7947 */ /* 0x000fec0003800000 */
.L_x_95:
[----:B-1----:R-:W-:-:S05]  /*16a0*/  IMAD.MOV.U32 R4, RZ, RZ, -0x7 ;  /* 0xfffffff9ff047424 */ /* 0x002fca00078e00ff */
[----:B------:R-:W-:-:S04]  /*16b0*/  VIADDMNMX.U32 R4, R9, R4, 0x3, PT ;  /* 0x0000000309047446 */ /* 0x000fc80003800004 */
[----:B0-----:R-:W-:-:S04]  /*16c0*/  SHF.L.U32 R23, R4, 0x2, RZ ;  /* 0x0000000204177819 */ /* 0x001fc800000006ff */
[----:B------:R-:W0:Y:S02]  /*16d0*/  LDC R4, c[0x2][R23+0x18] ;  /* 0x0080060017047b82 */ /* 0x000e240000000800 */
[----:B0-----:R-:W-:-:S04]  /*16e0*/  SHF.R.S32.HI R5, RZ, 0x1f, R4 ;  /* 0x0000001fff057819 */ /* 0x001fc80000011404 */
.L_x_287:
[----:B------:R-:W-:Y:S05]  /*16f0*/  BRX R4 -0x1700                                                          (*"BRANCH_TARGETS .L_x_288,.L_x_94,.L_x_290"*) ;  /* 0xffffffe804407949 */ /* 0x000fea000383ffff */
.L_x_94:
[----:B0-2---:R-:W-:Y:S01]  /*1700*/  FMUL R4, R14, R15 ;  /* 0x0000000f0e047220 */ /* 0x005fe20000400000 */
[----:B------:R-:W-:Y:S06]  /*1710*/  BRA `(.L_x_93) ;  /* 0x00000000000c7947 */ /* 0x000fec0003800000 */
.L_x_288:
[----:B------:R-:W-:Y:S01]  /*1720*/  FMUL R4, R14, R14 ;  /* 0x0000000e0e047220 */ /* 0x000fe20000400000 */
[----:B------:R-:W-:Y:S06]  /*1730*/  BRA `(.L_x_93) ;  /* 0x0000000000047947 */ /* 0x000fec0003800000 */
.L_x_290:
[----:B--2---:R-:W-:-:S07]  /*1740*/  FMUL R4, R15, R15 ;  /* 0x0000000f0f047220 */ /* 0x004fce0000400000 */
.L_x_93:
[----:B------:R-:W-:Y:S01]  /*1750*/  IADD3 R5, PT, PT, R22, -0x1, RZ ;  /* 0xffffffff16057810 */ /* 0x000fe20007ffe0ff */
[----:B---3--:R-:W-:Y:S01]  /*1760*/  FADD R13, R4, R13 ;  /* 0x0000000d040d7221 */ /* 0x008fe20000000000 */
[----:B------:R-:W-:Y:S01]  /*1770*/  ISETP.LT.AND P1, PT, R22, R21, PT ;  /* 0x000000151600720c */ /* 0x000fe20003f21270 */
[----:B----4-:R-:W-:Y:S01]  /*1780*/  VIADD R12, R12, 0x600 ;  /* 0x000006000c0c7836 */ /* 0x010fe20000000000 */
[----:B------:R-:W-:Y:S02]  /*1790*/  ISETP.GE.U32.AND P0, PT, R5, 0x7, PT ;  /* 0x000000070500780c */ /* 0x000fe40003f06070 */
[----:B------:R-:W-:-:S11]  /*17a0*/  IADD3 R22, PT, PT, R22, 0x1, RZ ;  /* 0x0000000116167810 */ /* 0x000fd60007ffe0ff */
[----:B------:R-:W-:Y:S05]  /*17b0*/  @!P0 BRA P1, `(.L_x_96) ;  /* 0xfffffffc00348947 */ /* 0x000fea000083ffff */
.L_x_90:
[----:B------:R-:W-:Y:S05]  /*17c0*/  BSYNC.RECONVERGENT B0 ;  /* 0x0000000000007941 */ /* 0x000fea0003800200 */
.L_x_84:
[----:B---3--:R-:W-:Y:S01]  /*17d0*/  STS [R20], R13 ;  /* 0x0000000d14007388 */ /* 0x008fe20000000800 */
[----:B------:R-:W-:Y:S01]  /*17e0*/  ISETP.NE.AND P0, PT, R2, RZ, PT ;  /* 0x000000ff0200720c */ /* 0x000fe20003f05270 */
[----:B------:R-:W-:Y:S02]  /*17f0*/  BSSY.RECONVERGENT B0, `(.L_x_97) ;  /* 0x000001b000007945 */ /* 0x000fe40003800200 */
[----:B-1----:R-:W1:Y:S02]  /*1800*/  LDS R4, [R19] ;  /* 0x0000000013047984 */ /* 0x002e640000000800 */
[----:B-1----:R-:W-:-:S05]  /*1810*/  FADD R5, R4, R13 ;  /* 0x0000000d04057221 */ /* 0x002fca0000000000 */
[----:B------:R-:W-:Y:S04]  /*1820*/  STS [R20], R5 ;  /* 0x0000000514007388 */ /* 0x000fe80000000800 */
[----:B------:R-:W2:Y:S02]  /*1830*/  LDS R4, [R18] ;  /* 0x0000000012047984 */ /* 0x000ea40000000800 */
[----:B--2---:R-:W-:-:S05]  /*1840*/  FADD R15, R5, R4 ;  /* 0x00000004050f7221 */ /* 0x004fca0000000000 */
        /* <DEDUP_REMOVED lines=13> */
[----:B------:R-:W-:Y:S02]  /*1920*/  UMOV UR5, 0x400 ;  /* 0x0000040000057882 */ /* 0x000fe40000000000 */
[----:B-1----:R-:W-:-:S09]  /*1930*/  ULEA UR5, UR6, UR5, 0x18 ;  /* 0x0000000506057291 */ /* 0x002fd2000f8ec0ff */
[----:B------:R-:W1:Y:S02]  /*1940*/  LDS.128 R12, [UR5+0x3200] ;  /* 0x00320005ff0c7984 */ /* 0x000e640008000c00 */
[----:B-1----:R-:W-:Y:S01]  /*1950*/  FADD R13, R4, R13 ;  /* 0x0000000d040d7221 */ /* 0x002fe20000000000 */
[----:B0-----:R-:W-:-:S04]  /*1960*/  IMAD.WIDE.U32 R4, R9, 0x4, R10 ;  /* 0x0000000409047825 */ /* 0x001fc800078e000a */
[----:B------:R-:W-:-:S04]  /*1970*/  FADD R14, R13, R14 ;  /* 0x0000000e0d0e7221 */ /* 0x000fc80000000000 */
[----:B------:R-:W-:-:S05]  /*1980*/  FADD R15, R14, R15 ;  /* 0x0000000f0e0f7221 */ /* 0x000fca0000000000 */
[----:B------:R1:W-:Y:S02]  /*1990*/  STG.E desc[UR8][R4.64], R15 ;  /* 0x0000000f04007986 */ /* 0x0003e4000c101908 */
.L_x_98:
[----:B------:R-:W-:Y:S05]  /*19a0*/  BSYNC.RECONVERGENT B0 ;  /* 0x0000000000007941 */ /* 0x000fea0003800200 */
.L_x_97:
[----:B------:R-:W-:-:S04]  /*19b0*/  IADD3 R9, PT, PT, R9, 0x1, RZ ;  /* 0x0000000109097810 */ /* 0x000fc80007ffe0ff */
[----:B------:R-:W-:-:S13]  /*19c0*/  ISETP.NE.AND P0, PT, R9, 0xa, PT ;  /* 0x0000000a0900780c */ /* 0x000fda0003f05270 */
[----:B------:R-:W-:Y:S05]  /*19d0*/  @P0 BRA `(.L_x_99) ;  /* 0xfffffff400f40947 */ /* 0x000fea000383ffff */
[----:B------:R-:W-:Y:S05]  /*19e0*/  EXIT ;  /* 0x000000000000794d */ /* 0x000fea0003800000 */
.L_x_100:
        /* <DEDUP_REMOVED lines=9> */
.L_x_316:


//--------------------- .text._Z18GMMReductionKernelILi4ELb1EEviPKfPKiPfPjiii --------------------------
	.section	.text._Z18GMMReductionKernelILi4ELb1EEviPKfPKiPfPjiii,"ax",@progbits
	.align	128
        .global         _Z18GMMReductionKernelILi4ELb1EEviPKfPKiPfPjiii
        .type           _Z18GMMReductionKernelILi4ELb1EEviPKfPKiPfPjiii,@function
        .size           _Z18GMMReductionKernelILi4ELb1EEviPKfPKiPfPjiii,(.L_x_317 - _Z18GMMReductionKernelILi4ELb1EEviPKfPKiPfPjiii)
        .other          _Z18GMMReductionKernelILi4ELb1EEviPKfPKiPfPjiii,@"STO_CUDA_ENTRY STV_DEFAULT"
_Z18GMMReductionKernelILi4ELb1EEviPKfPKiPfPjiii:
.text._Z18GMMReductionKernelILi4ELb1EEviPKfPKiPfPjiii:
[----:B------:R-:W-:Y:S01]  /*0000*/  LDC R1, c[0x0][0x37c] ;  /* 0x0000df00ff017b82 */ /* 0x000fe20000000800 */
[----:B------:R-:W0:Y:S07]  /*0010*/  S2R R0, SR_TID.X ;  /* 0x0000000000007919 */ /* 0x000e2e0000002100 */
[----:B------:R-:W1:Y:S01]  /*0020*/  LDC R7, c[0x0][0x3a8] ;  /* 0x0000ea00ff077b82 */ /* 0x000e620000000800 */
[----:B------:R-:W2:Y:S01]  /*0030*/  LDCU UR4, c[0x0][0x370] ;  /* 0x00006e00ff0477ac */ /* 0x000ea20008000800 */
[----:B------:R-:W-:Y:S01]  /*0040*/  MOV R5, 0x400 ;  /* 0x0000040000057802 */ /* 0x000fe20000000f00 */
[----:B------:R-:W3:Y:S01]  /*0050*/  S2R R3, SR_CTAID.X ;  /* 0x0000000000037919 */ /* 0x000ee20000002500 */
[----:B------:R-:W-:Y:S01]  /*0060*/  BSSY.RECONVERGENT B0, `(.L_x_101) ;  /* 0x0000036000007945 */ /* 0x000fe20003800200 */
[----:B------:R-:W4:Y:S01]  /*0070*/  LDCU UR5, c[0x0][0x3ac] ;  /* 0x00007580ff0577ac */ /* 0x000f220008000800 */
[----:B------:R-:W-:Y:S01]  /*0080*/  HFMA2 R25, -RZ, RZ, 0, 0 ;  /* 0x00000000ff197431 */ /* 0x000fe200000001ff */
[----:B------:R-:W5:Y:S01]  /*0090*/  S2R R2, SR_CgaCtaId ;  /* 0x0000000000027919 */ /* 0x000f620000008800 */
[----:B------:R-:W2:Y:S01]  /*00a0*/  LDC R4, c[0x0][0x380] ;  /* 0x0000e000ff047b82 */ /* 0x000ea20000000800 */
[----:B------:R-:W-:Y:S01]  /*00b0*/  VIADD R9, R5, 0x3210 ;  /* 0x0000321005097836 */ /* 0x000fe20000000000 */
[----:B------:R-:W1:Y:S06]  /*00c0*/  LDCU.64 UR6, c[0x0][0x358] ;  /* 0x00006b00ff0677ac */ /* 0x000e6c0008000a00 */
[----:B------:R-:W1:Y:S08]  /*00d0*/  LDC.64 R12, c[0x0][0x390] ;  /* 0x0000e400ff0c7b82 */ /* 0x000e700000000a00 */
[----:B------:R-:W1:Y:S01]  /*00e0*/  LDC.64 R16, c[0x0][0x388] ;  /* 0x0000e200ff107b82 */ /* 0x000e620000000a00 */
[C---:B0-----:R-:W-:Y:S01]  /*00f0*/  LOP3.LUT R10, R0.reuse, 0x3e0, RZ, 0xc0, !PT ;  /* 0x000003e0000a7812 */ /* 0x041fe200078ec0ff */
[C---:B------:R-:W-:Y:S01]  /*0100*/  IMAD.SHL.U32 R6, R0.reuse, 0x4, RZ ;  /* 0x0000000400067824 */ /* 0x040fe200078e00ff */
[----:B------:R-:W-:-:S02]  /*0110*/  LOP3.LUT R11, R0, 0x1f, RZ, 0xc0, !PT ;  /* 0x0000001f000b7812 */ /* 0x000fc400078ec0ff */
[----:B------:R-:W-:Y:S01]  /*0120*/  ISETP.GT.U32.AND P0, PT, R0, 0x1f, PT ;  /* 0x0000001f0000780c */ /* 0x000fe20003f04070 */
[----:B---3--:R-:W-:Y:S02]  /*0130*/  IMAD R20, R3, 0x400, R10 ;  /* 0x0000040003147824 */ /* 0x008fe400078e020a */
[----:B--2---:R-:W-:Y:S01]  /*0140*/  IMAD R24, R4, UR4, R3 ;  /* 0x0000000404187c24 */ /* 0x004fe2000f8e0203 */
[----:B-----5:R-:W-:Y:S01]  /*0150*/  LEA R8, R2, R9, 0x18 ;  /* 0x0000000902087211 */ /* 0x020fe200078ec0ff */
[----:B------:R-:W-:Y:S01]  /*0160*/  IMAD.IADD R20, R11, 0x1, R20 ;  /* 0x000000010b147824 */ /* 0x000fe200078e0214 */
[----:B------:R-:W-:Y:S01]  /*0170*/  LOP3.LUT R9, R6, 0x7c, RZ, 0xc0, !PT ;  /* 0x0000007c06097812 */ /* 0x000fe200078ec0ff */
[----:B----4-:R-:W-:Y:S01]  /*0180*/  IMAD R24, R24, UR5, RZ ;  /* 0x0000000518187c24 */ /* 0x010fe2000f8e02ff */
[----:B------:R-:W-:Y:S01]  /*0190*/  LEA R21, R2, R5, 0x18 ;  /* 0x0000000502157211 */ /* 0x000fe200078ec0ff */
[C---:B-1----:R-:W-:Y:S01]  /*01a0*/  IMAD.WIDE.U32 R12, R20.reuse, 0x4, R12 ;  /* 0x00000004140c7825 */ /* 0x042fe200078e000c */
[----:B------:R-:W-:-:S02]  /*01b0*/  ISETP.GE.AND P1, PT, R20, R7, PT ;  /* 0x000000071400720c */ /* 0x000fc40003f26270 */
[----:B------:R-:W-:Y:S01]  /*01c0*/  IADD3 R9, PT, PT, R9, R8, RZ ;  /* 0x0000000809097210 */ /* 0x000fe20007ffe0ff */
[----:B------:R-:W-:Y:S02]  /*01d0*/  IMAD R22, R0, 0xc, R21 ;  /* 0x0000000c00167824 */ /* 0x000fe400078e0215 */
[----:B------:R-:W-:Y:S02]  /*01e0*/  IMAD.WIDE.U32 R14, R20, 0x4, R16 ;  /* 0x00000004140e7825 */ /* 0x000fe400078e0010 */
[----:B------:R0:W-:Y:S01]  /*01f0*/  @!P0 STS [R9], RZ ;  /* 0x000000ff09008388 */ /* 0x0001e20000000800 */
[----:B------:R-:W-:Y:S06]  /*0200*/  BAR.SYNC.DEFER_BLOCKING 0x0 ;  /* 0x0000000000007b1d */ /* 0x000fec0000010000 */
[----:B------:R-:W-:Y:S05]  /*0210*/  @P1 BRA `(.L_x_102) ;  /* 0x0000000000681947 */ /* 0x000fea0003800000 */
[----:B------:R-:W2:Y:S02]  /*0220*/  LDG.E R18, desc[UR6][R12.64] ;  /* 0x000000060c127981 */ /* 0x000ea4000c1e1900 */
[----:B--2---:R-:W-:-:S13]  /*0230*/  ISETP.NE.AND P1, PT, R18, -0x1, PT ;  /* 0xffffffff1200780c */ /* 0x004fda0003f25270 */
[----:B------:R-:W-:Y:S05]  /*0240*/  @!P1 BRA `(.L_x_102) ;  /* 0x00000000005c9947 */ /* 0x000fea0003800000 */
[----:B------:R-:W1:Y:S01]  /*0250*/  LDCU UR4, c[0x0][0x3b0] ;  /* 0x00007600ff0477ac */ /* 0x000e620008000800 */
[----:B------:R-:W-:Y:S01]  /*0260*/  LOP3.LUT R19, R18, 0xf, RZ, 0xc0, !PT ;  /* 0x0000000f12137812 */ /* 0x000fe200078ec0ff */
[----:B------:R-:W-:Y:S01]  /*0270*/  IMAD.MOV.U32 R23, RZ, RZ, 0x1 ;  /* 0x00000001ff177424 */ /* 0x000fe200078e00ff */
[----:B------:R-:W-:-:S05]  /*0280*/  SHF.R.S32.HI R18, RZ, 0x4, R18 ;  /* 0x00000004ff127819 */ /* 0x000fca0000011412 */
[----:B-1----:R-:W-:-:S04]  /*0290*/  IMAD R19, R18, UR4, R19 ;  /* 0x0000000412137c24 */ /* 0x002fc8000f8e0213 */
[C---:B------:R-:W-:Y:S01]  /*02a0*/  IMAD R18, R19.reuse, 0x4, R8 ;  /* 0x0000000413127824 */ /* 0x040fe200078e0208 */
[----:B------:R-:W-:-:S04]  /*02b0*/  ISETP.NE.AND P1, PT, R19, R4, PT ;  /* 0x000000041300720c */ /* 0x000fc80003f25270 */
[----:B------:R1:W-:Y:S09]  /*02c0*/  STS [R18], R23 ;  /* 0x0000001712007388 */ /* 0x0003f20000000800 */
[----:B------:R-:W-:Y:S05]  /*02d0*/  @P1 BRA `(.L_x_102) ;  /* 0x0000000000381947 */ /* 0x000fea0003800000 */
[----:B-1----:R-:W-:-:S05]  /*02e0*/  IADD3 R18, PT, PT, R20, R7, RZ ;  /* 0x0000000714127210 */ /* 0x002fca0007ffe0ff */
[C---:B------:R-:W-:Y:S02]  /*02f0*/  IMAD.IADD R23, R18.reuse, 0x1, R7 ;  /* 0x0000000112177824 */ /* 0x040fe400078e0207 */
[----:B------:R-:W-:-:S04]  /*0300*/  IMAD.WIDE.U32 R18, R18, 0x4, R16 ;  /* 0x0000000412127825 */ /* 0x000fc800078e0010 */
[----:B------:R-:W-:Y:S02]  /*0310*/  IMAD.WIDE.U32 R16, R23, 0x4, R16 ;  /* 0x0000000417107825 */ /* 0x000fe400078e0010 */
[----:B------:R-:W2:Y:S04]  /*0320*/  LDG.E R23, desc[UR6][R14.64] ;  /* 0x000000060e177981 */ /* 0x000ea8000c1e1900 */
[----:B------:R-:W3:Y:S04]  /*0330*/  LDG.E R18, desc[UR6][R18.64] ;  /* 0x0000000612127981 */ /* 0x000ee8000c1e1900 */
[----:B------:R-:W4:Y:S01]  /*0340*/  LDG.E R16, desc[UR6][R16.64] ;  /* 0x0000000610107981 */ /* 0x000f22000c1e1900 */
[----:B------:R-:W-:-:S02]  /*0350*/  IMAD.MOV.U32 R25, RZ, RZ, 0x1 ;  /* 0x00000001ff197424 */ /* 0x000fc400078e00ff */
[----:B--2---:R-:W-:Y:S01]  /*0360*/  FMUL R23, R23, 255 ;  /* 0x437f000017177820 */ /* 0x004fe20000400000 */
[----:B---3--:R-:W-:-:S04]  /*0370*/  FMUL R27, R18, 255 ;  /* 0x437f0000121b7820 */ /* 0x008fc80000400000 */
[----:B------:R2:W-:Y:S01]  /*0380*/  STS [R22], R23 ;  /* 0x0000001716007388 */ /* 0x0005e20000000800 */
[----:B----4-:R-:W-:-:S03]  /*0390*/  FMUL R29, R16, 255 ;  /* 0x437f0000101d7820 */ /* 0x010fc60000400000 */
[----:B------:R2:W-:Y:S04]  /*03a0*/  STS [R22+0x4], R27 ;  /* 0x0000041b16007388 */ /* 0x0005e80000000800 */
[----:B------:R2:W-:Y:S02]  /*03b0*/  STS [R22+0x8], R29 ;  /* 0x0000081d16007388 */ /* 0x0005e40000000800 */
.L_x_102:
[----:B------:R-:W-:Y:S05]  /*03c0*/  BSYNC.RECONVERGENT B0 ;  /* 0x0000000000007941 */ /* 0x000fea0003800200 */
.L_x_101:
[----:B------:R-:W-:Y:S01]  /*03d0*/  IADD3 R16, PT, PT, R20, 0x80, RZ ;  /* 0x0000008014107810 */ /* 0x000fe20007ffe0ff */
[----:B------:R-:W-:Y:S01]  /*03e0*/  BSSY.RECONVERGENT B0, `(.L_x_103) ;  /* 0x000001e000007945 */ /* 0x000fe20003800200 */
[----:B-12---:R-:W-:Y:S02]  /*03f0*/  IMAD.SHL.U32 R23, R7, 0x2, RZ ;  /* 0x0000000207177824 */ /* 0x006fe400078e00ff */
[----:B------:R-:W-:-:S13]  /*0400*/  ISETP.GE.AND P1, PT, R16, R7, PT ;  /* 0x000000071000720c */ /* 0x000fda0003f26270 */
[----:B------:R-:W-:Y:S05]  /*0410*/  @P1 BRA `(.L_x_104) ;  /* 0x0000000000681947 */ /* 0x000fea0003800000 */
[----:B------:R-:W2:Y:S02]  /*0420*/  LDG.E R16, desc[UR6][R12.64+0x200] ;  /* 0x000200060c107981 */ /* 0x000ea4000c1e1900 */
[----:B--2---:R-:W-:-:S13]  /*0430*/  ISETP.NE.AND P1, PT, R16, -0x1, PT ;  /* 0xffffffff1000780c */ /* 0x004fda0003f25270 */
[----:B------:R-:W-:Y:S05]  /*0440*/  @!P1 BRA `(.L_x_104) ;  /* 0x00000000005c9947 */ /* 0x000fea0003800000 */
[----:B------:R-:W1:Y:S01]  /*0450*/  LDCU UR4, c[0x0][0x3b0] ;  /* 0x00007600ff0477ac */ /* 0x000e620008000800 */
[----:B------:R-:W-:Y:S02]  /*0460*/  LOP3.LUT R17, R16, 0xf, RZ, 0xc0, !PT ;  /* 0x0000000f10117812 */ /* 0x000fe400078ec0ff */
[----:B------:R-:W-:Y:S02]  /*0470*/  SHF.R.S32.HI R16, RZ, 0x4, R16 ;  /* 0x00000004ff107819 */ /* 0x000fe40000011410 */
[----:B------:R-:W-:-:S03]  /*0480*/  MOV R19, 0x1 ;  /* 0x0000000100137802 */ /* 0x000fc60000000f00 */
[----:B-1----:R-:W-:-:S04]  /*0490*/  IMAD R17, R16, UR4, R17 ;  /* 0x0000000410117c24 */ /* 0x002fc8000f8e0211 */
[C---:B------:R-:W-:Y:S01]  /*04a0*/  IMAD R16, R17.reuse, 0x4, R8 ;  /* 0x0000000411107824 */ /* 0x040fe200078e0208 */
[----:B------:R-:W-:-:S04]  /*04b0*/  ISETP.NE.AND P1, PT, R17, R4, PT ;  /* 0x000000041100720c */ /* 0x000fc80003f25270 */
[----:B------:R1:W-:Y:S09]  /*04c0*/  STS [R16], R19 ;  /* 0x0000001310007388 */ /* 0x0003f20000000800 */
[----:B------:R-:W-:Y:S05]  /*04d0*/  @P1 BRA `(.L_x_104) ;  /* 0x0000000000381947 */ /* 0x000fea0003800000 */
[--C-:B-1----:R-:W-:Y:S01]  /*04e0*/  IMAD.WIDE.U32 R18, R7, 0x4, R14.reuse ;  /* 0x0000000407127825 */ /* 0x102fe200078e000e */
[----:B------:R-:W2:Y:S03]  /*04f0*/  LDG.E R26, desc[UR6][R14.64+0x200] ;  /* 0x000200060e1a7981 */ /* 0x000ea6000c1e1900 */
[----:B------:R-:W-:Y:S02]  /*0500*/  IMAD.WIDE.U32 R16, R23, 0x4, R14 ;  /* 0x0000000417107825 */ /* 0x000fe400078e000e */
[----:B------:R-:W3:Y:S04]  /*0510*/  LDG.E R18, desc[UR6][R18.64+0x200] ;  /* 0x0002000612127981 */ /* 0x000ee8000c1e1900 */
[----:B------:R-:W4:Y:S01]  /*0520*/  LDG.E R16, desc[UR6][R16.64+0x200] ;  /* 0x0002000610107981 */ /* 0x000f22000c1e1900 */
[----:B------:R-:W-:-:S05]  /*0530*/  LEA R28, R25, R0, 0x7 ;  /* 0x00000000191c7211 */ /* 0x000fca00078e38ff */
[----:B------:R-:W-:Y:S02]  /*0540*/  IMAD R27, R28, 0xc, R21 ;  /* 0x0000000c1c1b7824 */ /* 0x000fe400078e0215 */
[----:B------:R-:W-:Y:S02]  /*0550*/  VIADD R25, R25, 0x1 ;  /* 0x0000000119197836 */ /* 0x000fe40000000000 */
[----:B--2---:R-:W-:Y:S01]  /*0560*/  FMUL R26, R26, 255 ;  /* 0x437f00001a1a7820 */ /* 0x004fe20000400000 */
[----:B---3--:R-:W-:Y:S01]  /*0570*/  FMUL R28, R18, 255 ;  /* 0x437f0000121c7820 */ /* 0x008fe20000400000 */
[----:B----4-:R-:W-:-:S03]  /*0580*/  FMUL R29, R16, 255 ;  /* 0x437f0000101d7820 */ /* 0x010fc60000400000 */
[----:B------:R2:W-:Y:S04]  /*0590*/  STS [R27], R26 ;  /* 0x0000001a1b007388 */ /* 0x0005e80000000800 */
[----:B------:R2:W-:Y:S04]  /*05a0*/  STS [R27+0x4], R28 ;  /* 0x0000041c1b007388 */ /* 0x0005e80000000800 */
[----:B------:R2:W-:Y:S02]  /*05b0*/  STS [R27+0x8], R29 ;  /* 0x0000081d1b007388 */ /* 0x0005e40000000800 */
.L_x_104:
[----:B------:R-:W-:Y:S05]  /*05c0*/  BSYNC.RECONVERGENT B0 ;  /* 0x0000000000007941 */ /* 0x000fea0003800200 */
.L_x_103:
[----:B-1----:R-:W-:Y:S01]  /*05d0*/  IADD3 R16, PT, PT, R20, 0x100, RZ ;  /* 0x0000010014107810 */ /* 0x002fe20007ffe0ff */
[----:B------:R-:W-:Y:S03]  /*05e0*/  BSSY.RECONVERGENT B0, `(.L_x_105) ;  /* 0x000001d000007945 */ /* 0x000fe60003800200 */
[----:B------:R-:W-:-:S13]  /*05f0*/  ISETP.GE.AND P1, PT, R16, R7, PT ;  /* 0x000000071000720c */ /* 0x000fda0003f26270 */
[----:B------:R-:W-:Y:S05]  /*0600*/  @P1 BRA `(.L_x_106) ;  /* 0x0000000000681947 */ /* 0x000fea0003800000 */
[----:B------:R-:W3:Y:S02]  /*0610*/  LDG.E R16, desc[UR6][R12.64+0x400] ;  /* 0x000400060c107981 */ /* 0x000ee4000c1e1900 */
[----:B---3--:R-:W-:-:S13]  /*0620*/  ISETP.NE.AND P1, PT, R16, -0x1, PT ;  /* 0xffffffff1000780c */ /* 0x008fda0003f25270 */
[----:B------:R-:W-:Y:S05]  /*0630*/  @!P1 BRA `(.L_x_106) ;  /* 0x00000000005c9947 */ /* 0x000fea0003800000 */
[----:B------:R-:W1:Y:S01]  /*0640*/  LDCU UR4, c[0x0][0x3b0] ;  /* 0x00007600ff0477ac */ /* 0x000e620008000800 */
[----:B------:R-:W-:Y:S01]  /*0650*/  LOP3.LUT R17, R16, 0xf, RZ, 0xc0, !PT ;  /* 0x0000000f10117812 */ /* 0x000fe200078ec0ff */
[----:B------:R-:W-:Y:S01]  /*0660*/  IMAD.MOV.U32 R19, RZ, RZ, 0x1 ;  /* 0x00000001ff137424 */ /* 0x000fe200078e00ff */
[----:B------:R-:W-:-:S05]  /*0670*/  SHF.R.S32.HI R16, RZ, 0x4, R16 ;  /* 0x00000004ff107819 */ /* 0x000fca0000011410 */
[----:B-1----:R-:W-:-:S05]  /*0680*/  IMAD R17, R16, UR4, R17 ;  /* 0x0000000410117c24 */ /* 0x002fca000f8e0211 */
[C---:B------:R-:W-:Y:S02]  /*0690*/  LEA R16, R17.reuse, R8, 0x2 ;  /* 0x0000000811107211 */ /* 0x040fe400078e10ff */
[----:B------:R-:W-:-:S03]  /*06a0*/  ISETP.NE.AND P1, PT, R17, R4, PT ;  /* 0x000000041100720c */ /* 0x000fc60003f25270 */
[----:B------:R1:W-:Y:S10]  /*06b0*/  STS [R16], R19 ;  /* 0x0000001310007388 */ /* 0x0003f40000000800 */
[----:B-1----:R-:W-:Y:S05]  /*06c0*/  @P1 BRA `(.L_x_106) ;  /* 0x0000000000381947 */ /* 0x002fea0003800000 */
[--C-:B------:R-:W-:Y:S01]  /*06d0*/  IMAD.WIDE.U32 R18, R7, 0x4, R14.reuse ;  /* 0x0000000407127825 */ /* 0x100fe200078e000e */
[----:B--2---:R-:W2:Y:S03]  /*06e0*/  LDG.E R26, desc[UR6][R14.64+0x400] ;  /* 0x000400060e1a7981 */ /* 0x004ea6000c1e1900 */
        /* <DEDUP_REMOVED lines=12> */
.L_x_106:
[----:B------:R-:W-:Y:S05]  /*07b0*/  BSYNC.RECONVERGENT B0 ;  /* 0x0000000000007941 */ /* 0x000fea0003800200 */
.L_x_105:
[----:B------:R-:W-:Y:S01]  /*07c0*/  VIADD R16, R20, 0x180 ;  /* 0x0000018014107836 */ /* 0x000fe20000000000 */
[----:B------:R-:W-:Y:S04]  /*07d0*/  BSSY.RECONVERGENT B0, `(.L_x_107) ;  /* 0x000001d000007945 */ /* 0x000fe80003800200 */
[----:B------:R-:W-:-:S13]  /*07e0*/  ISETP.GE.AND P1, PT, R16, R7, PT ;  /* 0x000000071000720c */ /* 0x000fda0003f26270 */
[----:B------:R-:W-:Y:S05]  /*07f0*/  @P1 BRA `(.L_x_108) ;  /* 0x0000000000681947 */ /* 0x000fea0003800000 */
[----:B------:R-:W3:Y:S02]  /*0800*/  LDG.E R16, desc[UR6][R12.64+0x600] ;  /* 0x000600060c107981 */ /* 0x000ee4000c1e1900 */
[----:B---3--:R-:W-:-:S13]  /*0810*/  ISETP.NE.AND P1, PT, R16, -0x1, PT ;  /* 0xffffffff1000780c */ /* 0x008fda0003f25270 */
[----:B------:R-:W-:Y:S05]  /*0820*/  @!P1 BRA `(.L_x_108) ;  /* 0x00000000005c9947 */ /* 0x000fea0003800000 */
[----:B------:R-:W3:Y:S01]  /*0830*/  LDCU UR4, c[0x0][0x3b0] ;  /* 0x00007600ff0477ac */ /* 0x000ee20008000800 */
[----:B------:R-:W-:Y:S01]  /*0840*/  LOP3.LUT R17, R16, 0xf, RZ, 0xc0, !PT ;  /* 0x0000000f10117812 */ /* 0x000fe200078ec0ff */
[----:B------:R-:W-:Y:S01]  /*0850*/  HFMA2 R19, -RZ, RZ, 0, 5.9604644775390625e-08 ;  /* 0x00000001ff137431 */ /* 0x000fe200000001ff */
[----:B------:R-:W-:-:S05]  /*0860*/  SHF.R.S32.HI R16, RZ, 0x4, R16 ;  /* 0x00000004ff107819 */ /* 0x000fca0000011410 */
[----:B---3--:R-:W-:-:S04]  /*0870*/  IMAD R17, R16, UR4, R17 ;  /* 0x0000000410117c24 */ /* 0x008fc8000f8e0211 */
[C---:B------:R-:W-:Y:S01]  /*0880*/  IMAD R16, R17.reuse, 0x4, R8 ;  /* 0x0000000411107824 */ /* 0x040fe200078e0208 */
[----:B------:R-:W-:-:S04]  /*0890*/  ISETP.NE.AND P1, PT, R17, R4, PT ;  /* 0x000000041100720c */ /* 0x000fc80003f25270 */
[----:B------:R3:W-:Y:S09]  /*08a0*/  STS [R16], R19 ;  /* 0x0000001310007388 */ /* 0x0007f20000000800 */
[----:B------:R-:W-:Y:S05]  /*08b0*/  @P1 BRA `(.L_x_108) ;  /* 0x0000000000381947 */ /* 0x000fea0003800000 */
[--C-:B---3--:R-:W-:Y:S01]  /*08c0*/  IMAD.WIDE.U32 R18, R7, 0x4, R14.reuse ;  /* 0x0000000407127825 */ /* 0x108fe200078e000e */
[----:B-12---:R-:W2:Y:S03]  /*08d0*/  LDG.E R26, desc[UR6][R14.64+0x600] ;  /* 0x000600060e1a7981 */ /* 0x006ea6000c1e1900 */
        /* <DEDUP_REMOVED lines=12> */
.L_x_108:
[----:B------:R-:W-:Y:S05]  /*09a0*/  BSYNC.RECONVERGENT B0 ;  /* 0x0000000000007941 */ /* 0x000fea0003800200 */
.L_x_107:
[----:B---3--:R-:W-:Y:S01]  /*09b0*/  IADD3 R16, PT, PT, R20, 0x200, RZ ;  /* 0x0000020014107810 */ /* 0x008fe20007ffe0ff */
[----:B------:R-:W-:Y:S03]  /*09c0*/  BSSY.RECONVERGENT B0, `(.L_x_109) ;  /* 0x000001d000007945 */ /* 0x000fe60003800200 */
[----:B------:R-:W-:-:S13]  /*09d0*/  ISETP.GE.AND P1, PT, R16, R7, PT ;  /* 0x000000071000720c */ /* 0x000fda0003f26270 */
[----:B------:R-:W-:Y:S05]  /*09e0*/  @P1 BRA `(.L_x_110) ;  /* 0x0000000000681947 */ /* 0x000fea0003800000 */
[----:B------:R-:W3:Y:S02]  /*09f0*/  LDG.E R16, desc[UR6][R12.64+0x800] ;  /* 0x000800060c107981 */ /* 0x000ee4000c1e1900 */
[----:B---3--:R-:W-:-:S13]  /*0a00*/  ISETP.NE.AND P1, PT, R16, -0x1, PT ;  /* 0xffffffff1000780c */ /* 0x008fda0003f25270 */
[----:B------:R-:W-:Y:S05]  /*0a10*/  @!P1 BRA `(.L_x_110) ;  /* 0x00000000005c9947 */ /* 0x000fea0003800000 */
[----:B------:R-:W3:Y:S01]  /*0a20*/  LDCU UR4, c[0x0][0x3b0] ;  /* 0x00007600ff0477ac */ /* 0x000ee20008000800 */
[----:B------:R-:W-:Y:S01]  /*0a30*/  LOP3.LUT R17, R16, 0xf, RZ, 0xc0, !PT ;  /* 0x0000000f10117812 */ /* 0x000fe200078ec0ff */
[----:B------:R-:W-:Y:S01]  /*0a40*/  IMAD.MOV.U32 R19, RZ, RZ, 0x1 ;  /* 0x00000001ff137424 */ /* 0x000fe200078e00ff */
[----:B------:R-:W-:-:S05]  /*0a50*/  SHF.R.S32.HI R16, RZ, 0x4, R16 ;  /* 0x00000004ff107819 */ /* 0x000fca0000011410 */
[----:B---3--:R-:W-:-:S05]  /*0a60*/  IMAD R17, R16, UR4, R17 ;  /* 0x0000000410117c24 */ /* 0x008fca000f8e0211 */
[C---:B------:R-:W-:Y:S02]  /*0a70*/  LEA R16, R17.reuse, R8, 0x2 ;  /* 0x0000000811107211 */ /* 0x040fe400078e10ff */
[----:B------:R-:W-:-:S03]  /*0a80*/  ISETP.NE.AND P1, PT, R17, R4, PT ;  /* 0x000000041100720c */ /* 0x000fc60003f25270 */
[----:B------:R3:W-:Y:S10]  /*0a90*/  STS [R16], R19 ;  /* 0x0000001310007388 */ /* 0x0007f40000000800 */
[----:B---3--:R-:W-:Y:S05]  /*0aa0*/  @P1 BRA `(.L_x_110) ;  /* 0x0000000000381947 */ /* 0x008fea0003800000 */
[--C-:B------:R-:W-:Y:S01]  /*0ab0*/  IMAD.WIDE.U32 R18, R7, 0x4, R14.reuse ;  /* 0x0000000407127825 */ /* 0x100fe200078e000e */
[----:B-12-4-:R-:W2:Y:S03]  /*0ac0*/  LDG.E R26, desc[UR6][R14.64+0x800] ;  /* 0x000800060e1a7981 */ /* 0x016ea6000c1e1900 */
        /* <DEDUP_REMOVED lines=12> */
.L_x_110:
[----:B------:R-:W-:Y:S05]  /*0b90*/  BSYNC.RECONVERGENT B0 ;  /* 0x0000000000007941 */ /* 0x000fea0003800200 */
.L_x_109:
[----:B------:R-:W-:Y:S01]  /*0ba0*/  VIADD R16, R20, 0x280 ;  /* 0x0000028014107836 */ /* 0x000fe20000000000 */
[----:B------:R-:W-:Y:S04]  /*0bb0*/  BSSY.RECONVERGENT B0, `(.L_x_111) ;  /* 0x000001d000007945 */ /* 0x000fe80003800200 */
[----:B------:R-:W-:-:S13]  /*0bc0*/  ISETP.GE.AND P1, PT, R16, R7, PT ;  /* 0x000000071000720c */ /* 0x000fda0003f26270 */
[----:B------:R-:W-:Y:S05]  /*0bd0*/  @P1 BRA `(.L_x_112) ;  /* 0x0000000000681947 */ /* 0x000fea0003800000 */
[----:B------:R-:W5:Y:S02]  /*0be0*/  LDG.E R16, desc[UR6][R12.64+0xa00] ;  /* 0x000a00060c107981 */ /* 0x000f64000c1e1900 */
[----:B-----5:R-:W-:-:S13]  /*0bf0*/  ISETP.NE.AND P1, PT, R16, -0x1, PT ;  /* 0xffffffff1000780c */ /* 0x020fda0003f25270 */
[----:B------:R-:W-:Y:S05]  /*0c00*/  @!P1 BRA `(.L_x_112) ;  /* 0x00000000005c9947 */ /* 0x000fea0003800000 */
[----:B------:R-:W5:Y:S01]  /*0c10*/  LDCU UR4, c[0x0][0x3b0] ;  /* 0x00007600ff0477ac */ /* 0x000f620008000800 */
[----:B------:R-:W-:Y:S02]  /*0c20*/  LOP3.LUT R17, R16, 0xf, RZ, 0xc0, !PT ;  /* 0x0000000f10117812 */ /* 0x000fe400078ec0ff */
[----:B------:R-:W-:Y:S02]  /*0c30*/  SHF.R.S32.HI R16, RZ, 0x4, R16 ;  /* 0x00000004ff107819 */ /* 0x000fe40000011410 */
[----:B------:R-:W-:-:S03]  /*0c40*/  MOV R19, 0x1 ;  /* 0x0000000100137802 */ /* 0x000fc60000000f00 */
[----:B-----5:R-:W-:-:S04]  /*0c50*/  IMAD R17, R16, UR4, R17 ;  /* 0x0000000410117c24 */ /* 0x020fc8000f8e0211 */
[C---:B------:R-:W-:Y:S01]  /*0c60*/  IMAD R16, R17.reuse, 0x4, R8 ;  /* 0x0000000411107824 */ /* 0x040fe200078e0208 */
[----:B------:R-:W-:-:S04]  /*0c70*/  ISETP.NE.AND P1, PT, R17, R4, PT ;  /* 0x000000041100720c */ /* 0x000fc80003f25270 */
[----:B------:R0:W-:Y:S09]  /*0c80*/  STS [R16], R19 ;  /* 0x0000001310007388 */ /* 0x0001f20000000800 */
[----:B------:R-:W-:Y:S05]  /*0c90*/  @P1 BRA `(.L_x_112) ;  /* 0x0000000000381947 */ /* 0x000fea0003800000 */
[--C-:B0-----:R-:W-:Y:S01]  /*0ca0*/  IMAD.WIDE.U32 R16, R7, 0x4, R14.reuse ;  /* 0x0000000407107825 */ /* 0x101fe200078e000e */
[----:B-1234-:R-:W2:Y:S03]  /*0cb0*/  LDG.E R26, desc[UR6][R14.64+0xa00] ;  /* 0x000a00060e1a7981 */ /* 0x01eea6000c1e1900 */
        /* <DEDUP_REMOVED lines=12> */
.L_x_112:
[----:B------:R-:W-:Y:S05]  /*0d80*/  BSYNC.RECONVERGENT B0 ;  /* 0x0000000000007941 */ /* 0x000fea0003800200 */
.L_x_111:
[----:B0-----:R-:W-:Y:S01]  /*0d90*/  IADD3 R16, PT, PT, R20, 0x300, RZ ;  /* 0x0000030014107810 */ /* 0x001fe20007ffe0ff */
[----:B------:R-:W-:Y:S03]  /*0da0*/  BSSY.RECONVERGENT B0, `(.L_x_113) ;  /* 0x000001d000007945 */ /* 0x000fe60003800200 */
[----:B------:R-:W-:-:S13]  /*0db0*/  ISETP.GE.AND P1, PT, R16, R7, PT ;  /* 0x000000071000720c */ /* 0x000fda0003f26270 */
[----:B------:R-:W-:Y:S05]  /*0dc0*/  @P1 BRA `(.L_x_114) ;  /* 0x0000000000681947 */ /* 0x000fea0003800000 */
[----:B------:R-:W5:Y:S02]  /*0dd0*/  LDG.E R16, desc[UR6][R12.64+0xc00] ;  /* 0x000c00060c107981 */ /* 0x000f64000c1e1900 */
[----:B-----5:R-:W-:-:S13]  /*0de0*/  ISETP.NE.AND P1, PT, R16, -0x1, PT ;  /* 0xffffffff1000780c */ /* 0x020fda0003f25270 */
[----:B------:R-:W-:Y:S05]  /*0df0*/  @!P1 BRA `(.L_x_114) ;  /* 0x00000000005c9947 */ /* 0x000fea0003800000 */
[----:B------:R-:W0:Y:S01]  /*0e00*/  LDCU UR4, c[0x0][0x3b0] ;  /* 0x00007600ff0477ac */ /* 0x000e220008000800 */
[----:B------:R-:W-:Y:S01]  /*0e10*/  LOP3.LUT R17, R16, 0xf, RZ, 0xc0, !PT ;  /* 0x0000000f10117812 */ /* 0x000fe200078ec0ff */
[----:B------:R-:W-:Y:S01]  /*0e20*/  IMAD.MOV.U32 R19, RZ, RZ, 0x1 ;  /* 0x00000001ff137424 */ /* 0x000fe200078e00ff */
[----:B------:R-:W-:-:S05]  /*0e30*/  SHF.R.S32.HI R16, RZ, 0x4, R16 ;  /* 0x00000004ff107819 */ /* 0x000fca0000011410 */
[----:B0-----:R-:W-:-:S05]  /*0e40*/  IMAD R17, R16, UR4, R17 ;  /* 0x0000000410117c24 */ /* 0x001fca000f8e0211 */
[C---:B------:R-:W-:Y:S02]  /*0e50*/  LEA R16, R17.reuse, R8, 0x2 ;  /* 0x0000000811107211 */ /* 0x040fe400078e10ff */
[----:B------:R-:W-:-:S03]  /*0e60*/  ISETP.NE.AND P1, PT, R17, R4, PT ;  /* 0x000000041100720c */ /* 0x000fc60003f25270 */
[----:B------:R0:W-:Y:S10]  /*0e70*/  STS [R16], R19 ;  /* 0x0000001310007388 */ /* 0x0001f40000000800 */
[----:B0-----:R-:W-:Y:S05]  /*0e80*/  @P1 BRA `(.L_x_114) ;  /* 0x0000000000381947 */ /* 0x001fea0003800000 */
        /* <DEDUP_REMOVED lines=14> */
.L_x_114:
[----:B------:R-:W-:Y:S05]  /*0f70*/  BSYNC.RECONVERGENT B0 ;  /* 0x0000000000007941 */ /* 0x000fea0003800200 */
.L_x_113:
        /* <DEDUP_REMOVED lines=8> */
[----:B------:R-:W-:Y:S01]  /*1000*/  LOP3.LUT R13, R12, 0xf, RZ, 0xc0, !PT ;  /* 0x0000000f0c0d7812 */ /* 0x000fe200078ec0ff */
[----:B------:R-:W-:Y:S01]  /*1010*/  HFMA2 R17, -RZ, RZ, 0, 5.9604644775390625e-08 ;  /* 0x00000001ff117431 */ /* 0x000fe200000001ff */
[----:B------:R-:W-:-:S05]  /*1020*/  SHF.R.S32.HI R12, RZ, 0x4, R12 ;  /* 0x00000004ff0c7819 */ /* 0x000fca000001140c */
[----:B-----5:R-:W-:-:S04]  /*1030*/  IMAD R13, R12, UR4, R13 ;  /* 0x000000040c0d7c24 */ /* 0x020fc8000f8e020d */
[C---:B------:R-:W-:Y:S01]  /*1040*/  IMAD R8, R13.reuse, 0x4, R8 ;  /* 0x000000040d087824 */ /* 0x040fe200078e0208 */
[----:B------:R-:W-:-:S04]  /*1050*/  ISETP.NE.AND P1, PT, R13, R4, PT ;  /* 0x000000040d00720c */ /* 0x000fc80003f25270 */
[----:B------:R0:W-:Y:S09]  /*1060*/  STS [R8], R17 ;  /* 0x0000001108007388 */ /* 0x0001f20000000800 */
[----:B------:R-:W-:Y:S05]  /*1070*/  @P1 BRA `(.L_x_116) ;  /* 0x0000000000381947 */ /* 0x000fea0003800000 */
[----:B------:R-:W-:-:S04]  /*1080*/  IMAD.WIDE.U32 R12, R7, 0x4, R14 ;  /* 0x00000004070c7825 */ /* 0x000fc800078e000e */
[----:B0-----:R-:W-:Y:S02]  /*1090*/  IMAD.WIDE.U32 R16, R23, 0x4, R14 ;  /* 0x0000000417107825 */ /* 0x001fe400078e000e */
[----:B------:R-:W5:Y:S04]  /*10a0*/  LDG.E R14, desc[UR6][R14.64+0xe00] ;  /* 0x000e00060e0e7981 */ /* 0x000f68000c1e1900 */
[----:B------:R-:W2:Y:S04]  /*10b0*/  LDG.E R12, desc[UR6][R12.64+0xe00] ;  /* 0x000e00060c0c7981 */ /* 0x000ea8000c1e1900 */
[----:B------:R-:W3:Y:S01]  /*10c0*/  LDG.E R16, desc[UR6][R16.64+0xe00] ;  /* 0x000e000610107981 */ /* 0x000ee2000c1e1900 */
[C---:B------:R-:W-:Y:S01]  /*10d0*/  LEA R4, R25.reuse, R0, 0x7 ;  /* 0x0000000019047211 */ /* 0x040fe200078e38ff */
[----:B------:R-:W-:-:S04]  /*10e0*/  VIADD R25, R25, 0x1 ;  /* 0x0000000119197836 */ /* 0x000fc80000000000 */
[----:B------:R-:W-:Y:S02]  /*10f0*/  IMAD R21, R4, 0xc, R21 ;  /* 0x0000000c04157824 */ /* 0x000fe400078e0215 */
[----:B-----5:R-:W-:Y:S01]  /*1100*/  FMUL R4, R14, 255 ;  /* 0x437f00000e047820 */ /* 0x020fe20000400000 */
[----:B--2---:R-:W-:-:S04]  /*1110*/  FMUL R7, R12, 255 ;  /* 0x437f00000c077820 */ /* 0x004fc80000400000 */
[----:B------:R0:W-:Y:S01]  /*1120*/  STS [R21], R4 ;  /* 0x0000000415007388 */ /* 0x0001e20000000800 */
[----:B---3--:R-:W-:-:S03]  /*1130*/  FMUL R8, R16, 255 ;  /* 0x437f000010087820 */ /* 0x008fc60000400000 */
[----:B------:R0:W-:Y:S04]  /*1140*/  STS [R21+0x4], R7 ;  /* 0x0000040715007388 */ /* 0x0001e80000000800 */
[----:B------:R0:W-:Y:S02]  /*1150*/  STS [R21+0x8], R8 ;  /* 0x0000080815007388 */ /* 0x0001e40000000800 */
.L_x_116:
[----:B------:R-:W-:Y:S05]  /*1160*/  BSYNC.RECONVERGENT B0 ;  /* 0x0000000000007941 */ /* 0x000fea0003800200 */
.L_x_115:
[C---:B0-----:R-:W-:Y:S01]  /*1170*/  IADD3 R7, PT, PT, R5.reuse, 0x3000, RZ ;  /* 0x0000300005077810 */ /* 0x041fe20007ffe0ff */
[----:B------:R-:W-:Y:S01]  /*1180*/  VIADD R5, R5, 0x3200 ;  /* 0x0000320005057836 */ /* 0x000fe20000000000 */
[----:B------:R-:W-:Y:S01]  /*1190*/  SHF.R.U32.HI R4, RZ, 0x3, R0 ;  /* 0x00000003ff047819 */ /* 0x000fe20000011600 */
[----:B------:R-:W-:Y:S01]  /*11a0*/  BAR.SYNC.DEFER_BLOCKING 0x0 ;  /* 0x0000000000007b1d */ /* 0x000fe20000010000 */
[C---:B------:R-:W-:Y:S02]  /*11b0*/  LEA R7, R2.reuse, R7, 0x18 ;  /* 0x0000000702077211 */ /* 0x040fe400078ec0ff */
[----:B------:R-:W-:Y:S02]  /*11c0*/  LEA R5, R2, R5, 0x18 ;  /* 0x0000000502057211 */ /* 0x000fe400078ec0ff */
[----:B------:R-:W-:Y:S02]  /*11d0*/  LOP3.LUT R4, R4, 0x7c, RZ, 0xc0, !PT ;  /* 0x0000007c04047812 */ /* 0x000fe400078ec0ff */
[----:B------:R-:W-:-:S03]  /*11e0*/  LEA R17, R10, R7, 0x2 ;  /* 0x000000070a117211 */ /* 0x000fc600078e10ff */
[----:B------:R-:W-:Y:S01]  /*11f0*/  IMAD.IADD R8, R4, 0x1, R5 ;  /* 0x0000000104087824 */ /* 0x000fe200078e0205 */
[----:B------:R-:W-:Y:S06]  /*1200*/  @P0 BRA `(.L_x_117) ;  /* 0x00000000001c0947 */ /* 0x000fec0003800000 */
[----:B------:R-:W0:Y:S01]  /*1210*/  LDS R9, [R9] ;  /* 0x0000000009097984 */ /* 0x000e220000000800 */
[----:B------:R-:W5:Y:S01]  /*1220*/  LDC.64 R4, c[0x0][0x3a0] ;  /* 0x0000e800ff047b82 */ /* 0x000f620000000a00 */
[----:B------:R-:W-:Y:S05]  /*1230*/  WARPSYNC.ALL ;  /* 0x0000000000007948 */ /* 0x000fea0003800000 */
[----:B-----5:R-:W-:Y:S01]  /*1240*/  IMAD.WIDE.U32 R2, R3, 0x4, R4 ;  /* 0x0000000403027825 */ /* 0x020fe200078e0004 */
[----:B0-----:R-:W-:-:S13]  /*1250*/  ISETP.GT.AND P0, PT, R9, RZ, PT ;  /* 0x000000ff0900720c */ /* 0x001fda0003f04270 */
[----:B------:R-:W-:-:S05]  /*1260*/  VOTE.ANY R5, PT, P0 ;  /* 0x0000000000057806 */ /* 0x000fca00000e0100 */
[----:B------:R0:W-:Y:S02]  /*1270*/  STG.E desc[UR6][R2.64], R5 ;  /* 0x0000000502007986 */ /* 0x0001e4000c101906 */
.L_x_117:
[C---:B0-----:R-:W-:Y:S01]  /*1280*/  VIADD R3, R6.reuse, 0x20 ;  /* 0x0000002006037836 */ /* 0x041fe20000000000 */
[----:B------:R-:W-:Y:S01]  /*1290*/  SHF.L.U32 R2, R11, 0x2, RZ ;  /* 0x000000020b027819 */ /* 0x000fe200000006ff */
[C---:B------:R-:W-:Y:S01]  /*12a0*/  VIADD R7, R6.reuse, 0x8 ;  /* 0x0000000806077836 */ /* 0x040fe20000000000 */
[C---:B------:R-:W-:Y:S02]  /*12b0*/  IADD3 R5, PT, PT, R6.reuse, 0x10, RZ ;  /* 0x0000001006057810 */ /* 0x040fe40007ffe0ff */
[----:B------:R-:W-:Y:S01]  /*12c0*/  IADD3 R9, PT, PT, R6, 0x4, RZ ;  /* 0x0000000406097810 */ /* 0x000fe20007ffe0ff */
[----:B------:R-:W-:Y:S01]  /*12d0*/  IMAD.IADD R13, R17, 0x1, R2 ;  /* 0x00000001110d7824 */ /* 0x000fe200078e0202 */
[----:B------:R-:W-:Y:S02]  /*12e0*/  LOP3.LUT R4, R3, 0x7c, RZ, 0xc0, !PT ;  /* 0x0000007c03047812 */ /* 0x000fe400078ec0ff */
[----:B------:R-:W-:Y:S02]  /*12f0*/  LOP3.LUT R6, R7, 0x7c, RZ, 0xc0, !PT ;  /* 0x0000007c07067812 */ /* 0x000fe400078ec0ff */
[----:B------:R-:W-:Y:S01]  /*1300*/  LOP3.LUT R10, R5, 0x7c, RZ, 0xc0, !PT ;  /* 0x0000007c050a7812 */ /* 0x000fe200078ec0ff */
[----:B------:R-:W-:Y:S01]  /*1310*/  IMAD.IADD R11, R17, 0x1, R4 ;  /* 0x00000001110b7824 */ /* 0x000fe200078e0204 */
[----:B------:R-:W-:-:S02]  /*1320*/  LOP3.LUT R12, R2, 0x40, RZ, 0x3c, !PT ;  /* 0x00000040020c7812 */ /* 0x000fc400078e3cff */
[----:B------:R-:W-:Y:S01]  /*1330*/  LOP3.LUT R14, R9, 0x7c, RZ, 0xc0, !PT ;  /* 0x0000007c090e7812 */ /* 0x000fe200078ec0ff */
[C---:B------:R-:W-:Y:S01]  /*1340*/  IMAD.IADD R9, R17.reuse, 0x1, R6 ;  /* 0x0000000111097824 */ /* 0x040fe200078e0206 */
[C---:B------:R-:W-:Y:S02]  /*1350*/  IADD3 R12, PT, PT, R17.reuse, R12, RZ ;  /* 0x0000000c110c7210 */ /* 0x040fe40007ffe0ff */
[C---:B------:R-:W-:Y:S02]  /*1360*/  IADD3 R10, PT, PT, R17.reuse, R10, RZ ;  /* 0x0000000a110a7210 */ /* 0x040fe40007ffe0ff */
[----:B------:R-:W-:Y:S01]  /*1370*/  IADD3 R17, PT, PT, R17, R14, RZ ;  /* 0x0000000e11117210 */ /* 0x000fe20007ffe0ff */
[----:B------:R-:W-:Y:S01]  /*1380*/  VIADD R14, R22, 0x608 ;  /* 0x00000608160e7836 */ /* 0x000fe20000000000 */
[----:B------:R-:W-:Y:S02]  /*1390*/  I2FP.F32.U32 R16, R25 ;  /* 0x0000001900107245 */ /* 0x000fe40000201000 */
[----:B------:R-:W-:-:S07]  /*13a0*/  MOV R15, RZ ;  /* 0x000000ff000f7202 */ /* 0x000fce0000000f00 */
.L_x_133:
[----:B------:R-:W-:Y:S01]  /*13b0*/  ISETP.NE.AND P0, PT, R15, RZ, PT ;  /* 0x000000ff0f00720c */ /* 0x000fe20003f05270 */
[----:B------:R-:W-:-:S12]  /*13c0*/  IMAD.MOV.U32 R4, RZ, RZ, R16 ;  /* 0x000000ffff047224 */ /* 0x000fd800078e0010 */
[----:B01----:R-:W-:Y:S05]  /*13d0*/  @!P0 BRA `(.L_x_118) ;  /* 0x00000004007c8947 */ /* 0x003fea0003800000 */
[----:B------:R-:W-:Y:S01]  /*13e0*/  ISETP.NE.AND P0, PT, R25, RZ, PT ;  /* 0x000000ff1900720c */ /* 0x000fe20003f05270 */
[----:B------:R-:W-:Y:S01]  /*13f0*/  BSSY.RECONVERGENT B0, `(.L_x_119) ;  /* 0x0000024000007945 */ /* 0x000fe20003800200 */
[----:B------:R-:W-:-:S11]  /*1400*/  HFMA2 R4, -RZ, RZ, 0, 0 ;  /* 0x00000000ff047431 */ /* 0x000fd600000001ff */
[----:B------:R-:W-:Y:S05]  /*1410*/  @!P0 BRA `(.L_x_120) ;  /* 0x0000000000848947 */ /* 0x000fea0003800000 */
[----:B------:R0:W0:Y:S01]  /*1420*/  LDS R2, [R22] ;  /* 0x0000000016027984 */ /* 0x0000220000000800 */
[----:B------:R-:W-:-:S03]  /*1430*/  ISETP.GT.AND P0, PT, R15, 0x4, PT ;  /* 0x000000040f00780c */ /* 0x000fc60003f04270 */
[----:B------:R0:W0:Y:S04]  /*1440*/  LDS R5, [R22+0x4] ;  /* 0x0000040016057984 */ /* 0x0000280000000800 */
[----:B------:R0:W0:Y:S06]  /*1450*/  LDS R4, [R22+0x8] ;  /* 0x0000080016047984 */ /* 0x00002c0000000800 */
[----:B------:R-:W-:Y:S05]  /*1460*/  @P0 BRA `(.L_x_121) ;  /* 0x00000000002c0947 */ /* 0x000fea0003800000 */
[----:B------:R-:W-:-:S13]  /*1470*/  ISETP.GT.AND P0, PT, R15, 0x2, PT ;  /* 0x000000020f00780c */ /* 0x000fda0003f04270 */
[----:B------:R-:W-:Y:S05]  /*1480*/  @P0 BRA `(.L_x_122) ;  /* 0x0000000000140947 */ /* 0x000fea0003800000 */
[----:B------:R-:W-:Y:S01]  /*1490*/  ISETP.NE.AND P0, PT, R15, 0x1, PT ;  /* 0x000000010f00780c */ /* 0x000fe20003f05270 */
[----:B0-----:R-:W-:-:S12]  /*14a0*/  IMAD.MOV.U32 R4, RZ, RZ, R2 ;  /* 0x000000ffff047224 */ /* 0x001fd800078e0002 */
[----:B------:R-:W-:Y:S05]  /*14b0*/  @!P0 BRA `(.L_x_120) ;  /* 0x00000000005c8947 */ /* 0x000fea0003800000 */
[----:B------:R-:W-:Y:S01]  /*14c0*/  MOV R4, R5 ;  /* 0x0000000500047202 */ /* 0x000fe20000000f00 */
[----:B------:R-:W-:Y:S06]  /*14d0*/  BRA `(.L_x_120) ;  /* 0x0000000000547947 */ /* 0x000fec0003800000 */
.L_x_122:
[----:B------:R-:W-:-:S13]  /*14e0*/  ISETP.NE.AND P0, PT, R15, 0x3, PT ;  /* 0x000000030f00780c */ /* 0x000fda0003f05270 */
[----:B------:R-:W-:Y:S05]  /*14f0*/  @!P0 BRA `(.L_x_120) ;  /* 0x00000000004c8947 */ /* 0x000fea0003800000 */
[----:B0-----:R-:W-:Y:S01]  /*1500*/  FMUL R4, R2, R2 ;  /* 0x0000000202047220 */ /* 0x001fe20000400000 */
[----:B------:R-:W-:Y:S06]  /*1510*/  BRA `(.L_x_120) ;  /* 0x0000000000447947 */ /* 0x000fec0003800000 */
.L_x_121:
[----:B------:R-:W-:-:S13]  /*1520*/  ISETP.GT.AND P0, PT, R15, 0x6, PT ;  /* 0x000000060f00780c */ /* 0x000fda0003f04270 */
[----:B------:R-:W-:Y:S05]  /*1530*/  @P0 BRA `(.L_x_123) ;  /* 0x0000000000100947 */ /* 0x000fea0003800000 */
[----:B------:R-:W-:-:S13]  /*1540*/  ISETP.NE.AND P0, PT, R15, 0x5, PT ;  /* 0x000000050f00780c */ /* 0x000fda0003f05270 */
[C---:B0-----:R-:W-:Y:S01]  /*1550*/  @P0 FMUL R4, R2.reuse, R4 ;  /* 0x0000000402040220 */ /* 0x041fe20000400000 */
[----:B------:R-:W-:Y:S01]  /*1560*/  @!P0 FMUL R4, R2, R5 ;  /* 0x0000000502048220 */ /* 0x000fe20000400000 */
[----:B------:R-:W-:Y:S06]  /*1570*/  BRA `(.L_x_120) ;  /* 0x00000000002c7947 */ /* 0x000fec0003800000 */
.L_x_123:
[----:B0-----:R-:W-:-:S05]  /*1580*/  IMAD.MOV.U32 R2, RZ, RZ, -0x7 ;  /* 0xfffffff9ff027424 */ /* 0x001fca00078e00ff */
[----:B------:R-:W-:-:S04]  /*1590*/  VIADDMNMX.U32 R2, R15, R2, 0x2, PT ;  /* 0x000000020f027446 */ /* 0x000fc80003800002 */
[----:B------:R-:W-:-:S04]  /*15a0*/  SHF.L.U32 R6, R2, 0x2, RZ ;  /* 0x0000000202067819 */ /* 0x000fc800000006ff */
[----:B------:R-:W0:Y:S02]  /*15b0*/  LDC R2, c[0x2][R6] ;  /* 0x0080000006027b82 */ /* 0x000e240000000800 */
[----:B0-----:R-:W-:-:S04]  /*15c0*/  SHF.R.S32.HI R3, RZ, 0x1f, R2 ;  /* 0x0000001fff037819 */ /* 0x001fc80000011402 */
.L_x_292:
[----:B------:R-:W-:Y:S05]  /*15d0*/  BRX R2 -0x15e0                                                          (*"BRANCH_TARGETS .L_x_293,.L_x_294,.L_x_295"*) ;  /* 0xffffffe802887949 */ /* 0x000fea000383ffff */
.L_x_294:
[----:B------:R-:W-:Y:S01]  /*15e0*/  FMUL R4, R5, R4 ;  /* 0x0000000405047220 */ /* 0x000fe20000400000 */
[----:B------:R-:W-:Y:S06]  /*15f0*/  BRA `(.L_x_120) ;  /* 0x00000000000c7947 */ /* 0x000fec0003800000 */
.L_x_293:
[----:B------:R-:W-:Y:S01]  /*1600*/  FMUL R4, R5, R5 ;  /* 0x0000000505047220 */ /* 0x000fe20000400000 */
[----:B------:R-:W-:Y:S06]  /*1610*/  BRA `(.L_x_120) ;  /* 0x0000000000047947 */ /* 0x000fec0003800000 */
.L_x_295:
[----:B------:R-:W-:-:S07]  /*1620*/  FMUL R4, R4, R4 ;  /* 0x0000000404047220 */ /* 0x000fce0000400000 */
.L_x_120:
[----:B------:R-:W-:Y:S05]  /*1630*/  BSYNC.RECONVERGENT B0 ;  /* 0x0000000000007941 */ /* 0x000fea0003800200 */
.L_x_119:
[----:B------:R-:W-:Y:S01]  /*1640*/  ISETP.GE.U32.AND P0, PT, R25, 0x2, PT ;  /* 0x000000021900780c */ /* 0x000fe20003f06070 */
[----:B------:R-:W-:-:S12]  /*1650*/  BSSY.RECONVERGENT B0, `(.L_x_118) ;  /* 0x0000037000007945 */ /* 0x000fd80003800200 */
[----:B------:R-:W-:Y:S05]  /*1660*/  @!P0 BRA `(.L_x_124) ;  /* 0x0000000000d48947 */ /* 0x000fea0003800000 */
[----:B------:R-:W-:Y:S01]  /*1670*/  IMAD.MOV.U32 R18, RZ, RZ, 0x2 ;  /* 0x00000002ff127424 */ /* 0x000fe200078e00ff */
[----:B0-----:R-:W-:-:S07]  /*1680*/  MOV R5, R14 ;  /* 0x0000000e00057202 */ /* 0x001fce0000000f00 */
.L_x_130:
[----:B------:R0:W0:Y:S01]  /*1690*/  LDS R19, [R5+-0x8] ;  /* 0xfffff80005137984 */ /* 0x0000220000000800 */
[----:B------:R-:W-:-:S03]  /*16a0*/  ISETP.GT.AND P0, PT, R15, 0x4, PT ;  /* 0x000000040f00780c */ /* 0x000fc60003f04270 */
[----:B------:R0:W0:Y:S04]  /*16b0*/  LDS R6, [R5+-0x4] ;  /* 0xfffffc0005067984 */ /* 0x0000280000000800 */
[----:B------:R0:W0:Y:S06]  /*16c0*/  LDS R7, [R5] ;  /* 0x0000000005077984 */ /* 0x00002c0000000800 */
[----:B------:R-:W-:Y:S05]  /*16d0*/  @P0 BRA `(.L_x_125) ;  /* 0x0000000000400947 */ /* 0x000fea0003800000 */
[----:B------:R-:W-:-:S13]  /*16e0*/  ISETP.GT.AND P0, PT, R15, 0x2, PT ;  /* 0x000000020f00780c */ /* 0x000fda0003f04270 */
[----:B------:R-:W-:Y:S05]  /*16f0*/  @P0 BRA `(.L_x_126) ;  /* 0x00000000001c0947 */ /* 0x000fea0003800000 */
[----:B------:R-:W-:Y:S01]  /*1700*/  ISETP.NE.AND P0, PT, R15, 0x1, PT ;  /* 0x000000010f00780c */ /* 0x000fe20003f05270 */
[----:B0-----:R-:W-:-:S12]  /*1710*/  IMAD.MOV.U32 R3, RZ, RZ, R19 ;  /* 0x000000ffff037224 */ /* 0x001fd800078e0013 */
[----:B------:R-:W-:Y:S05]  /*1720*/  @!P0 BRA `(.L_x_127) ;  /* 0x0000000000888947 */ /* 0x000fea0003800000 */
[----:B------:R-:W-:Y:S02]  /*1730*/  ISETP.NE.AND P0, PT, R15, 0x2, PT ;  /* 0x000000020f00780c */ /* 0x000fe40003f05270 */
[----:B------:R-:W-:-:S11]  /*1740*/  MOV R3, R6 ;  /* 0x0000000600037202 */ /* 0x000fd60000000f00 */
[----:B------:R-:W-:Y:S05]  /*1750*/  @!P0 BRA `(.L_x_127) ;  /* 0x00000000007c8947 */ /* 0x000fea0003800000 */
[----:B------:R-:W-:Y:S05]  /*1760*/  BRA `(.L_x_128) ;  /* 0x0000000000647947 */ /* 0x000fea0003800000 */
.L_x_126:
[----:B------:R-:W-:Y:S01]  /*1770*/  ISETP.NE.AND P0, PT, R15, 0x3, PT ;  /* 0x000000030f00780c */ /* 0x000fe20003f05270 */
[----:B0-----:R-:W-:-:S12]  /*1780*/  IMAD.MOV.U32 R3, RZ, RZ, R7 ;  /* 0x000000ffff037224 */ /* 0x001fd800078e0007 */
[----:B------:R-:W-:Y:S05]  /*1790*/  @!P0 BRA `(.L_x_127) ;  /* 0x00000000006c8947 */ /* 0x000fea0003800000 */
[----:B------:R-:W-:-:S13]  /*17a0*/  ISETP.NE.AND P0, PT, R15, 0x4, PT ;  /* 0x000000040f00780c */ /* 0x000fda0003f05270 */
[----:B------:R-:W-:Y:S05]  /*17b0*/  @P0 BRA `(.L_x_128) ;  /* 0x0000000000500947 */ /* 0x000fea0003800000 */
[----:B------:R-:W-:Y:S01]  /*17c0*/  FMUL R3, R19, R19 ;  /* 0x0000001313037220 */ /* 0x000fe20000400000 */
[----:B------:R-:W-:Y:S06]  /*17d0*/  BRA `(.L_x_127) ;  /* 0x00000000005c7947 */ /* 0x000fec0003800000 */
.L_x_125:
[----:B------:R-:W-:-:S13]  /*17e0*/  ISETP.GT.AND P0, PT, R15, 0x6, PT ;  /* 0x000000060f00780c */ /* 0x000fda0003f04270 */
[----:B------:R-:W-:Y:S05]  /*17f0*/  @P0 BRA `(.L_x_129) ;  /* 0x0000000000280947 */ /* 0x000fea0003800000 */
[----:B------:R-:W-:-:S05]  /*1800*/  HFMA2 R2, -RZ, RZ, 0, 1.1920928955078125e-07 ;  /* 0x00000002ff027431 */ /* 0x000fca00000001ff */
[----:B------:R-:W-:-:S05]  /*1810*/  VIADDMNMX.U32 R2, R15, 0xfffffffb, R2, PT ;  /* 0xfffffffb0f027846 */ /* 0x000fca0003800002 */
[----:B------:R-:W-:-:S04]  /*1820*/  IMAD.SHL.U32 R20, R2, 0x4, RZ ;  /* 0x0000000402147824 */ /* 0x000fc800078e00ff */
[----:B------:R-:W5:Y:S02]  /*1830*/  LDC R2, c[0x2][R20+0xc] ;  /* 0x0080030014027b82 */ /* 0x000f640000000800 */
[----:B-----5:R-:W-:-:S04]  /*1840*/  SHF.R.S32.HI R3, RZ, 0x1f, R2 ;  /* 0x0000001fff037819 */ /* 0x020fc80000011402 */
.L_x_296:
[----:B------:R-:W-:Y:S05]  /*1850*/  BRX R2 -0x1860                                                          (*"BRANCH_TARGETS .L_x_297,.L_x_298,.L_x_128"*) ;  /* 0xffffffe402e87949 */ /* 0x000fea000383ffff */
.L_x_298:
[----:B0-----:R-:W-:Y:S01]  /*1860*/  FMUL R3, R19, R7 ;  /* 0x0000000713037220 */ /* 0x001fe20000400000 */
[----:B------:R-:W-:Y:S06]  /*1870*/  BRA `(.L_x_127) ;  /* 0x0000000000347947 */ /* 0x000fec0003800000 */
.L_x_297:
[----:B0-----:R-:W-:Y:S01]  /*1880*/  FMUL R3, R19, R6 ;  /* 0x0000000613037220 */ /* 0x001fe20000400000 */
[----:B------:R-:W-:Y:S06]  /*1890*/  BRA `(.L_x_127) ;  /* 0x00000000002c7947 */ /* 0x000fec0003800000 */
.L_x_129:
[----:B------:R-:W-:-:S04]  /*18a0*/  MOV R2, 0xfffffff9 ;  /* 0xfffffff900027802 */ /* 0x000fc80000000f00 */
[----:B------:R-:W-:-:S05]  /*18b0*/  VIADDMNMX.U32 R2, R15, R2, 0x3, PT ;  /* 0x000000030f027446 */ /* 0x000fca0003800002 */
[----:B0-----:R-:W-:-:S04]  /*18c0*/  IMAD.SHL.U32 R19, R2, 0x4, RZ ;  /* 0x0000000402137824 */ /* 0x001fc800078e00ff */
[----:B------:R-:W0:Y:S02]  /*18d0*/  LDC R2, c[0x2][R19+0x18] ;  /* 0x0080060013027b82 */ /* 0x000e240000000800 */
[----:B0-----:R-:W-:-:S04]  /*18e0*/  SHF.R.S32.HI R3, RZ, 0x1f, R2 ;  /* 0x0000001fff037819 */ /* 0x001fc80000011402 */
.L_x_300:
[----:B------:R-:W-:Y:S05]  /*18f0*/  BRX R2 -0x1900                                                          (*"BRANCH_TARGETS .L_x_301,.L_x_128,.L_x_303"*) ;  /* 0xffffffe402c07949 */ /* 0x000fea000383ffff */
.L_x_128:
[----:B0-----:R-:W-:Y:S01]  /*1900*/  FMUL R3, R6, R7 ;  /* 0x0000000706037220 */ /* 0x001fe20000400000 */
[----:B------:R-:W-:Y:S06]  /*1910*/  BRA `(.L_x_127) ;  /* 0x00000000000c7947 */ /* 0x000fec0003800000 */
.L_x_301:
[----:B------:R-:W-:Y:S01]  /*1920*/  FMUL R3, R6, R6 ;  /* 0x0000000606037220 */ /* 0x000fe20000400000 */
[----:B------:R-:W-:Y:S06]  /*1930*/  BRA `(.L_x_127) ;  /* 0x0000000000047947 */ /* 0x000fec0003800000 */
.L_x_303:
[----:B------:R-:W-:-:S07]  /*1940*/  FMUL R3, R7, R7 ;  /* 0x0000000707037220 */ /* 0x000fce0000400000 */
.L_x_127:
[C---:B------:R-:W-:Y:S01]  /*1950*/  IADD3 R2, PT, PT, R18.reuse, -0x1, RZ ;  /* 0xffffffff12027810 */ /* 0x040fe20007ffe0ff */
[----:B------:R-:W-:Y:S01]  /*1960*/  FADD R4, R3, R4 ;  /* 0x0000000403047221 */ /* 0x000fe20000000000 */
[----:B------:R-:W-:Y:S01]  /*1970*/  ISETP.LT.AND P1, PT, R18, R25, PT ;  /* 0x000000191200720c */ /* 0x000fe20003f21270 */
[----:B------:R-:W-:Y:S01]  /*1980*/  VIADD R5, R5, 0x600 ;  /* 0x0000060005057836 */ /* 0x000fe20000000000 */
[----:B------:R-:W-:Y:S02]  /*1990*/  ISETP.GE.U32.AND P0, PT, R2, 0x7, PT ;  /* 0x000000070200780c */ /* 0x000fe40003f06070 */
[----:B------:R-:W-:-:S11]  /*19a0*/  IADD3 R18, PT, PT, R18, 0x1, RZ ;  /* 0x0000000112127810 */ /* 0x000fd60007ffe0ff */
[----:B------:R-:W-:Y:S05]  /*19b0*/  @!P0 BRA P1, `(.L_x_130) ;  /* 0xfffffffc00348947 */ /* 0x000fea000083ffff */
.L_x_124:
[----:B------:R-:W-:Y:S05]  /*19c0*/  BSYNC.RECONVERGENT B0 ;  /* 0x0000000000007941 */ /* 0x000fea0003800200 */
.L_x_118:
[----:B0-----:R-:W-:Y:S01]  /*19d0*/  STS [R13], R4 ;  /* 0x000000040d007388 */ /* 0x001fe20000000800 */
[----:B------:R-:W-:Y:S01]  /*19e0*/  ISETP.NE.AND P0, PT, R0, RZ, PT ;  /* 0x000000ff0000720c */ /* 0x000fe20003f05270 */
[----:B------:R-:W-:Y:S05]  /*19f0*/  WARPSYNC.ALL ;  /* 0x0000000000007948 */ /* 0x000fea0003800000 */
[----:B------:R-:W0:Y:S01]  /*1a00*/  LDS R3, [R12] ;  /* 0x000000000c037984 */ /* 0x000e220000000800 */
[----:B------:R-:W-:Y:S01]  /*1a10*/  BSSY.RECONVERGENT B0, `(.L_x_131) ;  /* 0x000001e000007945 */ /* 0x000fe20003800200 */
        /* <DEDUP_REMOVED lines=13> */
[----:B------:R0:W-:Y:S01]  /*1af0*/  STS [R8], R19 ;  /* 0x0000001308007388 */ /* 0x0001e20000000800 */
[----:B------:R-:W-:Y:S06]  /*1b00*/  BAR.SYNC.DEFER_BLOCKING 0x0 ;  /* 0x0000000000007b1d */ /* 0x000fec0000010000 */
[----:B------:R-:W-:Y:S05]  /*1b10*/  @P0 BRA `(.L_x_132) ;  /* 0x0000000000340947 */ /* 0x000fea0003800000 */
[----:B------:R-:W5:Y:S01]  /*1b20*/  S2UR UR5, SR_CgaCtaId ;  /* 0x00000000000579c3 */ /* 0x000f620000008800 */
[----:B------:R-:W-:Y:S01]  /*1b30*/  UMOV UR4, 0x400 ;  /* 0x0000040000047882 */ /* 0x000fe20000000000 */
[----:B------:R-:W-:-:S06]  /*1b40*/  IADD3 R18, P0, PT, R24, R15, RZ ;  /* 0x0000000f18127210 */ /* 0x000fcc0007f1e0ff */
[----:B------:R-:W1:Y:S01]  /*1b50*/  LDC.64 R2, c[0x0][0x398] ;  /* 0x0000e600ff027b82 */ /* 0x000e620000000a00 */
[----:B-----5:R-:W-:-:S09]  /*1b60*/  ULEA UR4, UR5, UR4, 0x18 ;  /* 0x0000000405047291 */ /* 0x020fd2000f8ec0ff */
[----:B------:R-:W5:Y:S02]  /*1b70*/  LDS.128 R4, [UR4+0x3200] ;  /* 0x00320004ff047984 */ /* 0x000f640008000c00 */
[----:B-----5:R-:W-:Y:S01]  /*1b80*/  FADD R5, R19, R5 ;  /* 0x0000000513057221 */ /* 0x020fe20000000000 */
[----:B------:R-:W-:Y:S01]  /*1b90*/  IMAD.X R4, RZ, RZ, RZ, P0 ;  /* 0x000000ffff047224 */ /* 0x000fe200000e06ff */
[C---:B-1----:R-:W-:Y:S02]  /*1ba0*/  LEA R2, P0, R18.reuse, R2, 0x2 ;  /* 0x0000000212027211 */ /* 0x042fe400078010ff */
[----:B------:R-:W-:Y:S02]  /*1bb0*/  FADD R6, R5, R6 ;  /* 0x0000000605067221 */ /* 0x000fe40000000000 */
[----:B------:R-:W-:Y:S02]  /*1bc0*/  LEA.HI.X R3, R18, R3, R4, 0x2, P0 ;  /* 0x0000000312037211 */ /* 0x000fe400000f1404 */
[----:B------:R-:W-:-:S05]  /*1bd0*/  FADD R7, R6, R7 ;  /* 0x0000000706077221 */ /* 0x000fca0000000000 */
[----:B------:R1:W-:Y:S02]  /*1be0*/  STG.E desc[UR6][R2.64], R7 ;  /* 0x0000000702007986 */ /* 0x0003e4000c101906 */
.L_x_132:
[----:B------:R-:W-:Y:S05]  /*1bf0*/  BSYNC.RECONVERGENT B0 ;  /* 0x0000000000007941 */ /* 0x000fea0003800200 */
.L_x_131:
[----:B------:R-:W-:-:S04]  /*1c00*/  IADD3 R15, PT, PT, R15, 0x1, RZ ;  /* 0x000000010f0f7810 */ /* 0x000fc80007ffe0ff */
[----:B------:R-:W-:-:S13]  /*1c10*/  ISETP.NE.AND P0, PT, R15, 0xa, PT ;  /* 0x0000000a0f00780c */ /* 0x000fda0003f05270 */
[----:B------:R-:W-:Y:S05]  /*1c20*/  @P0 BRA `(.L_x_133) ;  /* 0xfffffff400e00947 */ /* 0x000fea000383ffff */
[----:B------:R-:W-:Y:S05]  /*1c30*/  EXIT ;  /* 0x000000000000794d */ /* 0x000fea0003800000 */
.L_x_134:
        /* <DEDUP_REMOVED lines=12> */
.L_x_317:


//--------------------- .text._Z10GMMDoSplitPK10GMMSplit_tiPfiPKfPii --------------------------
	.section	.text._Z10GMMDoSplitPK10GMMSplit_tiPfiPKfPii,"ax",@progbits
	.align	128
        .global         _Z10GMMDoSplitPK10GMMSplit_tiPfiPKfPii
        .type           _Z10GMMDoSplitPK10GMMSplit_tiPfiPKfPii,@function
        .size           _Z10GMMDoSplitPK10GMMSplit_tiPfiPKfPii,(.L_x_318 - _Z10GMMDoSplitPK10GMMSplit_tiPfiPKfPii)
        .other          _Z10GMMDoSplitPK10GMMSplit_tiPfiPKfPii,@"STO_CUDA_ENTRY STV_DEFAULT"
_Z10GMMDoSplitPK10GMMSplit_tiPfiPKfPii:
.text._Z10GMMDoSplitPK10GMMSplit_tiPfiPKfPii:
[----:B------:R-:W-:Y:S01]  /*0000*/  LDC R1, c[0x0][0x37c] ;  /* 0x0000df00ff017b82 */ /* 0x000fe20000000800 */
[----:B------:R-:W0:Y:S01]  /*0010*/  S2R R9, SR_TID.X ;  /* 0x0000000000097919 */ /* 0x000e220000002100 */
[----:B------:R-:W1:Y:S06]  /*0020*/  LDCU.64 UR4, c[0x0][0x358] ;  /* 0x00006b00ff0477ac */ /* 0x000e6c0008000a00 */
[----:B------:R-:W2:Y:S01]  /*0030*/  LDC R11, c[0x0][0x3b0] ;  /* 0x0000ec00ff0b7b82 */ /* 0x000ea20000000800 */
[----:B------:R-:W3:Y:S07]  /*0040*/  S2R R8, SR_CTAID.X ;  /* 0x0000000000087919 */ /* 0x000eee0000002500 */
[----:B------:R-:W4:Y:S01]  /*0050*/  LDC.64 R6, c[0x0][0x3a0] ;  /* 0x0000e800ff067b82 */ /* 0x000f220000000a00 */
[----:B0-----:R-:W-:-:S13]  /*0060*/  ISETP.GT.U32.AND P0, PT, R9, 0x9, PT ;  /* 0x000000090900780c */ /* 0x001fda0003f04070 */
[----:B------:R-:W0:Y:S02]  /*0070*/  @!P0 LDC.64 R2, c[0x0][0x380] ;  /* 0x0000e000ff028b82 */ /* 0x000e240000000a00 */
[----:B0-----:R-:W-:-:S05]  /*0080*/  @!P0 IMAD.WIDE.U32 R2, R9, 0x4, R2 ;  /* 0x0000000409028825 */ /* 0x001fca00078e0002 */
[----:B-1----:R0:W5:Y:S01]  /*0090*/  @!P0 LDG.E R10, desc[UR4][R2.64] ;  /* 0x00000004020a8981 */ /* 0x002162000c1e1900 */
[----:B------:R-:W-:Y:S01]  /*00a0*/  @!P0 MOV R0, 0x400 ;  /* 0x0000040000008802 */ /* 0x000fe20000000f00 */
[----:B------:R-:W-:Y:S01]  /*00b0*/  BSSY.RECONVERGENT B0, `(.L_x_135) ;  /* 0x000002d000007945 */ /* 0x000fe20003800200 */
[----:B------:R-:W1:Y:S02]  /*00c0*/  @!P0 S2R R5, SR_CgaCtaId ;  /* 0x0000000000058919 */ /* 0x000e640000008800 */
[----:B-1----:R-:W-:Y:S02]  /*00d0*/  @!P0 LEA R0, R5, R0, 0x18 ;  /* 0x0000000005008211 */ /* 0x002fe400078ec0ff */
[----:B------:R-:W1:Y:S03]  /*00e0*/  LDC.64 R4, c[0x0][0x3a8] ;  /* 0x0000ea00ff047b82 */ /* 0x000e660000000a00 */
[----:B------:R-:W-:Y:S01]  /*00f0*/  @!P0 IMAD R13, R9, 0x4, R0 ;  /* 0x00000004090d8824 */ /* 0x000fe200078e0200 */
[----:B---3--:R-:W-:-:S05]  /*0100*/  LEA R0, R8, R9, 0x7 ;  /* 0x0000000908007211 */ /* 0x008fca00078e38ff */
[C---:B0-----:R-:W-:Y:S02]  /*0110*/  VIADD R2, R0.reuse, 0x20 ;  /* 0x0000002000027836 */ /* 0x041fe40000000000 */
[----:B-1----:R-:W-:Y:S01]  /*0120*/  IMAD.WIDE R4, R0, 0x4, R4 ;  /* 0x0000000400047825 */ /* 0x002fe200078e0204 */
[----:B-----5:R0:W-:Y:S01]  /*0130*/  @!P0 STS [R13], R10 ;  /* 0x0000000a0d008388 */ /* 0x0201e20000000800 */
[----:B------:R-:W-:Y:S01]  /*0140*/  BAR.SYNC.DEFER_BLOCKING 0x0 ;  /* 0x0000000000007b1d */ /* 0x000fe20000010000 */
[----:B--2---:R-:W-:Y:S01]  /*0150*/  ISETP.GE.AND P0, PT, R2, R11, PT ;  /* 0x0000000b0200720c */ /* 0x004fe20003f06270 */
[----:B----4-:R-:W-:Y:S01]  /*0160*/  IMAD.WIDE R2, R0, 0x4, R6 ;  /* 0x0000000400027825 */ /* 0x010fe200078e0206 */
[----:B------:R-:W-:-:S05]  /*0170*/  SHF.L.U32 R7, R11, 0x1, RZ ;  /* 0x000000010b077819 */ /* 0x000fca00000006ff */
[----:B------:R-:W-:-:S04]  /*0180*/  IMAD.WIDE R6, R7, 0x4, R2 ;  /* 0x0000000407067825 */ /* 0x000fc800078e0202 */
[----:B------:R-:W-:Y:S02]  /*0190*/  IMAD.WIDE R8, R11, 0x4, R2 ;  /* 0x000000040b087825 */ /* 0x000fe400078e0202 */
[----:B0-----:R-:W-:Y:S05]  /*01a0*/  @P0 BRA `(.L_x_136) ;  /* 0x0000000000740947 */ /* 0x001fea0003800000 */
[----:B------:R-:W2:Y:S02]  /*01b0*/  LDG.E R12, desc[UR4][R4.64+0x80] ;  /* 0x00008004040c7981 */ /* 0x000ea4000c1e1900 */
[----:B--2---:R-:W-:-:S13]  /*01c0*/  ISETP.NE.AND P0, PT, R12, -0x1, PT ;  /* 0xffffffff0c00780c */ /* 0x004fda0003f05270 */
[----:B------:R-:W-:Y:S05]  /*01d0*/  @!P0 BRA `(.L_x_136) ;  /* 0x0000000000688947 */ /* 0x000fea0003800000 */
[----:B------:R-:W0:Y:S01]  /*01e0*/  S2R R14, SR_CgaCtaId ;  /* 0x00000000000e7919 */ /* 0x000e220000008800 */
[----:B------:R-:W-:Y:S02]  /*01f0*/  MOV R13, 0x400 ;  /* 0x00000400000d7802 */ /* 0x000fe40000000f00 */
[----:B------:R-:W-:Y:S02]  /*0200*/  LOP3.LUT R10, R12, 0xf, RZ, 0xc0, !PT ;  /* 0x0000000f0c0a7812 */ /* 0x000fe400078ec0ff */
[----:B------:R-:W-:Y:S02]  /*0210*/  SHF.R.S32.HI R12, RZ, 0x4, R12 ;  /* 0x00000004ff0c7819 */ /* 0x000fe4000001140c */
[----:B0-----:R-:W-:-:S05]  /*0220*/  LEA R13, R14, R13, 0x18 ;  /* 0x0000000d0e0d7211 */ /* 0x001fca00078ec0ff */
[----:B------:R-:W-:-:S05]  /*0230*/  IMAD R13, R10, 0x14, R13 ;  /* 0x000000140a0d7824 */ /* 0x000fca00078e020d */
[----:B------:R-:W0:Y:S02]  /*0240*/  LDS R15, [R13] ;  /* 0x000000000d0f7984 */ /* 0x000e240000000800 */
[----:B0-----:R-:W-:-:S13]  /*0250*/  ISETP.NE.AND P0, PT, R12, R15, PT ;  /* 0x0000000f0c00720c */ /* 0x001fda0003f05270 */
[----:B------:R-:W-:Y:S05]  /*0260*/  @P0 BRA `(.L_x_136) ;  /* 0x0000000000440947 */ /* 0x000fea0003800000 */
[----:B------:R-:W2:Y:S04]  /*0270*/  LDG.E R14, desc[UR4][R8.64+0x80] ;  /* 0x00008004080e7981 */ /* 0x000ea8000c1e1900 */
[----:B------:R-:W3:Y:S04]  /*0280*/  LDG.E R12, desc[UR4][R2.64+0x80] ;  /* 0x00008004020c7981 */ /* 0x000ee8000c1e1900 */
[----:B------:R-:W4:Y:S04]  /*0290*/  LDG.E R15, desc[UR4][R6.64+0x80] ;  /* 0x00008004060f7981 */ /* 0x000f28000c1e1900 */
[----:B------:R-:W0:Y:S04]  /*02a0*/  LDS R19, [R13+0xc] ;  /* 0x00000c000d137984 */ /* 0x000e280000000800 */
[----:B------:R-:W1:Y:S04]  /*02b0*/  LDS R17, [R13+0x8] ;  /* 0x000008000d117984 */ /* 0x000e680000000800 */
[----:B------:R-:W5:Y:S04]  /*02c0*/  LDS R16, [R13+0x10] ;  /* 0x000010000d107984 */ /* 0x000f680000000800 */
[----:B------:R-:W5:Y:S01]  /*02d0*/  LDS R21, [R13+0x4] ;  /* 0x000004000d157984 */ /* 0x000f620000000800 */
[----:B--2---:R-:W-:-:S04]  /*02e0*/  FMUL R14, R14, 255 ;  /* 0x437f00000e0e7820 */ /* 0x004fc80000400000 */
[----:B0-----:R-:W-:Y:S01]  /*02f0*/  FMUL R19, R14, R19 ;  /* 0x000000130e137220 */ /* 0x001fe20000400000 */
[----:B---3--:R-:W-:Y:S01]  /*0300*/  FMUL R12, R12, 255 ;  /* 0x437f00000c0c7820 */ /* 0x008fe20000400000 */
[----:B----4-:R-:W-:-:S03]  /*0310*/  FMUL R15, R15, 255 ;  /* 0x437f00000f0f7820 */ /* 0x010fc60000400000 */
[----:B-1----:R-:W-:-:S04]  /*0320*/  FFMA R12, R12, R17, R19 ;  /* 0x000000110c0c7223 */ /* 0x002fc80000000013 */
[----:B-----5:R-:W-:-:S05]  /*0330*/  FFMA R12, R15, R16, R12 ;  /* 0x000000100f0c7223 */ /* 0x020fca000000000c */
[----:B------:R-:W-:-:S13]  /*0340*/  FSETP.GT.AND P0, PT, R12, R21, PT ;  /* 0x000000150c00720b */ /* 0x000fda0003f04000 */
[----:B------:R-:W0:Y:S02]  /*0350*/  @P0 LDC R15, c[0x0][0x388] ;  /* 0x0000e200ff0f0b82 */ /* 0x000e240000000800 */
[----:B0-----:R-:W-:-:S05]  /*0360*/  @P0 IMAD.IADD R15, R10, 0x1, R15 ;  /* 0x000000010a0f0824 */ /* 0x001fca00078e020f */
[----:B------:R0:W-:Y:S02]  /*0370*/  @P0 STG.E desc[UR4][R4.64+0x80], R15 ;  /* 0x0000800f04000986 */ /* 0x0001e4000c101904 */
.L_x_136:
[----:B------:R-:W-:Y:S05]  /*0380*/  BSYNC.RECONVERGENT B0 ;  /* 0x0000000000007941 */ /* 0x000fea0003800200 */
.L_x_135:
[----:B------:R-:W-:Y:S01]  /*0390*/  IADD3 R10, PT, PT, R0, 0x40, RZ ;  /* 0x00000040000a7810 */ /* 0x000fe20007ffe0ff */
[----:B------:R-:W-:Y:S03]  /*03a0*/  BSSY.RECONVERGENT B0, `(.L_x_137) ;  /* 0x0000020000007945 */ /* 0x000fe60003800200 */
[----:B------:R-:W-:-:S13]  /*03b0*/  ISETP.GE.AND P0, PT, R10, R11, PT ;  /* 0x0000000b0a00720c */ /* 0x000fda0003f06270 */
[----:B------:R-:W-:Y:S05]  /*03c0*/  @P0 BRA `(.L_x_138) ;  /* 0x0000000000740947 */ /* 0x000fea0003800000 */
[----:B------:R-:W2:Y:S02]  /*03d0*/  LDG.E R12, desc[UR4][R4.64+0x100] ;  /* 0x00010004040c7981 */ /* 0x000ea4000c1e1900 */
[----:B--2---:R-:W-:-:S13]  /*03e0*/  ISETP.NE.AND P0, PT, R12, -0x1, PT ;  /* 0xffffffff0c00780c */ /* 0x004fda0003f05270 */
[----:B------:R-:W-:Y:S05]  /*03f0*/  @!P0 BRA `(.L_x_138) ;  /* 0x0000000000688947 */ /* 0x000fea0003800000 */
[----:B------:R-:W1:Y:S01]  /*0400*/  S2R R14, SR_CgaCtaId ;  /* 0x00000000000e7919 */ /* 0x000e620000008800 */
[----:B------:R-:W-:Y:S02]  /*0410*/  MOV R13, 0x400 ;  /* 0x00000400000d7802 */ /* 0x000fe40000000f00 */
[----:B------:R-:W-:Y:S02]  /*0420*/  LOP3.LUT R10, R12, 0xf, RZ, 0xc0, !PT ;  /* 0x0000000f0c0a7812 */ /* 0x000fe400078ec0ff */
[----:B------:R-:W-:Y:S02]  /*0430*/  SHF.R.S32.HI R12, RZ, 0x4, R12 ;  /* 0x00000004ff0c7819 */ /* 0x000fe4000001140c */
[----:B-1----:R-:W-:-:S05]  /*0440*/  LEA R13, R14, R13, 0x18 ;  /* 0x0000000d0e0d7211 */ /* 0x002fca00078ec0ff */
[----:B------:R-:W-:-:S05]  /*0450*/  IMAD R13, R10, 0x14, R13 ;  /* 0x000000140a0d7824 */ /* 0x000fca00078e020d */
[----:B0-----:R-:W0:Y:S02]  /*0460*/  LDS R15, [R13] ;  /* 0x000000000d0f7984 */ /* 0x001e240000000800 */
        /* <DEDUP_REMOVED lines=19> */
.L_x_138:
[----:B------:R-:W-:Y:S05]  /*05a0*/  BSYNC.RECONVERGENT B0 ;  /* 0x0000000000007941 */ /* 0x000fea0003800200 */
.L_x_137:
[----:B------:R-:W-:Y:S01]  /*05b0*/  IADD3 R10, PT, PT, R0, 0x60, RZ ;  /* 0x00000060000a7810 */ /* 0x000fe20007ffe0ff */
[----:B------:R-:W-:Y:S03]  /*05c0*/  BSSY.RECONVERGENT B0, `(.L_x_139) ;  /* 0x0000020000007945 */ /* 0x000fe60003800200 */
[----:B------:R-:W-:-:S13]  /*05d0*/  ISETP.GE.AND P0, PT, R10, R11, PT ;  /* 0x0000000b0a00720c */ /* 0x000fda0003f06270 */
[----:B------:R-:W-:Y:S05]  /*05e0*/  @P0 BRA `(.L_x_140) ;  /* 0x0000000000740947 */ /* 0x000fea0003800000 */
[----:B------:R-:W2:Y:S02]  /*05f0*/  LDG.E R12, desc[UR4][R4.64+0x180] ;  /* 0x00018004040c7981 */ /* 0x000ea4000c1e1900 */
[----:B--2---:R-:W-:-:S13]  /*0600*/  ISETP.NE.AND P0, PT, R12, -0x1, PT ;  /* 0xffffffff0c00780c */ /* 0x004fda0003f05270 */
[----:B------:R-:W-:Y:S05]  /*0610*/  @!P0 BRA `(.L_x_140) ;  /* 0x0000000000688947 */ /* 0x000fea0003800000 */
[----:B------:R-:W2:Y:S01]  /*0620*/  S2R R14, SR_CgaCtaId ;  /* 0x00000000000e7919 */ /* 0x000ea20000008800 */
[----:B------:R-:W-:Y:S02]  /*0630*/  MOV R13, 0x400 ;  /* 0x00000400000d7802 */ /* 0x000fe40000000f00 */
[----:B------:R-:W-:Y:S02]  /*0640*/  LOP3.LUT R10, R12, 0xf, RZ, 0xc0, !PT ;  /* 0x0000000f0c0a7812 */ /* 0x000fe400078ec0ff */
[----:B------:R-:W-:Y:S02]  /*0650*/  SHF.R.S32.HI R12, RZ, 0x4, R12 ;  /* 0x00000004ff0c7819 */ /* 0x000fe4000001140c */
[----:B--2---:R-:W-:-:S05]  /*0660*/  LEA R13, R14, R13, 0x18 ;  /* 0x0000000d0e0d7211 */ /* 0x004fca00078ec0ff */
[----:B------:R-:W-:-:S05]  /*0670*/  IMAD R13, R10, 0x14, R13 ;  /* 0x000000140a0d7824 */ /* 0x000fca00078e020d */
[----:B01----:R-:W0:Y:S02]  /*0680*/  LDS R15, [R13] ;  /* 0x000000000d0f7984 */ /* 0x003e240000000800 */
        /* <DEDUP_REMOVED lines=19> */
.L_x_140:
[----:B------:R-:W-:Y:S05]  /*07c0*/  BSYNC.RECONVERGENT B0 ;  /* 0x0000000000007941 */ /* 0x000fea0003800200 */
.L_x_139:
[----:B------:R-:W-:-:S04]  /*07d0*/  IADD3 R0, PT, PT, R0, 0x80, RZ ;  /* 0x0000008000007810 */ /* 0x000fc80007ffe0ff */
[----:B------:R-:W-:-:S13]  /*07e0*/  ISETP.GE.AND P0, PT, R0, R11, PT ;  /* 0x0000000b0000720c */ /* 0x000fda0003f06270 */
[----:B------:R-:W-:Y:S05]  /*07f0*/  @P0 EXIT ;  /* 0x000000000000094d */ /* 0x000fea0003800000 */
[----:B------:R-:W3:Y:S02]  /*0800*/  LDG.E R0, desc[UR4][R4.64+0x200] ;  /* 0x0002000404007981 */ /* 0x000ee4000c1e1900 */
[----:B---3--:R-:W-:-:S13]  /*0810*/  ISETP.NE.AND P0, PT, R0, -0x1, PT ;  /* 0xffffffff0000780c */ /* 0x008fda0003f05270 */
[----:B------:R-:W-:Y:S05]  /*0820*/  @!P0 EXIT ;  /* 0x000000000000894d */ /* 0x000fea0003800000 */
[----:B------:R-:W3:Y:S01]  /*0830*/  S2R R12, SR_CgaCtaId ;  /* 0x00000000000c7919 */ /* 0x000ee20000008800 */
[----:B------:R-:W-:Y:S02]  /*0840*/  MOV R11, 0x400 ;  /* 0x00000400000b7802 */ /* 0x000fe40000000f00 */
[----:B------:R-:W-:Y:S02]  /*0850*/  LOP3.LUT R10, R0, 0xf, RZ, 0xc0, !PT ;  /* 0x0000000f000a7812 */ /* 0x000fe400078ec0ff */
[----:B------:R-:W-:Y:S02]  /*0860*/  SHF.R.S32.HI R0, RZ, 0x4, R0 ;  /* 0x00000004ff007819 */ /* 0x000fe40000011400 */
[----:B---3--:R-:W-:-:S05]  /*0870*/  LEA R11, R12, R11, 0x18 ;  /* 0x0000000b0c0b7211 */ /* 0x008fca00078ec0ff */
[----:B------:R-:W-:-:S05]  /*0880*/  IMAD R11, R10, 0x14, R11 ;  /* 0x000000140a0b7824 */ /* 0x000fca00078e020b */
[----:B------:R-:W3:Y:S02]  /*0890*/  LDS R13, [R11] ;  /* 0x000000000b0d7984 */ /* 0x000ee40000000800 */
[----:B---3--:R-:W-:-:S13]  /*08a0*/  ISETP.NE.AND P0, PT, R0, R13, PT ;  /* 0x0000000d0000720c */ /* 0x008fda0003f05270 */
[----:B------:R-:W-:Y:S05]  /*08b0*/  @P0 EXIT ;  /* 0x000000000000094d */ /* 0x000fea0003800000 */
[----:B------:R-:W3:Y:S04]  /*08c0*/  LDG.E R8, desc[UR4][R8.64+0x200] ;  /* 0x0002000408087981 */ /* 0x000ee8000c1e1900 */
[----:B------:R-:W4:Y:S04]  /*08d0*/  LDG.E R2, desc[UR4][R2.64+0x200] ;  /* 0x0002000402027981 */ /* 0x000f28000c1e1900 */
[----:B------:R-:W5:Y:S04]  /*08e0*/  LDG.E R6, desc[UR4][R6.64+0x200] ;  /* 0x0002000406067981 */ /* 0x000f68000c1e1900 */
[----:B012---:R-:W0:Y:S04]  /*08f0*/  LDS R15, [R11+0xc] ;  /* 0x00000c000b0f7984 */ /* 0x007e280000000800 */
[----:B------:R-:W1:Y:S04]  /*0900*/  LDS R13, [R11+0x8] ;  /* 0x000008000b0d7984 */ /* 0x000e680000000800 */
[----:B------:R-:W2:Y:S04]  /*0910*/  LDS R17, [R11+0x10] ;  /* 0x000010000b117984 */ /* 0x000ea80000000800 */
[----:B------:R-:W2:Y:S01]  /*0920*/  LDS R19, [R11+0x4] ;  /* 0x000004000b137984 */ /* 0x000ea20000000800 */
[----:B---3--:R-:W-:-:S04]  /*0930*/  FMUL R0, R8, 255 ;  /* 0x437f000008007820 */ /* 0x008fc80000400000 */
[----:B0-----:R-:W-:Y:S01]  /*0940*/  FMUL R15, R0, R15 ;  /* 0x0000000f000f7220 */ /* 0x001fe20000400000 */
[----:B----4-:R-:W-:-:S04]  /*0950*/  FMUL R0, R2, 255 ;  /* 0x437f000002007820 */ /* 0x010fc80000400000 */
[----:B-1----:R-:W-:Y:S01]  /*0960*/  FFMA R13, R0, R13, R15 ;  /* 0x0000000d000d7223 */ /* 0x002fe2000000000f */
[----:B-----5:R-:W-:-:S04]  /*0970*/  FMUL R0, R6, 255 ;  /* 0x437f000006007820 */ /* 0x020fc80000400000 */
[----:B--2---:R-:W-:-:S05]  /*0980*/  FFMA R0, R0, R17, R13 ;  /* 0x0000001100007223 */ /* 0x004fca000000000d */
[----:B------:R-:W-:-:S13]  /*0990*/  FSETP.GT.AND P0, PT, R0, R19, PT ;  /* 0x000000130000720b */ /* 0x000fda0003f04000 */
[----:B------:R-:W-:Y:S05]  /*09a0*/  @!P0 EXIT ;  /* 0x000000000000894d */ /* 0x000fea0003800000 */
[----:B------:R-:W0:Y:S02]  /*09b0*/  LDCU UR6, c[0x0][0x388] ;  /* 0x00007100ff0677ac */ /* 0x000e240008000800 */
[----:B0-----:R-:W-:-:S05]  /*09c0*/  VIADD R3, R10, UR6 ;  /* 0x000000060a037c36 */ /* 0x001fca0008000000 */
[----:B------:R-:W-:Y:S01]  /*09d0*/  STG.E desc[UR4][R4.64+0x200], R3 ;  /* 0x0002000304007986 */ /* 0x000fe2000c101904 */
[----:B------:R-:W-:Y:S05]  /*09e0*/  EXIT ;  /* 0x000000000000794d */ /* 0x000fea0003800000 */
.L_x_141:
        /* <DEDUP_REMOVED lines=9> */
.L_x_318:


//--------------------- .text._Z12GMMFindSplitP10GMMSplit_tiPfii --------------------------
	.section	.text._Z12GMMFindSplitP10GMMSplit_tiPfii,"ax",@progbits
	.align	128
        .global         _Z12GMMFindSplitP10GMMSplit_tiPfii
        .type           _Z12GMMFindSplitP10GMMSplit_tiPfii,@function
        .size           _Z12GMMFindSplitP10GMMSplit_tiPfii,(.L_x_310 - _Z12GMMFindSplitP10GMMSplit_tiPfii)
        .other          _Z12GMMFindSplitP10GMMSplit_tiPfii,@"STO_CUDA_ENTRY STV_DEFAULT"
_Z12GMMFindSplitP10GMMSplit_tiPfii:
.text._Z12GMMFindSplitP10GMMSplit_tiPfii:
[----:B------:R-:W0:Y:S01]  /*0000*/  LDC R1, c[0x0][0x37c] ;  /* 0x0000df00ff017b82 */ /* 0x000e220000000800 */
[----:B------:R-:W1:Y:S01]  /*0010*/  S2R R6, SR_TID.X ;  /* 0x0000000000067919 */ /* 0x000e620000002100 */
[----:B------:R-:W1:Y:S06]  /*0020*/  LDCU UR4, c[0x0][0x388] ;  /* 0x00007100ff0477ac */ /* 0x000e6c0008000800 */
[----:B------:R-:W2:Y:S01]  /*0030*/  LDC.64 R4, c[0x0][0x390] ;  /* 0x0000e400ff047b82 */ /* 0x000ea20000000a00 */
[----:B------:R-:W-:Y:S01]  /*0040*/  BSSY.RECONVERGENT B0, `(.L_x_142) ;  /* 0x0000175000007945 */ /* 0x000fe20003800200 */
[----:B------:R-:W3:Y:S01]  /*0050*/  S2R R7, SR_TID.Y ;  /* 0x0000000000077919 */ /* 0x000ee20000002200 */
[----:B------:R-:W3:Y:S01]  /*0060*/  LDCU.64 UR8, c[0x0][0x398] ;  /* 0x00007300ff0877ac */ /* 0x000ee20008000a00 */
[----:B0-----:R-:W-:-:S02]  /*0070*/  VIADD R1, R1, 0xffffffe0 ;  /* 0xffffffe001017836 */ /* 0x001fc40000000000 */
[----:B------:R-:W-:Y:S01]  /*0080*/  IMAD.MOV.U32 R9, RZ, RZ, RZ ;  /* 0x000000ffff097224 */ /* 0x000fe200078e00ff */
[----:B------:R-:W0:Y:S01]  /*0090*/  LDCU.64 UR6, c[0x0][0x358] ;  /* 0x00006b00ff0677ac */ /* 0x000e220008000a00 */
[C---:B-1----:R-:W-:Y:S01]  /*00a0*/  ISETP.GE.U32.AND P0, PT, R6.reuse, UR4, PT ;  /* 0x0000000406007c0c */ /* 0x042fe2000bf06070 */
[----:B---3--:R-:W-:-:S04]  /*00b0*/  IMAD R0, R6, UR9, R7 ;  /* 0x0000000906007c24 */ /* 0x008fc8000f8e0207 */
[----:B------:R-:W-:-:S04]  /*00c0*/  IMAD R3, R0, UR8, RZ ;  /* 0x0000000800037c24 */ /* 0x000fc8000f8e02ff */
[----:B--2---:R-:W-:-:S04]  /*00d0*/  IMAD.WIDE R4, R3, 0x4, R4 ;  /* 0x0000000403047825 */ /* 0x004fc800078e0204 */
[----:B------:R-:W-:Y:S05]  /*00e0*/  @P0 BRA `(.L_x_143) ;  /* 0x0000001400a80947 */ /* 0x000fea0003800000 */
[----:B0-----:R-:W2:Y:S04]  /*00f0*/  LDG.E R8, desc[UR6][R4.64+0x10] ;  /* 0x0000100604087981 */ /* 0x001ea8000c1e1900 */
[----:B------:R-:W2:Y:S01]  /*0100*/  LDG.E R15, desc[UR6][R4.64+0x24] ;  /* 0x00002406040f7981 */ /* 0x000ea2000c1e1900 */
[----:B------:R-:W-:Y:S01]  /*0110*/  BSSY.RECONVERGENT B1, `(.L_x_144) ;  /* 0x000000f000017945 */ /* 0x000fe20003800200 */
[----:B--2---:R-:W-:-:S04]  /*0120*/  FSETP.GT.AND P0, PT, R8, R15, PT ;  /* 0x0000000f0800720b */ /* 0x004fc80003f04000 */
[----:B------:R-:W-:-:S04]  /*0130*/  FSEL R0, R8, R15, P0 ;  /* 0x0000000f08007208 */ /* 0x000fc80000000000 */
[----:B------:R-:W-:-:S04]  /*0140*/  IADD3 R2, PT, PT, R0, 0x1800000, RZ ;  /* 0x0180000000027810 */ /* 0x000fc80007ffe0ff */
[----:B------:R-:W-:-:S04]  /*0150*/  LOP3.LUT R2, R2, 0x7f800000, RZ, 0xc0, !PT ;  /* 0x7f80000002027812 */ /* 0x000fc800078ec0ff */
[----:B------:R-:W-:-:S13]  /*0160*/  ISETP.GT.U32.AND P0, PT, R2, 0x1ffffff, PT ;  /* 0x01ffffff0200780c */ /* 0x000fda0003f04070 */
[----:B------:R-:W-:Y:S05]  /*0170*/  @P0 BRA `(.L_x_145) ;  /* 0x0000000000100947 */ /* 0x000fea0003800000 */
[----:B------:R-:W-:-:S07]  /*0180*/  MOV R14, 0x1a0 ;  /* 0x000001a0000e7802 */ /* 0x000fce0000000f00 */
[----:B------:R-:W-:Y:S05]  /*0190*/  CALL.REL.NOINC `($__internal_3_$__cuda_sm20_rcp_rn_f32_slowpath) ;  /* 0x0000001800507944 */ /* 0x000fea0003c00000 */
[----:B------:R-:W-:Y:S01]  /*01a0*/  IMAD.MOV.U32 R9, RZ, RZ, R0 ;  /* 0x000000ffff097224 */ /* 0x000fe200078e0000 */
[----:B------:R-:W-:Y:S06]  /*01b0*/  BRA `(.L_x_146) ;  /* 0x0000000000107947 */ /* 0x000fec0003800000 */
.L_x_145:
[----:B------:R-:W0:Y:S02]  /*01c0*/  MUFU.RCP R9, R0 ;  /* 0x0000000000097308 */ /* 0x000e240000001000 */
[----:B0-----:R-:W-:-:S04]  /*01d0*/  FFMA R2, R0, R9, -1 ;  /* 0xbf80000000027423 */ /* 0x001fc80000000009 */
[----:B------:R-:W-:-:S04]  /*01e0*/  FADD.FTZ R2, -R2, -RZ ;  /* 0x800000ff02027221 */ /* 0x000fc80000010100 */
[----:B------:R-:W-:-:S07]  /*01f0*/  FFMA R9, R9, R2, R9 ;  /* 0x0000000209097223 */ /* 0x000fce0000000009 */
.L_x_146:
[----:B------:R-:W-:Y:S05]  /*0200*/  BSYNC.RECONVERGENT B1 ;  /* 0x0000000000017941 */ /* 0x000fea0003800200 */
.L_x_144:
[----:B------:R-:W2:Y:S04]  /*0210*/  LDG.E R10, desc[UR6][R4.64+0x1c] ;  /* 0x00001c06040a7981 */ /* 0x000ea8000c1e1900 */
[----:B------:R-:W3:Y:S04]  /*0220*/  LDG.E R12, desc[UR6][R4.64+0x14] ;  /* 0x00001406040c7981 */ /* 0x000ee8000c1e1900 */
[----:B------:R-:W4:Y:S04]  /*0230*/  LDG.E R11, desc[UR6][R4.64+0x18] ;  /* 0x00001806040b7981 */ /* 0x000f28000c1e1900 */
[----:B------:R-:W5:Y:S01]  /*0240*/  LDG.E R13, desc[UR6][R4.64+0x20] ;  /* 0x00002006040d7981 */ /* 0x000f62000c1e1900 */
[-C--:B------:R-:W-:Y:S01]  /*0250*/  FMUL R14, R8, R9.reuse ;  /* 0x00000009080e7220 */ /* 0x080fe20000400000 */
[-C--:B------:R-:W-:Y:S01]  /*0260*/  FMUL R15, R15, R9.reuse ;  /* 0x000000090f0f7220 */ /* 0x080fe20000400000 */
[----:B------:R-:W-:Y:S01]  /*0270*/  BSSY.RECONVERGENT B1, `(.L_x_147) ;  /* 0x0000030000017945 */ /* 0x000fe20003800200 */
[-C--:B--2---:R-:W-:Y:S01]  /*0280*/  FMUL R3, R10, R9.reuse ;  /* 0x000000090a037220 */ /* 0x084fe20000400000 */
[----:B---3--:R-:W-:-:S03]  /*0290*/  FMUL R0, R12, R9 ;  /* 0x000000090c007220 */ /* 0x008fc60000400000 */
[C---:B------:R-:W-:Y:S01]  /*02a0*/  FMUL R17, R14.reuse, R3 ;  /* 0x000000030e117220 */ /* 0x040fe20000400000 */
[----:B------:R-:W-:Y:S01]  /*02b0*/  FADD R20, R14, R3 ;  /* 0x000000030e147221 */ /* 0x000fe20000000000 */
[----:B----4-:R-:W-:Y:S02]  /*02c0*/  FMUL R2, R11, R9 ;  /* 0x000000090b027220 */ /* 0x010fe40000400000 */
[C---:B------:R-:W-:Y:S01]  /*02d0*/  FFMA R21, -R0.reuse, R0, R17 ;  /* 0x0000000000157223 */ /* 0x040fe20000000111 */
[----:B------:R-:W-:Y:S01]  /*02e0*/  FADD R19, R0, R0 ;  /* 0x0000000000137221 */ /* 0x000fe20000000000 */
[----:B------:R-:W-:Y:S01]  /*02f0*/  FMUL R17, R15, R17 ;  /* 0x000000110f117220 */ /* 0x000fe20000400000 */
[----:B-----5:R-:W-:Y:S01]  /*0300*/  FMUL R16, R13, R9 ;  /* 0x000000090d107220 */ /* 0x020fe20000400000 */
[----:B------:R-:W-:Y:S01]  /*0310*/  FFMA R21, R14, R15, R21 ;  /* 0x0000000f0e157223 */ /* 0x000fe20000000015 */
[----:B------:R-:W-:Y:S01]  /*0320*/  FMUL R19, R2, R19 ;  /* 0x0000001302137220 */ /* 0x000fe20000400000 */
[----:B------:R-:W-:-:S02]  /*0330*/  FADD R20, R15, R20 ;  /* 0x000000140f147221 */ /* 0x000fc40000000000 */
[----:B------:R-:W-:Y:S01]  /*0340*/  FFMA R18, -R2, R2, R21 ;  /* 0x0000000202127223 */ /* 0x000fe20000000115 */
[----:B------:R-:W-:-:S03]  /*0350*/  FFMA R17, R16, R19, R17 ;  /* 0x0000001310117223 */ /* 0x000fc60000000011 */
[----:B------:R-:W-:Y:S01]  /*0360*/  FFMA R19, R3, R15, R18 ;  /* 0x0000000f03137223 */ /* 0x000fe20000000012 */
[-C--:B------:R-:W-:Y:S01]  /*0370*/  FMUL R18, R14, R16.reuse ;  /* 0x000000100e127220 */ /* 0x080fe20000400000 */
[----:B------:R-:W-:Y:S01]  /*0380*/  FMUL R14, R20, 0.3333333432674407959 ;  /* 0x3eaaaaab140e7820 */ /* 0x000fe20000400000 */
[----:B------:R-:W-:Y:S01]  /*0390*/  FMUL R3, R2, R3 ;  /* 0x0000000302037220 */ /* 0x000fe20000400000 */
[C---:B------:R-:W-:Y:S01]  /*03a0*/  FFMA R19, -R16.reuse, R16, R19 ;  /* 0x0000001010137223 */ /* 0x040fe20000000113 */
[----:B------:R-:W-:Y:S01]  /*03b0*/  FFMA R17, -R16, R18, R17 ;  /* 0x0000001210117223 */ /* 0x000fe20000000111 */
[----:B------:R-:W-:Y:S02]  /*03c0*/  FMUL R15, R0, R15 ;  /* 0x0000000f000f7220 */ /* 0x000fe40000400000 */
[----:B------:R-:W-:Y:S01]  /*03d0*/  FFMA R20, -R20, R14, R19 ;  /* 0x0000000e14147223 */ /* 0x000fe20000000113 */
[----:B------:R-:W-:Y:S01]  /*03e0*/  FFMA R3, -R2, R3, R17 ;  /* 0x0000000302037223 */ /* 0x000fe20000000111 */
[----:B------:R-:W-:-:S02]  /*03f0*/  FADD R2, R14, R14 ;  /* 0x0000000e0e027221 */ /* 0x000fc40000000000 */
[----:B------:R-:W-:Y:S01]  /*0400*/  FMUL R20, R20, 0.3333333432674407959 ;  /* 0x3eaaaaab14147820 */ /* 0x000fe20000400000 */
[----:B------:R-:W-:Y:S01]  /*0410*/  FFMA R3, -R0, R15, R3 ;  /* 0x0000000f00037223 */ /* 0x000fe20000000103 */
[----:B------:R-:W-:-:S03]  /*0420*/  FFMA R2, R14, R2, -R19 ;  /* 0x000000020e027223 */ /* 0x000fc60000000813 */
[----:B------:R-:W-:Y:S01]  /*0430*/  FMNMX.NAN R15, RZ, R20, PT ;  /* 0x00000014ff0f7209 */ /* 0x000fe20003820000 */
[----:B------:R-:W-:-:S04]  /*0440*/  FFMA R2, R14, R2, R3 ;  /* 0x000000020e027223 */ /* 0x000fc80000000003 */
[----:B------:R-:W-:Y:S01]  /*0450*/  FMUL R0, R15, R15 ;  /* 0x0000000f0f007220 */ /* 0x000fe20000400000 */
[----:B------:R-:W-:-:S03]  /*0460*/  FMUL R16, R2, 0.5 ;  /* 0x3f00000002107820 */ /* 0x000fc60000400000 */
[----:B------:R-:W-:-:S04]  /*0470*/  FMUL R3, R15, R0 ;  /* 0x000000000f037220 */ /* 0x000fc80000400000 */
[----:B------:R-:W-:-:S05]  /*0480*/  FFMA R3, R16, R16, R3 ;  /* 0x0000001010037223 */ /* 0x000fca0000000003 */
[----:B------:R-:W-:-:S04]  /*0490*/  FSETP.GT.AND P0, PT, R3, RZ, PT ;  /* 0x000000ff0300720b */ /* 0x000fc80003f04000 */
[----:B------:R-:W-:-:S04]  /*04a0*/  FSEL R0, -R3, -RZ, !P0 ;  /* 0x800000ff03007208 */ /* 0x000fc80004000100 */
[----:B------:R0:W1:Y:S01]  /*04b0*/  MUFU.RSQ R3, R0 ;  /* 0x0000000000037308 */ /* 0x0000620000001400 */
[----:B------:R-:W-:-:S05]  /*04c0*/  VIADD R2, R0, 0xf3000000 ;  /* 0xf300000000027836 */ /* 0x000fca0000000000 */
[----:B------:R-:W-:-:S13]  /*04d0*/  ISETP.GT.U32.AND P0, PT, R2, 0x727fffff, PT ;  /* 0x727fffff0200780c */ /* 0x000fda0003f04070 */
[----:B01----:R-:W-:Y:S05]  /*04e0*/  @!P0 BRA `(.L_x_148) ;  /* 0x0000000000108947 */ /* 0x003fea0003800000 */
[----:B------:R-:W-:-:S07]  /*04f0*/  MOV R2, 0x510 ;  /* 0x0000051000027802 */ /* 0x000fce0000000f00 */
[----:B------:R-:W-:Y:S05]  /*0500*/  CALL.REL.NOINC `($__internal_4_$__cuda_sm20_sqrt_rn_f32_slowpath) ;  /* 0x00000018004c7944 */ /* 0x000fea0003c00000 */
[----:B------:R-:W-:Y:S01]  /*0510*/  MOV R17, R0 ;  /* 0x0000000000117202 */ /* 0x000fe20000000f00 */
[----:B------:R-:W-:Y:S06]  /*0520*/  BRA `(.L_x_149) ;  /* 0x0000000000107947 */ /* 0x000fec0003800000 */
.L_x_148:
[----:B------:R-:W-:Y:S01]  /*0530*/  FMUL.FTZ R17, R0, R3 ;  /* 0x0000000300117220 */ /* 0x000fe20000410000 */
[----:B------:R-:W-:-:S03]  /*0540*/  FMUL.FTZ R2, R3, 0.5 ;  /* 0x3f00000003027820 */ /* 0x000fc60000410000 */
[----:B------:R-:W-:-:S04]  /*0550*/  FFMA R0, -R17, R17, R0 ;  /* 0x0000001111007223 */ /* 0x000fc80000000100 */
[----:B------:R-:W-:-:S07]  /*0560*/  FFMA R17, R0, R2, R17 ;  /* 0x0000000200117223 */ /* 0x000fce0000000011 */
.L_x_149:
[----:B------:R-:W-:Y:S05]  /*0570*/  BSYNC.RECONVERGENT B1 ;  /* 0x0000000000017941 */ /* 0x000fea0003800200 */
.L_x_147:
[CC--:B------:R-:W-:Y:S01]  /*0580*/  FSETP.GT.AND P2, PT, |R17|.reuse, |R16|.reuse, PT ;  /* 0x400000101100720b */ /* 0x0c0fe20003f44200 */
[----:B------:R-:W-:Y:S03]  /*0590*/  BSSY.RECONVERGENT B1, `(.L_x_150) ;  /* 0x000000f000017945 */ /* 0x000fe60003800200 */
[----:B------:R-:W-:Y:S02]  /*05a0*/  FSEL R19, |R17|, |R16|, P2 ;  /* 0x4000001011137208 */ /* 0x000fe40001000200 */
[----:B------:R-:W-:Y:S02]  /*05b0*/  FSEL R0, |R16|, |R17|, P2 ;  /* 0x4000001110007208 */ /* 0x000fe40001000200 */
[----:B------:R-:W0:Y:S08]  /*05c0*/  MUFU.RCP R2, R19 ;  /* 0x0000001300027308 */ /* 0x000e300000001000 */
[----:B------:R-:W1:Y:S01]  /*05d0*/  FCHK P0, R0, R19 ;  /* 0x0000001300007302 */ /* 0x000e620000000000 */
[----:B0-----:R-:W-:-:S04]  /*05e0*/  FFMA R3, -R19, R2, 1 ;  /* 0x3f80000013037423 */ /* 0x001fc80000000102 */
[----:B------:R-:W-:-:S04]  /*05f0*/  FFMA R3, R2, R3, R2 ;  /* 0x0000000302037223 */ /* 0x000fc80000000002 */
[----:B------:R-:W-:-:S04]  /*0600*/  FFMA R2, R0, R3, RZ ;  /* 0x0000000300027223 */ /* 0x000fc800000000ff */
[----:B------:R-:W-:-:S04]  /*0610*/  FFMA R18, -R19, R2, R0 ;  /* 0x0000000213127223 */ /* 0x000fc80000000100 */
[----:B------:R-:W-:Y:S01]  /*0620*/  FFMA R2, R3, R18, R2 ;  /* 0x0000001203027223 */ /* 0x000fe20000000002 */
[----:B-1----:R-:W-:Y:S06]  /*0630*/  @!P0 BRA `(.L_x_151) ;  /* 0x0000000000108947 */ /* 0x002fec0003800000 */
[----:B------:R-:W-:Y:S01]  /*0640*/  IMAD.MOV.U32 R3, RZ, RZ, R19 ;  /* 0x000000ffff037224 */ /* 0x000fe200078e0013 */
[----:B------:R-:W-:-:S07]  /*0650*/  MOV R2, 0x670 ;  /* 0x0000067000027802 */ /* 0x000fce0000000f00 */
[----:B------:R-:W-:Y:S05]  /*0660*/  CALL.REL.NOINC `($__internal_5_$__cuda_sm3x_div_rn_noftz_f32_slowpath) ;  /* 0x00000018004c7944 */ /* 0x000fea0003c00000 */
[----:B------:R-:W-:-:S07]  /*0670*/  IMAD.MOV.U32 R2, RZ, RZ, R0 ;  /* 0x000000ffff027224 */ /* 0x000fce00078e0000 */
.L_x_151:
[----:B------:R-:W-:Y:S05]  /*0680*/  BSYNC.RECONVERGENT B1 ;  /* 0x0000000000017941 */ /* 0x000fea0003800200 */
.L_x_150:
[----:B------:R-:W-:Y:S02]  /*0690*/  HFMA2 R3, -RZ, RZ, 0.89990234375, 10328 ;  /* 0x3b33710bff037431 */ /* 0x000fe400000001ff */
[----:B------:R-:W-:Y:S01]  /*06a0*/  FMUL R0, R2, R2 ;  /* 0x0000000202007220 */ /* 0x000fe20000400000 */
[----:B------:R-:W-:Y:S01]  /*06b0*/  IMAD.MOV.U32 R18, RZ, RZ, 0x3f6ee581 ;  /* 0x3f6ee581ff127424 */ /* 0x000fe200078e00ff */
[C---:B------:R-:W-:Y:S01]  /*06c0*/  ISETP.GE.AND P0, PT, R16.reuse, RZ, PT ;  /* 0x000000ff1000720c */ /* 0x040fe20003f06270 */
[----:B------:R-:W-:Y:S01]  /*06d0*/  BSSY.RECONVERGENT B1, `(.L_x_152) ;  /* 0x000005a000017945 */ /* 0x000fe20003800200 */
[C---:B------:R-:W-:Y:S01]  /*06e0*/  FSETP.NEU.AND P3, PT, |R16|.reuse, |R17|, PT ;  /* 0x400000111000720b */ /* 0x040fe20003f6d200 */
[----:B------:R-:W-:Y:S01]  /*06f0*/  FADD R16, |R16|, |R17| ;  /* 0x4000001110107221 */ /* 0x000fe20000000200 */
[----:B------:R-:W-:Y:S01]  /*0700*/  FSETP.NEU.AND P1, PT, R19, RZ, PT ;  /* 0x000000ff1300720b */ /* 0x000fe20003f2d000 */
[----:B------:R-:W-:-:S04]  /*0710*/  FFMA R3, R0, R3, -0.015681877732276916504 ;  /* 0xbc80774800037423 */ /* 0x000fc80000000003 */
[----:B------:R-:W-:-:S04]  /*0720*/  FFMA R3, R0, R3, 0.042200751602649688721 ;  /* 0x3d2cdab200037423 */ /* 0x000fc80000000003 */
[----:B------:R-:W-:-:S04]  /*0730*/  FFMA R3, R0, R3, -0.074792981147766113281 ;  /* 0xbd992d1000037423 */ /* 0x000fc80000000003 */
[----:B------:R-:W-:-:S04]  /*0740*/  FFMA R3, R0, R3, 0.10640415549278259277 ;  /* 0x3dd9ea6c00037423 */ /* 0x000fc80000000003 */
[----:B------:R-:W-:-:S04]  /*0750*/  FFMA R3, R0, R3, -0.14207722246646881104 ;  /* 0xbe117cb100037423 */ /* 0x000fc80000000003 */
[----:B------:R-:W-:-:S04]  /*0760*/  FFMA R3, R0, R3, 0.19993925094604492188 ;  /* 0x3e4cbce000037423 */ /* 0x000fc80000000003 */
[----:B------:R-:W-:-:S04]  /*0770*/  FFMA R3, R0, R3, -0.33333197236061096191 ;  /* 0xbeaaaa7d00037423 */ /* 0x000fc80000000003 */
[----:B------:R-:W-:-:S04]  /*0780*/  FMUL R3, R0, R3 ;  /* 0x0000000300037220 */ /* 0x000fc80000400000 */
[----:B------:R-:W-:Y:S01]  /*0790*/  FFMA R3, R3, R2, R2 ;  /* 0x0000000203037223 */ /* 0x000fe20000000002 */
[----:B------:R-:W-:-:S03]  /*07a0*/  FSEL R2, R18, 1.8663789033889770508, P2 ;  /* 0x3feee58112027808 */ /* 0x000fc60001000000 */
[----:B------:R-:W-:-:S05]  /*07b0*/  FFMA R0, R18, 1.6832555532455444336, -R3 ;  /* 0x3fd774eb12007823 */ /* 0x000fca0000000803 */
[-C--:B------:R-:W-:Y:S02]  /*07c0*/  FSEL R0, R0, R3.reuse, P2 ;  /* 0x0000000300007208 */ /* 0x080fe40001000000 */
[----:B------:R-:W-:-:S05]  /*07d0*/  FSEL R3, R3, -R3, P2 ;  /* 0x8000000303037208 */ /* 0x000fca0001000000 */
[----:B------:R-:W-:Y:S01]  /*07e0*/  @!P0 FFMA R0, R2, 1.6832555532455444336, R3 ;  /* 0x3fd774eb02008823 */ /* 0x000fe20000000003 */
[----:B------:R-:W-:-:S05]  /*07f0*/  IMAD.MOV.U32 R2, RZ, RZ, 0x4016cbe4 ;  /* 0x4016cbe4ff027424 */ /* 0x000fca00078e00ff */
[----:B------:R-:W-:Y:S02]  /*0800*/  @!P3 FSEL R0, R2, 0.78539818525314331055, !P0 ;  /* 0x3f490fdb0200b808 */ /* 0x000fe40004000000 */
[----:B------:R-:W-:Y:S02]  /*0810*/  @!P1 FSEL R0, RZ, 3.1415927410125732422, P0 ;  /* 0x40490fdbff009808 */ /* 0x000fe40000000000 */
[----:B------:R-:W-:Y:S02]  /*0820*/  FSETP.NAN.AND P0, PT, R16, R16, PT ;  /* 0x000000101000720b */ /* 0x000fe40003f08000 */
[----:B------:R-:W-:-:S04]  /*0830*/  LOP3.LUT R17, R0, 0x80000000, R17, 0xb8, !PT ;  /* 0x8000000000117812 */ /* 0x000fc800078eb811 */
[----:B------:R-:W-:-:S05]  /*0840*/  FSEL R16, R16, R17, P0 ;  /* 0x0000001110107208 */ /* 0x000fca0000000000 */
[----:B------:R-:W-:-:S04]  /*0850*/  FMUL R16, R16, 0.3333333432674407959 ;  /* 0x3eaaaaab10107820 */ /* 0x000fc80000400000 */
[C---:B------:R-:W-:Y:S01]  /*0860*/  FMUL R0, R16.reuse, 0.63661974668502807617 ;  /* 0x3f22f98310007820 */ /* 0x040fe20000400000 */
[----:B------:R-:W-:-:S05]  /*0870*/  FSETP.GE.AND P0, PT, |R16|, 105615, PT ;  /* 0x47ce47801000780b */ /* 0x000fca0003f06200 */
[----:B------:R-:W0:Y:S02]  /*0880*/  F2I.NTZ R0, R0 ;  /* 0x0000000000007305 */ /* 0x000e240000203100 */
[-C--:B0-----:R-:W-:Y:S02]  /*0890*/  I2FP.F32.S32 R17, R0.reuse ;  /* 0x0000000000117245 */ /* 0x081fe40000201400 */
[----:B------:R-:W-:-:S03]  /*08a0*/  MOV R20, R0 ;  /* 0x0000000000147202 */ /* 0x000fc60000000f00 */
[----:B------:R-:W-:-:S04]  /*08b0*/  FFMA R2, R17, -1.5707962512969970703, R16 ;  /* 0xbfc90fda11027823 */ /* 0x000fc80000000010 */
[----:B------:R-:W-:-:S04]  /*08c0*/  FFMA R2, R17, -7.5497894158615963534e-08, R2 ;  /* 0xb3a2216811027823 */ /* 0x000fc80000000002 */
[----:B------:R-:W-:-:S04]  /*08d0*/  FFMA R17, R17, -5.3903029534742383927e-15, R2 ;  /* 0xa7c234c511117823 */ /* 0x000fc80000000002 */
[----:B------:R-:W-:Y:S01]  /*08e0*/  IMAD.MOV.U32 R2, RZ, RZ, R17 ;  /* 0x000000ffff027224 */ /* 0x000fe200078e0011 */
[----:B------:R-:W-:Y:S06]  /*08f0*/  @!P0 BRA `(.L_x_153) ;  /* 0x0000000000dc8947 */ /* 0x000fec0003800000 */
[----:B------:R-:W-:-:S13]  /*0900*/  FSETP.NEU.AND P0, PT, |R16|, +INF , PT ;  /* 0x7f8000001000780b */ /* 0x000fda0003f0d200 */
[----:B------:R-:W-:Y:S01]  /*0910*/  @!P0 FMUL R2, RZ, R16 ;  /* 0x00000010ff028220 */ /* 0x000fe20000400000 */
[----:B------:R-:W-:Y:S01]  /*0920*/  @!P0 IMAD.MOV.U32 R0, RZ, RZ, RZ ;  /* 0x000000ffff008224 */ /* 0x000fe200078e00ff */
[----:B------:R-:W-:Y:S06]  /*0930*/  @!P0 BRA `(.L_x_153) ;  /* 0x0000000000cc8947 */ /* 0x000fec0003800000 */
[----:B------:R-:W-:Y:S01]  /*0940*/  SHF.L.U32 R2, R16, 0x8, RZ ;  /* 0x0000000810027819 */ /* 0x000fe200000006ff */
[----:B------:R-:W-:Y:S01]  /*0950*/  IMAD.MOV.U32 R22, RZ, RZ, RZ ;  /* 0x000000ffff167224 */ /* 0x000fe200078e00ff */
[----:B------:R-:W0:Y:S01]  /*0960*/  LDCU.64 UR8, c[0x4][URZ] ;  /* 0x01000000ff0877ac */ /* 0x000e220008000a00 */
[----:B------:R-:W-:Y:S01]  /*0970*/  IMAD.MOV.U32 R0, RZ, RZ, R1 ;  /* 0x000000ffff007224 */ /* 0x000fe200078e0001 */
[----:B------:R-:W-:Y:S01]  /*0980*/  LOP3.LUT R23, R2, 0x80000000, RZ, 0xfc, !PT ;  /* 0x8000000002177812 */ /* 0x000fe200078efcff */
[----:B------:R-:W-:Y:S01]  /*0990*/  UMOV UR5, URZ ;  /* 0x000000ff00057c82 */ /* 0x000fe20008000000 */
[----:B------:R-:W-:-:S05]  /*09a0*/  UMOV UR4, URZ ;  /* 0x000000ff00047c82 */ /* 0x000fca0008000000 */
.L_x_154:
[----:B0-----:R-:W-:Y:S01]  /*09b0*/  MOV R2, UR8 ;  /* 0x0000000800027c02 */ /* 0x001fe20008000f00 */
[----:B------:R-:W-:-:S05]  /*09c0*/  IMAD.U32 R3, RZ, RZ, UR9 ;  /* 0x00000009ff037e24 */ /* 0x000fca000f8e00ff */
[----:B------:R-:W2:Y:S01]  /*09d0*/  LDG.E.CONSTANT R2, desc[UR6][R2.64] ;  /* 0x0000000602027981 */ /* 0x000ea2000c1e9900 */
[----:B------:R-:W-:Y:S02]  /*09e0*/  UIADD3 UR8, UP0, UPT, UR8, 0x4, URZ ;  /* 0x0000000408087890 */ /* 0x000fe4000ff1e0ff */
[----:B------:R-:W-:Y:S02]  /*09f0*/  UIADD3 UR4, UPT, UPT, UR4, 0x1, URZ ;  /* 0x0000000104047890 */ /* 0x000fe4000fffe0ff */
[----:B------:R-:W-:Y:S02]  /*0a00*/  UIADD3.X UR9, UPT, UPT, URZ, UR9, URZ, UP0, !UPT ;  /* 0x00000009ff097290 */ /* 0x000fe400087fe4ff */
[----:B------:R-:W-:Y:S01]  /*0a10*/  UISETP.NE.AND UP0, UPT, UR4, 0x6, UPT ;  /* 0x000000060400788c */ /* 0x000fe2000bf05270 */
[----:B--2---:R-:W-:-:S03]  /*0a20*/  IMAD.WIDE.U32 R18, R2, R23, RZ ;  /* 0x0000001702127225 */ /* 0x004fc600078e00ff */
[----:B------:R-:W-:-:S04]  /*0a30*/  IADD3 R21, P0, PT, R18, R22, RZ ;  /* 0x0000001612157210 */ /* 0x000fc80007f1e0ff */
[----:B------:R-:W-:Y:S01]  /*0a40*/  IADD3.X R22, PT, PT, R19, UR5, RZ, P0, !PT ;  /* 0x0000000513167c10 */ /* 0x000fe200087fe4ff */
[----:B------:R0:W-:Y:S02]  /*0a50*/  STL [R0], R21 ;  /* 0x0000001500007387 */ /* 0x0001e40000100800 */
[----:B0-----:R-:W-:Y:S01]  /*0a60*/  VIADD R0, R0, 0x4 ;  /* 0x0000000400007836 */ /* 0x001fe20000000000 */
[----:B------:R-:W-:Y:S06]  /*0a70*/  BRA.U UP0, `(.L_x_154) ;  /* 0xfffffffd00cc7547 */ /* 0x000fec000b83ffff */
[----:B------:R-:W-:Y:S01]  /*0a80*/  SHF.R.U32.HI R18, RZ, 0x17, R16 ;  /* 0x00000017ff127819 */ /* 0x000fe20000011610 */
[----:B------:R0:W-:Y:S03]  /*0a90*/  STL [R1+0x18], R22 ;  /* 0x0000181601007387 */ /* 0x0001e60000100800 */
[C---:B------:R-:W-:Y:S02]  /*0aa0*/  LOP3.LUT R0, R18.reuse, 0xe0, RZ, 0xc0, !PT ;  /* 0x000000e012007812 */ /* 0x040fe400078ec0ff */
[----:B------:R-:W-:Y:S02]  /*0ab0*/  LOP3.LUT P0, RZ, R18, 0x1f, RZ, 0xc0, !PT ;  /* 0x0000001f12ff7812 */ /* 0x000fe4000780c0ff */
[----:B------:R-:W-:-:S04]  /*0ac0*/  IADD3 R0, PT, PT, R0, -0x80, RZ ;  /* 0xffffff8000007810 */ /* 0x000fc80007ffe0ff */
[----:B------:R-:W-:-:S05]  /*0ad0*/  SHF.R.U32.HI R0, RZ, 0x5, R0 ;  /* 0x00000005ff007819 */ /* 0x000fca0000011600 */
[----:B------:R-:W-:-:S05]  /*0ae0*/  IMAD R19, R0, -0x4, R1 ;  /* 0xfffffffc00137824 */ /* 0x000fca00078e0201 */
[----:B------:R-:W2:Y:S04]  /*0af0*/  LDL R0, [R19+0x18] ;  /* 0x0000180013007983 */ /* 0x000ea80000100800 */
[----:B------:R-:W2:Y:S04]  /*0b00*/  LDL R3, [R19+0x14] ;  /* 0x0000140013037983 */ /* 0x000ea80000100800 */
[----:B------:R-:W3:Y:S01]  /*0b10*/  @P0 LDL R2, [R19+0x10] ;  /* 0x0000100013020983 */ /* 0x000ee20000100800 */
[----:B------:R-:W-:Y:S01]  /*0b20*/  LOP3.LUT R18, R18, 0x1f, RZ, 0xc0, !PT ;  /* 0x0000001f12127812 */ /* 0x000fe200078ec0ff */
[----:B------:R-:W-:Y:S01]  /*0b30*/  UMOV UR4, 0x54442d19 ;  /* 0x54442d1900047882 */ /* 0x000fe20000000000 */
[----:B------:R-:W-:-:S02]  /*0b40*/  UMOV UR5, 0x3bf921fb ;  /* 0x3bf921fb00057882 */ /* 0x000fc40000000000 */
[-C--:B--2---:R-:W-:Y:S02]  /*0b50*/  @P0 SHF.L.W.U32.HI R0, R3, R18.reuse, R0 ;  /* 0x0000001203000219 */ /* 0x084fe40000010e00 */
[----:B---3--:R-:W-:Y:S02]  /*0b60*/  @P0 SHF.L.W.U32.HI R3, R2, R18, R3 ;  /* 0x0000001202030219 */ /* 0x008fe40000010e03 */
[----:B------:R-:W-:Y:S02]  /*0b70*/  ISETP.GE.AND P0, PT, R16, RZ, PT ;  /* 0x000000ff1000720c */ /* 0x000fe40003f06270 */
[C-C-:B------:R-:W-:Y:S01]  /*0b80*/  SHF.L.W.U32.HI R21, R3.reuse, 0x2, R0.reuse ;  /* 0x0000000203157819 */ /* 0x140fe20000010e00 */
[----:B------:R-:W-:Y:S01]  /*0b90*/  IMAD.SHL.U32 R3, R3, 0x4, RZ ;  /* 0x0000000403037824 */ /* 0x000fe200078e00ff */
[----:B------:R-:W-:Y:S02]  /*0ba0*/  SHF.R.U32.HI R0, RZ, 0x1e, R0 ;  /* 0x0000001eff007819 */ /* 0x000fe40000011600 */
[----:B------:R-:W-:-:S02]  /*0bb0*/  SHF.R.S32.HI R18, RZ, 0x1f, R21 ;  /* 0x0000001fff127819 */ /* 0x000fc40000011415 */
[C---:B------:R-:W-:Y:S02]  /*0bc0*/  LEA.HI R0, R21.reuse, R0, RZ, 0x1 ;  /* 0x0000000015007211 */ /* 0x040fe400078f08ff */
[C---:B------:R-:W-:Y:S02]  /*0bd0*/  LOP3.LUT R2, R18.reuse, R3, RZ, 0x3c, !PT ;  /* 0x0000000312027212 */ /* 0x040fe400078e3cff */
[----:B------:R-:W-:Y:S02]  /*0be0*/  LOP3.LUT R3, R18, R21, RZ, 0x3c, !PT ;  /* 0x0000001512037212 */ /* 0x000fe400078e3cff */
[----:B0-----:R-:W-:Y:S01]  /*0bf0*/  LOP3.LUT R22, R21, R16, RZ, 0x3c, !PT ;  /* 0x0000001015167212 */ /* 0x001fe200078e3cff */
[----:B------:R-:W-:-:S03]  /*0c00*/  IMAD.MOV R21, RZ, RZ, -R0 ;  /* 0x000000ffff157224 */ /* 0x000fc600078e0a00 */
[----:B------:R-:W0:Y:S01]  /*0c10*/  I2F.F64.S64 R2, R2 ;  /* 0x0000000200027312 */ /* 0x000e220000301c00 */
[----:B------:R-:W-:Y:S02]  /*0c20*/  ISETP.GE.AND P1, PT, R22, RZ, PT ;  /* 0x000000ff1600720c */ /* 0x000fe40003f26270 */
[----:B------:R-:W-:Y:S01]  /*0c30*/  @!P0 MOV R0, R21 ;  /* 0x0000001500008202 */ /* 0x000fe20000000f00 */
[----:B0-----:R-:W-:-:S10]  /*0c40*/  DMUL R18, R2, UR4 ;  /* 0x0000000402127c28 */ /* 0x001fd40008000000 */
[----:B------:R-:W0:Y:S02]  /*0c50*/  F2F.F32.F64 R18, R18 ;  /* 0x0000001200127310 */ /* 0x000e240000301000 */
[----:B0-----:R-:W-:-:S07]  /*0c60*/  FSEL R2, -R18, R18, !P1 ;  /* 0x0000001212027208 */ /* 0x001fce0004800100 */
.L_x_153:
[----:B------:R-:W-:Y:S05]  /*0c70*/  BSYNC.RECONVERGENT B1 ;  /* 0x0000000000017941 */ /* 0x000fea0003800200 */
.L_x_152:
[----:B------:R-:W-:Y:S02]  /*0c80*/  IMAD.MOV.U32 R18, RZ, RZ, 0x37cbac00 ;  /* 0x37cbac00ff127424 */ /* 0x000fe400078e00ff */
[----:B------:R-:W-:Y:S01]  /*0c90*/  FMUL R3, R2, R2 ;  /* 0x0000000202037220 */ /* 0x000fe20000400000 */
[C---:B------:R-:W-:Y:S01]  /*0ca0*/  LOP3.LUT R19, R0.reuse, 0x1, RZ, 0xc0, !PT ;  /* 0x0000000100137812 */ /* 0x040fe200078ec0ff */
[----:B------:R-:W-:Y:S01]  /*0cb0*/  IMAD.MOV.U32 R22, RZ, RZ, 0x3c0885e4 ;  /* 0x3c0885e4ff167424 */ /* 0x000fe200078e00ff */
[----:B------:R-:W-:Y:S01]  /*0cc0*/  IADD3 R0, PT, PT, R0, 0x1, RZ ;  /* 0x0000000100007810 */ /* 0x000fe20007ffe0ff */
[----:B------:R-:W-:Y:S01]  /*0cd0*/  FFMA R18, R3, R18, -0.0013887860113754868507 ;  /* 0xbab607ed03127423 */ /* 0x000fe20000000012 */
[----:B------:R-:W-:Y:S01]  /*0ce0*/  ISETP.NE.U32.AND P0, PT, R19, 0x1, PT ;  /* 0x000000011300780c */ /* 0x000fe20003f05070 */
[----:B------:R-:W-:Y:S01]  /*0cf0*/  IMAD.MOV.U32 R19, RZ, RZ, 0x3e2aaaa8 ;  /* 0x3e2aaaa8ff137424 */ /* 0x000fe200078e00ff */
[----:B------:R-:W-:Y:S01]  /*0d00*/  LOP3.LUT P1, RZ, R0, 0x2, RZ, 0xc0, !PT ;  /* 0x0000000200ff7812 */ /* 0x000fe2000782c0ff */
[----:B------:R-:W-:Y:S01]  /*0d10*/  BSSY.RECONVERGENT B1, `(.L_x_155) ;  /* 0x0000043000017945 */ /* 0x000fe20003800200 */
[----:B------:R-:W-:-:S02]  /*0d20*/  FSEL R18, R18, -0.00019574658654164522886, P0 ;  /* 0xb94d415312127808 */ /* 0x000fc40000000000 */
[----:B------:R-:W-:Y:S02]  /*0d30*/  FSEL R22, R22, 0.041666727513074874878, !P0 ;  /* 0x3d2aaabb16167808 */ /* 0x000fe40004000000 */
[----:B------:R-:W-:Y:S02]  /*0d40*/  FSEL R0, R2, 1, !P0 ;  /* 0x3f80000002007808 */ /* 0x000fe40004000000 */
[----:B------:R-:W-:Y:S01]  /*0d50*/  FSEL R19, -R19, -0.4999999701976776123, !P0 ;  /* 0xbeffffff13137808 */ /* 0x000fe20004000100 */
[C---:B------:R-:W-:Y:S01]  /*0d60*/  FFMA R18, R3.reuse, R18, R22 ;  /* 0x0000001203127223 */ /* 0x040fe20000000016 */
[----:B------:R-:W-:Y:S01]  /*0d70*/  FSETP.GE.AND P0, PT, |R16|, 105615, PT ;  /* 0x47ce47801000780b */ /* 0x000fe20003f06200 */
[C---:B------:R-:W-:Y:S02]  /*0d80*/  FFMA R21, R3.reuse, R0, RZ ;  /* 0x0000000003157223 */ /* 0x040fe400000000ff */
[----:B------:R-:W-:-:S04]  /*0d90*/  FFMA R18, R3, R18, R19 ;  /* 0x0000001203127223 */ /* 0x000fc80000000013 */
[----:B------:R-:W-:-:S04]  /*0da0*/  FFMA R21, R21, R18, R0 ;  /* 0x0000001215157223 */ /* 0x000fc80000000000 */
[----:B------:R-:W-:Y:S02]  /*0db0*/  @P1 FADD R21, RZ, -R21 ;  /* 0x80000015ff151221 */ /* 0x000fe40000000000 */
[----:B------:R-:W-:Y:S05]  /*0dc0*/  @!P0 BRA `(.L_x_156) ;  /* 0x0000000000dc8947 */ /* 0x000fea0003800000 */
        /* <DEDUP_REMOVED lines=11> */
.L_x_157:
        /* <DEDUP_REMOVED lines=25> */
[----:B------:R-:W-:Y:S01]  /*1010*/  UMOV UR5, 0x3bf921fb ;  /* 0x3bf921fb00057882 */ /* 0x000fe20000000000 */
[----:B------:R-:W-:-:S02]  /*1020*/  ISETP.GE.AND P1, PT, R16, RZ, PT ;  /* 0x000000ff1000720c */ /* 0x000fc40003f26270 */
[-C--:B--2---:R-:W-:Y:S02]  /*1030*/  @P0 SHF.L.W.U32.HI R0, R3, R17.reuse, R0 ;  /* 0x0000001103000219 */ /* 0x084fe40000010e00 */
[----:B---3--:R-:W-:-:S04]  /*1040*/  @P0 SHF.L.W.U32.HI R3, R2, R17, R3 ;  /* 0x0000001102030219 */ /* 0x008fc80000010e03 */
[C-C-:B------:R-:W-:Y:S01]  /*1050*/  SHF.L.W.U32.HI R17, R3.reuse, 0x2, R0.reuse ;  /* 0x0000000203117819 */ /* 0x140fe20000010e00 */
[----:B------:R-:W-:Y:S01]  /*1060*/  IMAD.SHL.U32 R3, R3, 0x4, RZ ;  /* 0x0000000403037824 */ /* 0x000fe200078e00ff */
[----:B------:R-:W-:Y:S02]  /*1070*/  SHF.R.U32.HI R0, RZ, 0x1e, R0 ;  /* 0x0000001eff007819 */ /* 0x000fe40000011600 */
[----:B------:R-:W-:Y:S02]  /*1080*/  SHF.R.S32.HI R18, RZ, 0x1f, R17 ;  /* 0x0000001fff127819 */ /* 0x000fe40000011411 */
[C---:B0-----:R-:W-:Y:S02]  /*1090*/  LEA.HI R20, R17.reuse, R0, RZ, 0x1 ;  /* 0x0000000011147211 */ /* 0x041fe400078f08ff */
[C---:B------:R-:W-:Y:S02]  /*10a0*/  LOP3.LUT R2, R18.reuse, R3, RZ, 0x3c, !PT ;  /* 0x0000000312027212 */ /* 0x040fe400078e3cff */
[----:B------:R-:W-:Y:S01]  /*10b0*/  LOP3.LUT R3, R18, R17, RZ, 0x3c, !PT ;  /* 0x0000001112037212 */ /* 0x000fe200078e3cff */
[----:B------:R-:W-:Y:S01]  /*10c0*/  IMAD.MOV R0, RZ, RZ, -R20 ;  /* 0x000000ffff007224 */ /* 0x000fe200078e0a14 */
[----:B------:R-:W-:-:S04]  /*10d0*/  LOP3.LUT R16, R17, R16, RZ, 0x3c, !PT ;  /* 0x0000001011107212 */ /* 0x000fc800078e3cff */
[----:B------:R-:W0:Y:S01]  /*10e0*/  I2F.F64.S64 R2, R2 ;  /* 0x0000000200027312 */ /* 0x000e220000301c00 */
[----:B------:R-:W-:Y:S02]  /*10f0*/  ISETP.GE.AND P0, PT, R16, RZ, PT ;  /* 0x000000ff1000720c */ /* 0x000fe40003f06270 */
[----:B------:R-:W-:Y:S01]  /*1100*/  @!P1 MOV R20, R0 ;  /* 0x0000000000149202 */ /* 0x000fe20000000f00 */
[----:B0-----:R-:W-:-:S10]  /*1110*/  DMUL R18, R2, UR4 ;  /* 0x0000000402127c28 */ /* 0x001fd40008000000 */
[----:B------:R-:W0:Y:S02]  /*1120*/  F2F.F32.F64 R18, R18 ;  /* 0x0000001200127310 */ /* 0x000e240000301000 */
[----:B0-----:R-:W-:-:S07]  /*1130*/  FSEL R17, -R18, R18, !P0 ;  /* 0x0000001212117208 */ /* 0x001fce0004000100 */
.L_x_156:
[----:B------:R-:W-:Y:S05]  /*1140*/  BSYNC.RECONVERGENT B1 ;  /* 0x0000000000017941 */ /* 0x000fea0003800200 */
.L_x_155:
[----:B------:R-:W-:Y:S01]  /*1150*/  FADD R2, -R15, -RZ ;  /* 0x800000ff0f027221 */ /* 0x000fe20000000100 */
[----:B------:R0:W1:Y:S01]  /*1160*/  MUFU.RSQ R16, -R15 ;  /* 0x8000000f00107308 */ /* 0x0000620000001400 */
[----:B------:R-:W-:Y:S02]  /*1170*/  BSSY.RECONVERGENT B1, `(.L_x_158) ;  /* 0x000000d000017945 */ /* 0x000fe40003800200 */
[----:B------:R-:W-:-:S05]  /*1180*/  VIADD R0, R2, 0xf3000000 ;  /* 0xf300000002007836 */ /* 0x000fca0000000000 */
[----:B------:R-:W-:-:S13]  /*1190*/  ISETP.GT.U32.AND P0, PT, R0, 0x727fffff, PT ;  /* 0x727fffff0000780c */ /* 0x000fda0003f04070 */
[----:B01----:R-:W-:Y:S05]  /*11a0*/  @!P0 BRA `(.L_x_159) ;  /* 0x0000000000148947 */ /* 0x003fea0003800000 */
[----:B------:R-:W-:Y:S01]  /*11b0*/  IMAD.MOV.U32 R0, RZ, RZ, R2 ;  /* 0x000000ffff007224 */ /* 0x000fe200078e0002 */
[----:B------:R-:W-:-:S07]  /*11c0*/  MOV R2, 0x11e0 ;  /* 0x000011e000027802 */ /* 0x000fce0000000f00 */
[----:B------:R-:W-:Y:S05]  /*11d0*/  CALL.REL.NOINC `($__internal_4_$__cuda_sm20_sqrt_rn_f32_slowpath) ;  /* 0x0000000c00187944 */ /* 0x000fea0003c00000 */
[----:B------:R-:W-:Y:S01]  /*11e0*/  MOV R3, R0 ;  /* 0x0000000000037202 */ /* 0x000fe20000000f00 */
[----:B------:R-:W-:Y:S06]  /*11f0*/  BRA `(.L_x_160) ;  /* 0x0000000000107947 */ /* 0x000fec0003800000 */
.L_x_159:
[----:B------:R-:W-:Y:S01]  /*1200*/  FMUL.FTZ R0, R15, -R16 ;  /* 0x800000100f007220 */ /* 0x000fe20000410000 */
[----:B------:R-:W-:-:S03]  /*1210*/  FMUL.FTZ R2, R16, 0.5 ;  /* 0x3f00000010027820 */ /* 0x000fc60000410000 */
[----:B------:R-:W-:-:S04]  /*1220*/  FFMA R3, -R0, R0, -R15 ;  /* 0x0000000000037223 */ /* 0x000fc8000000090f */
[----:B------:R-:W-:-:S07]  /*1230*/  FFMA R3, R3, R2, R0 ;  /* 0x0000000203037223 */ /* 0x000fce0000000000 */
.L_x_160:
[----:B------:R-:W-:Y:S05]  /*1240*/  BSYNC.RECONVERGENT B1 ;  /* 0x0000000000017941 */ /* 0x000fea0003800200 */
.L_x_158:
[----:B------:R-:W-:Y:S02]  /*1250*/  IMAD.MOV.U32 R15, RZ, RZ, 0x37cbac00 ;  /* 0x37cbac00ff0f7424 */ /* 0x000fe400078e00ff */
[----:B------:R-:W-:Y:S01]  /*1260*/  FMUL R0, R17, R17 ;  /* 0x0000001111007220 */ /* 0x000fe20000400000 */
[C---:B------:R-:W-:Y:S01]  /*1270*/  LOP3.LUT R16, R20.reuse, 0x1, RZ, 0xc0, !PT ;  /* 0x0000000114107812 */ /* 0x040fe200078ec0ff */
[----:B------:R-:W-:Y:S01]  /*1280*/  IMAD.MOV.U32 R19, RZ, RZ, 0x3d2aaabb ;  /* 0x3d2aaabbff137424 */ /* 0x000fe200078e00ff */
[----:B------:R-:W-:Y:S01]  /*1290*/  LOP3.LUT P1, RZ, R20, 0x2, RZ, 0xc0, !PT ;  /* 0x0000000214ff7812 */ /* 0x000fe2000782c0ff */
[----:B------:R-:W-:Y:S01]  /*12a0*/  FFMA R2, R0, R15, -0.0013887860113754868507 ;  /* 0xbab607ed00027423 */ /* 0x000fe2000000000f */
[----:B------:R-:W-:Y:S01]  /*12b0*/  ISETP.NE.U32.AND P0, PT, R16, 0x1, PT ;  /* 0x000000011000780c */ /* 0x000fe20003f05070 */
[----:B------:R-:W-:Y:S01]  /*12c0*/  BSSY.RECONVERGENT B1, `(.L_x_161) ;  /* 0x0000021000017945 */ /* 0x000fe20003800200 */
[----:B------:R-:W-:Y:S02]  /*12d0*/  MOV R16, 0x3effffff ;  /* 0x3effffff00107802 */ /* 0x000fe40000000f00 */
[----:B------:R-:W-:-:S02]  /*12e0*/  FSEL R15, R2, -0.00019574658654164522886, !P0 ;  /* 0xb94d4153020f7808 */ /* 0x000fc40004000000 */
[----:B------:R-:W-:Y:S02]  /*12f0*/  FSEL R19, R19, 0.0083327032625675201416, !P0 ;  /* 0x3c0885e413137808 */ /* 0x000fe40004000000 */
[----:B------:R-:W-:Y:S02]  /*1300*/  FSEL R17, R17, 1, P0 ;  /* 0x3f80000011117808 */ /* 0x000fe40000000000 */
[----:B------:R-:W-:Y:S01]  /*1310*/  FSEL R16, -R16, -0.16666662693023681641, !P0 ;  /* 0xbe2aaaa810107808 */ /* 0x000fe20004000100 */
[C---:B------:R-:W-:Y:S02]  /*1320*/  FFMA R15, R0.reuse, R15, R19 ;  /* 0x0000000f000f7223 */ /* 0x040fe40000000013 */
[C---:B------:R-:W-:Y:S02]  /*1330*/  FFMA R2, R0.reuse, R17, RZ ;  /* 0x0000001100027223 */ /* 0x040fe400000000ff */
[----:B------:R-:W-:Y:S01]  /*1340*/  FFMA R15, R0, R15, R16 ;  /* 0x0000000f000f7223 */ /* 0x000fe20000000010 */
[----:B------:R-:W-:Y:S01]  /*1350*/  FADD R0, R3, R3 ;  /* 0x0000000303007221 */ /* 0x000fe20000000000 */
[----:B------:R-:W0:Y:S02]  /*1360*/  MUFU.RCP R16, R9 ;  /* 0x0000000900107308 */ /* 0x000e240000001000 */
[----:B------:R-:W-:Y:S01]  /*1370*/  FFMA R2, R2, R15, R17 ;  /* 0x0000000f02027223 */ /* 0x000fe20000000011 */
[----:B------:R-:W-:-:S03]  /*1380*/  FFMA R0, R21, R0, R14 ;  /* 0x0000000015007223 */ /* 0x000fc6000000000e */
[----:B------:R-:W-:-:S04]  /*1390*/  @P1 FADD R2, RZ, -R2 ;  /* 0x80000002ff021221 */ /* 0x000fc80000000000 */
[C-C-:B------:R-:W-:Y:S01]  /*13a0*/  FFMA R15, R2.reuse, 1.732050776481628418, R21.reuse ;  /* 0x3fddb3d7020f7823 */ /* 0x140fe20000000015 */
[----:B------:R-:W-:-:S03]  /*13b0*/  FFMA R21, R2, -1.732050776481628418, R21 ;  /* 0xbfddb3d702157823 */ /* 0x000fc60000000015 */
[-CC-:B------:R-:W-:Y:S01]  /*13c0*/  FFMA R15, R15, -R3.reuse, R14.reuse ;  /* 0x800000030f0f7223 */ /* 0x180fe2000000000e */
[----:B------:R-:W-:Y:S01]  /*13d0*/  FFMA R21, R21, -R3, R14 ;  /* 0x8000000315157223 */ /* 0x000fe2000000000e */
[----:B0-----:R-:W-:-:S03]  /*13e0*/  FFMA R3, R16, -R9, 1 ;  /* 0x3f80000010037423 */ /* 0x001fc60000000809 */
[----:B------:R-:W-:Y:S01]  /*13f0*/  FSETP.GT.AND P0, PT, R15, R0, PT ;  /* 0x000000000f00720b */ /* 0x000fe20003f04000 */
[----:B------:R-:W-:-:S03]  /*1400*/  FFMA R3, R16, R3, R16 ;  /* 0x0000000310037223 */ /* 0x000fc60000000010 */
[----:B------:R-:W-:-:S04]  /*1410*/  FSEL R0, R15, R0, P0 ;  /* 0x000000000f007208 */ /* 0x000fc80000000000 */
[----:B------:R-:W-:-:S04]  /*1420*/  FSETP.GT.AND P0, PT, R21, R0, PT ;  /* 0x000000001500720b */ /* 0x000fc80003f04000 */
[----:B------:R-:W-:-:S05]  /*1430*/  FSEL R0, R21, R0, P0 ;  /* 0x0000000015007208 */ /* 0x000fca0000000000 */
[----:B------:R-:W-:-:S03]  /*1440*/  FFMA R2, R0, R3, RZ ;  /* 0x0000000300027223 */ /* 0x000fc600000000ff */
[----:B------:R-:W0:Y:S01]  /*1450*/  FCHK P0, R0, R9 ;  /* 0x0000000900007302 */ /* 0x000e220000000000 */
[----:B------:R-:W-:-:S04]  /*1460*/  FFMA R14, R2, -R9, R0 ;  /* 0x80000009020e7223 */ /* 0x000fc80000000000 */
[----:B------:R-:W-:Y:S01]  /*1470*/  FFMA R3, R3, R14, R2 ;  /* 0x0000000e03037223 */ /* 0x000fe20000000002 */
[----:B0-----:R-:W-:Y:S06]  /*1480*/  @!P0 BRA `(.L_x_162) ;  /* 0x0000000000108947 */ /* 0x001fec0003800000 */
[----:B------:R-:W-:Y:S01]  /*1490*/  IMAD.MOV.U32 R3, RZ, RZ, R9 ;  /* 0x000000ffff037224 */ /* 0x000fe200078e0009 */
[----:B------:R-:W-:-:S07]  /*14a0*/  MOV R2, 0x14c0 ;  /* 0x000014c000027802 */ /* 0x000fce0000000f00 */
[----:B------:R-:W-:Y:S05]  /*14b0*/  CALL.REL.NOINC `($__internal_5_$__cuda_sm3x_div_rn_noftz_f32_slowpath) ;  /* 0x0000000800b87944 */ /* 0x000fea0003c00000 */
[----:B------:R-:W-:-:S07]  /*14c0*/  IMAD.MOV.U32 R3, RZ, RZ, R0 ;  /* 0x000000ffff037224 */ /* 0x000fce00078e0000 */
.L_x_162:
[----:B------:R-:W-:Y:S05]  /*14d0*/  BSYNC.RECONVERGENT B1 ;  /* 0x0000000000017941 */ /* 0x000fea0003800200 */
.L_x_161:
[--C-:B------:R-:W-:Y:S01]  /*14e0*/  FADD R0, R8, -R3.reuse ;  /* 0x8000000308007221 */ /* 0x100fe20000000000 */
[----:B------:R-:W-:Y:S01]  /*14f0*/  FADD R10, R10, -R3 ;  /* 0x800000030a0a7221 */ /* 0x000fe20000000000 */
[----:B------:R-:W-:Y:S02]  /*1500*/  BSSY.RECONVERGENT B1, `(.L_x_163) ;  /* 0x0000017000017945 */ /* 0x000fe40003800200 */
[----:B------:R-:W-:Y:S01]  /*1510*/  FMUL R8, R13, R0 ;  /* 0x000000000d087220 */ /* 0x000fe20000400000 */
[----:B------:R-:W-:-:S03]  /*1520*/  FMUL R9, R11, R10 ;  /* 0x0000000a0b097220 */ /* 0x000fc60000400000 */
[-C--:B------:R-:W-:Y:S01]  /*1530*/  FFMA R8, R11, R11.reuse, -R8 ;  /* 0x0000000b0b087223 */ /* 0x080fe20000000808 */
[C---:B------:R-:W-:Y:S01]  /*1540*/  FMUL R11, R12.reuse, R11 ;  /* 0x0000000b0c0b7220 */ /* 0x040fe20000400000 */
[----:B------:R-:W-:Y:S02]  /*1550*/  FFMA R12, R12, R13, -R9 ;  /* 0x0000000d0c0c7223 */ /* 0x000fe40000000809 */
[----:B------:R-:W-:Y:S01]  /*1560*/  FMUL R9, R8, R8 ;  /* 0x0000000808097220 */ /* 0x000fe20000400000 */
[----:B------:R-:W-:-:S03]  /*1570*/  FFMA R10, R0, R10, -R11 ;  /* 0x0000000a000a7223 */ /* 0x000fc6000000080b */
[----:B------:R-:W-:-:S04]  /*1580*/  FFMA R9, R12, R12, R9 ;  /* 0x0000000c0c097223 */ /* 0x000fc80000000009 */
[----:B------:R-:W-:Y:S01]  /*1590*/  FFMA R11, R10, R10, R9 ;  /* 0x0000000a0a0b7223 */ /* 0x000fe20000000009 */
[----:B------:R-:W-:-:S03]  /*15a0*/  IMAD.MOV.U32 R9, RZ, RZ, R3 ;  /* 0x000000ffff097224 */ /* 0x000fc600078e0003 */
[----:B------:R0:W1:Y:S01]  /*15b0*/  MUFU.RSQ R2, R11 ;  /* 0x0000000b00027308 */ /* 0x0000620000001400 */
[----:B------:R-:W-:-:S04]  /*15c0*/  IADD3 R0, PT, PT, R11, -0xd000000, RZ ;  /* 0xf30000000b007810 */ /* 0x000fc80007ffe0ff */
[----:B------:R-:W-:-:S13]  /*15d0*/  ISETP.GT.U32.AND P0, PT, R0, 0x727fffff, PT ;  /* 0x727fffff0000780c */ /* 0x000fda0003f04070 */
[----:B01----:R-:W-:Y:S05]  /*15e0*/  @!P0 BRA `(.L_x_164) ;  /* 0x0000000000108947 */ /* 0x003fea0003800000 */
[----:B------:R-:W-:Y:S01]  /*15f0*/  IMAD.MOV.U32 R0, RZ, RZ, R11 ;  /* 0x000000ffff007224 */ /* 0x000fe200078e000b */
[----:B------:R-:W-:-:S07]  /*1600*/  MOV R2, 0x1620 ;  /* 0x0000162000027802 */ /* 0x000fce0000000f00 */
[----:B------:R-:W-:Y:S05]  /*1610*/  CALL.REL.NOINC `($__internal_4_$__cuda_sm20_sqrt_rn_f32_slowpath) ;  /* 0x0000000800087944 */ /* 0x000fea0003c00000 */
[----:B------:R-:W-:Y:S05]  /*1620*/  BRA `(.L_x_165) ;  /* 0x0000000000107947 */ /* 0x000fea0003800000 */
.L_x_164:
[----:B------:R-:W-:Y:S01]  /*1630*/  FMUL.FTZ R0, R11, R2 ;  /* 0x000000020b007220 */ /* 0x000fe20000410000 */
[----:B------:R-:W-:-:S03]  /*1640*/  FMUL.FTZ R2, R2, 0.5 ;  /* 0x3f00000002027820 */ /* 0x000fc60000410000 */
[----:B------:R-:W-:-:S04]  /*1650*/  FFMA R3, -R0, R0, R11 ;  /* 0x0000000000037223 */ /* 0x000fc8000000010b */
[----:B------:R-:W-:-:S07]  /*1660*/  FFMA R0, R3, R2, R0 ;  /* 0x0000000203007223 */ /* 0x000fce0000000000 */
.L_x_165:
[----:B------:R-:W-:Y:S05]  /*1670*/  BSYNC.RECONVERGENT B1 ;  /* 0x0000000000017941 */ /* 0x000fea0003800200 */
.L_x_163:
[----:B------:R-:W-:Y:S01]  /*1680*/  IADD3 R2, PT, PT, R0, 0x1800000, RZ ;  /* 0x0180000000027810 */ /* 0x000fe20007ffe0ff */
[----:B------:R-:W-:Y:S03]  /*1690*/  BSSY.RECONVERGENT B1, `(.L_x_166) ;  /* 0x000000c000017945 */ /* 0x000fe60003800200 */
[----:B------:R-:W-:-:S04]  /*16a0*/  LOP3.LUT R2, R2, 0x7f800000, RZ, 0xc0, !PT ;  /* 0x7f80000002027812 */ /* 0x000fc800078ec0ff */
[----:B------:R-:W-:-:S13]  /*16b0*/  ISETP.GT.U32.AND P0, PT, R2, 0x1ffffff, PT ;  /* 0x01ffffff0200780c */ /* 0x000fda0003f04070 */
[----:B------:R-:W-:Y:S05]  /*16c0*/  @P0 BRA `(.L_x_167) ;  /* 0x0000000000100947 */ /* 0x000fea0003800000 */
[----:B------:R-:W-:-:S07]  /*16d0*/  MOV R14, 0x16f0 ;  /* 0x000016f0000e7802 */ /* 0x000fce0000000f00 */
[----:B------:R-:W-:Y:S05]  /*16e0*/  CALL.REL.NOINC `($__internal_3_$__cuda_sm20_rcp_rn_f32_slowpath) ;  /* 0x0000000000fc7944 */ /* 0x000fea0003c00000 */
[----:B------:R-:W-:Y:S01]  /*16f0*/  IMAD.MOV.U32 R3, RZ, RZ, R0 ;  /* 0x000000ffff037224 */ /* 0x000fe200078e0000 */
[----:B------:R-:W-:Y:S06]  /*1700*/  BRA `(.L_x_168) ;  /* 0x0000000000107947 */ /* 0x000fec0003800000 */
.L_x_167:
[----:B------:R-:W0:Y:S02]  /*1710*/  MUFU.RCP R3, R0 ;  /* 0x0000000000037308 */ /* 0x000e240000001000 */
[----:B0-----:R-:W-:-:S04]  /*1720*/  FFMA R2, R3, R0, -1 ;  /* 0xbf80000003027423 */ /* 0x001fc80000000000 */
[----:B------:R-:W-:-:S04]  /*1730*/  FADD.FTZ R2, -R2, -RZ ;  /* 0x800000ff02027221 */ /* 0x000fc80000010100 */
[----:B------:R-:W-:-:S07]  /*1740*/  FFMA R3, R3, R2, R3 ;  /* 0x0000000203037223 */ /* 0x000fce0000000003 */
.L_x_168:
[----:B------:R-:W-:Y:S05]  /*1750*/  BSYNC.RECONVERGENT B1 ;  /* 0x0000000000017941 */ /* 0x000fea0003800200 */
.L_x_166:
[-C--:B------:R-:W-:Y:S01]  /*1760*/  FMUL R12, R12, R3.reuse ;  /* 0x000000030c0c7220 */ /* 0x080fe20000400000 */
[-C--:B------:R-:W-:Y:S01]  /*1770*/  FMUL R8, R8, R3.reuse ;  /* 0x0000000308087220 */ /* 0x080fe20000400000 */
[----:B------:R-:W-:-:S07]  /*1780*/  FMUL R10, R10, R3 ;  /* 0x000000030a0a7220 */ /* 0x000fce0000400000 */
.L_x_143:
[----:B0-----:R-:W-:Y:S05]  /*1790*/  BSYNC.RECONVERGENT B0 ;  /* 0x0000000000007941 */ /* 0x001fea0003800200 */
.L_x_142:
[----:B------:R-:W0:Y:S01]  /*17a0*/  S2UR UR5, SR_CgaCtaId ;  /* 0x00000000000579c3 */ /* 0x000e220000008800 */
[----:B------:R-:W-:Y:S01]  /*17b0*/  IMAD.SHL.U32 R3, R6, 0x4, RZ ;  /* 0x0000000406037824 */ /* 0x000fe200078e00ff */
[----:B------:R-:W-:-:S03]  /*17c0*/  UMOV UR4, 0x400 ;  /* 0x0000040000047882 */ /* 0x000fc60000000000 */
[C---:B------:R-:W-:Y:S01]  /*17d0*/  VIADD R13, R3.reuse, 0x20 ;  /* 0x00000020030d7836 */ /* 0x040fe20000000000 */
[C---:B------:R-:W-:Y:S01]  /*17e0*/  LOP3.LUT R2, R3.reuse, 0x7c, RZ, 0xc0, !PT ;  /* 0x0000007c03027812 */ /* 0x040fe200078ec0ff */
[----:B------:R-:W-:-:S03]  /*17f0*/  VIADD R16, R3, 0x10 ;  /* 0x0000001003107836 */ /* 0x000fc60000000000 */
[----:B------:R-:W-:Y:S02]  /*1800*/  LOP3.LUT R11, R2, 0x40, RZ, 0x3c, !PT ;  /* 0x00000040020b7812 */ /* 0x000fe400078e3cff */
[----:B------:R-:W-:Y:S02]  /*1810*/  LOP3.LUT R15, R13, 0x7c, RZ, 0xc0, !PT ;  /* 0x0000007c0d0f7812 */ /* 0x000fe400078ec0ff */
[----:B------:R-:W-:Y:S01]  /*1820*/  LOP3.LUT R19, R16, 0x7c, RZ, 0xc0, !PT ;  /* 0x0000007c10137812 */ /* 0x000fe200078ec0ff */
[----:B0-----:R-:W-:-:S06]  /*1830*/  ULEA UR4, UR5, UR4, 0x18 ;  /* 0x0000000405047291 */ /* 0x001fcc000f8ec0ff */
[----:B------:R-:W-:-:S04]  /*1840*/  LEA R0, R7, UR4, 0x7 ;  /* 0x0000000407007c11 */ /* 0x000fc8000f8e38ff */
[C---:B------:R-:W-:Y:S01]  /*1850*/  IADD3 R2, PT, PT, R0.reuse, R3, RZ ;  /* 0x0000000300027210 */ /* 0x040fe20007ffe0ff */
[C---:B------:R-:W-:Y:S01]  /*1860*/  IMAD.IADD R11, R0.reuse, 0x1, R11 ;  /* 0x00000001000b7824 */ /* 0x040fe200078e020b */
[C---:B------:R-:W-:Y:S01]  /*1870*/  IADD3 R15, PT, PT, R0.reuse, R15, RZ ;  /* 0x0000000f000f7210 */ /* 0x040fe20007ffe0ff */
[----:B------:R-:W-:Y:S02]  /*1880*/  IMAD.IADD R19, R0, 0x1, R19 ;  /* 0x0000000100137824 */ /* 0x000fe400078e0213 */
[----:B------:R-:W-:Y:S04]  /*1890*/  STS [R2], R9 ;  /* 0x0000000902007388 */ /* 0x000fe80000000800 */
[----:B------:R0:W1:Y:S02]  /*18a0*/  LDS R14, [R11] ;  /* 0x000000000b0e7984 */ /* 0x0000640000000800 */
[C---:B0-----:R-:W-:Y:S01]  /*18b0*/  IADD3 R11, PT, PT, R3.reuse, 0x8, RZ ;  /* 0x00000008030b7810 */ /* 0x041fe20007ffe0ff */
[----:B------:R-:W-:-:S03]  /*18c0*/  VIADD R3, R3, 0x4 ;  /* 0x0000000403037836 */ /* 0x000fc60000000000 */
[----:B------:R-:W-:-:S05]  /*18d0*/  LOP3.LUT R21, R11, 0x7c, RZ, 0xc0, !PT ;  /* 0x0000007c0b157812 */ /* 0x000fca00078ec0ff */
[----:B------:R-:W-:Y:S01]  /*18e0*/  IMAD.IADD R21, R0, 0x1, R21 ;  /* 0x0000000100157824 */ /* 0x000fe200078e0215 */
[----:B-1----:R-:W-:-:S05]  /*18f0*/  FMNMX R13, R14, R9, !PT ;  /* 0x000000090e0d7209 */ /* 0x002fca0007800000 */
[----:B------:R-:W-:Y:S04]  /*1900*/  STS [R2], R13 ;  /* 0x0000000d02007388 */ /* 0x000fe80000000800 */
[----:B------:R-:W0:Y:S02]  /*1910*/  LDS R14, [R15] ;  /* 0x000000000f0e7984 */ /* 0x000e240000000800 */
[----:B0-----:R-:W-:Y:S02]  /*1920*/  FMNMX R17, R13, R14, !PT ;  /* 0x0000000e0d117209 */ /* 0x001fe40007800000 */
[----:B------:R-:W-:-:S03]  /*1930*/  LOP3.LUT R13, R3, 0x7c, RZ, 0xc0, !PT ;  /* 0x0000007c030d7812 */ /* 0x000fc600078ec0ff */
[----:B------:R-:W-:Y:S01]  /*1940*/  STS [R2], R17 ;  /* 0x0000001102007388 */ /* 0x000fe20000000800 */
[----:B------:R-:W-:-:S03]  /*1950*/  IADD3 R13, PT, PT, R0, R13, RZ ;  /* 0x0000000d000d7210 */ /* 0x000fc60007ffe0ff */
[----:B------:R-:W0:Y:S02]  /*1960*/  LDS R14, [R19] ;  /* 0x00000000130e7984 */ /* 0x000e240000000800 */
[----:B0-----:R-:W-:-:S05]  /*1970*/  FMNMX R11, R17, R14, !PT ;  /* 0x0000000e110b7209 */ /* 0x001fca0007800000 */
[----:B------:R-:W-:Y:S04]  /*1980*/  STS [R2], R11 ;  /* 0x0000000b02007388 */ /* 0x000fe80000000800 */
[----:B------:R-:W0:Y:S02]  /*1990*/  LDS R14, [R21] ;  /* 0x00000000150e7984 */ /* 0x000e240000000800 */
[----:B0-----:R-:W-:-:S05]  /*19a0*/  FMNMX R3, R11, R14, !PT ;  /* 0x0000000e0b037209 */ /* 0x001fca0007800000 */
[----:B------:R-:W-:Y:S04]  /*19b0*/  STS [R2], R3 ;  /* 0x0000000302007388 */ /* 0x000fe80000000800 */
[----:B------:R-:W0:Y:S02]  /*19c0*/  LDS R0, [R13] ;  /* 0x000000000d007984 */ /* 0x000e240000000800 */
[----:B0-----:R-:W-:-:S04]  /*19d0*/  FMNMX R0, R3, R0, !PT ;  /* 0x0000000003007209 */ /* 0x001fc80007800000 */
[----:B------:R-:W-:-:S13]  /*19e0*/  FSETP.NEU.AND P0, PT, R0, R9, PT ;  /* 0x000000090000720b */ /* 0x000fda0003f0d000 */
[----:B------:R-:W-:Y:S05]  /*19f0*/  @P0 EXIT ;  /* 0x000000000000094d */ /* 0x000fea0003800000 */
[----:B------:R-:W2:Y:S01]  /*1a00*/  LDG.E R11, desc[UR6][R4.64+0x8] ;  /* 0x00000806040b7981 */ /* 0x000ea2000c1e1900 */
[----:B------:R-:W0:Y:S03]  /*1a10*/  LDC.64 R2, c[0x0][0x380] ;  /* 0x0000e000ff027b82 */ /* 0x000e260000000a00 */
[----:B------:R-:W3:Y:S04]  /*1a20*/  LDG.E R9, desc[UR6][R4.64+0x4] ;  /* 0x0000040604097981 */ /* 0x000ee8000c1e1900 */
[----:B------:R-:W4:Y:S01]  /*1a30*/  LDG.E R13, desc[UR6][R4.64+0xc] ;  /* 0x00000c06040d7981 */ /* 0x000f22000c1e1900 */
[----:B0-----:R-:W-:-:S05]  /*1a40*/  IMAD.WIDE.U32 R2, R7, 0x14, R2 ;  /* 0x0000001407027825 */ /* 0x001fca00078e0002 */
[----:B------:R-:W-:Y:S04]  /*1a50*/  STG.E desc[UR6][R2.64], R6 ;  /* 0x0000000602007986 */ /* 0x000fe8000c101906 */
[----:B------:R-:W-:Y:S04]  /*1a60*/  STG.E desc[UR6][R2.64+0x8], R12 ;  /* 0x0000080c02007986 */ /* 0x000fe8000c101906 */
[----:B------:R-:W-:Y:S04]  /*1a70*/  STG.E desc[UR6][R2.64+0xc], R8 ;  /* 0x00000c0802007986 */ /* 0x000fe8000c101906 */
[----:B------:R-:W-:Y:S01]  /*1a80*/  STG.E desc[UR6][R2.64+0x10], R10 ;  /* 0x0000100a02007986 */ /* 0x000fe2000c101906 */
[----:B--2---:R-:W-:-:S04]  /*1a90*/  FMUL R11, R8, R11 ;  /* 0x0000000b080b7220 */ /* 0x004fc80000400000 */
[----:B---3--:R-:W-:-:S04]  /*1aa0*/  FFMA R9, R12, R9, R11 ;  /* 0x000000090c097223 */ /* 0x008fc8000000000b */
[----:B----4-:R-:W-:-:S05]  /*1ab0*/  FFMA R9, R10, R13, R9 ;  /* 0x0000000d0a097223 */ /* 0x010fca0000000009 */
[----:B------:R-:W-:Y:S01]  /*1ac0*/  STG.E desc[UR6][R2.64+0x4], R9 ;  /* 0x0000040902007986 */ /* 0x000fe2000c101906 */
[----:B------:R-:W-:Y:S05]  /*1ad0*/  EXIT ;  /* 0x000000000000794d */ /* 0x000fea0003800000 */
        .weak           $__internal_3_$__cuda_sm20_rcp_rn_f32_slowpath
        .type           $__internal_3_$__cuda_sm20_rcp_rn_f32_slowpath,@function
        .size           $__internal_3_$__cuda_sm20_rcp_rn_f32_slowpath,($__internal_4_$__cuda_sm20_sqrt_rn_f32_slowpath - $__internal_3_$__cuda_sm20_rcp_rn_f32_slowpath)
$__internal_3_$__cuda_sm20_rcp_rn_f32_slowpath:
        /* <DEDUP_REMOVED lines=15> */
.L_x_170:
[----:B------:R-:W-:-:S04]  /*1bd0*/  IADD3 R17, PT, PT, R2, -0xfd, RZ ;  /* 0xffffff0302117810 */ /* 0x000fc80007ffe0ff */
[----:B------:R-:W-:-:S13]  /*1be0*/  ISETP.GT.U32.AND P0, PT, R17, 0x1, PT ;  /* 0x000000011100780c */ /* 0x000fda0003f04070 */
[----:B------:R-:W-:Y:S05]  /*1bf0*/  @P0 BRA `(.L_x_172) ;  /* 0x0000000000780947 */ /* 0x000fea0003800000 */
[----:B------:R-:W-:Y:S01]  /*1c00*/  LOP3.LUT R3, R0, 0x7fffff, RZ, 0xc0, !PT ;  /* 0x007fffff00037812 */ /* 0x000fe200078ec0ff */
[----:B------:R-:W-:Y:S01]  /*1c10*/  IMAD.MOV.U32 R18, RZ, RZ, 0x3 ;  /* 0x00000003ff127424 */ /* 0x000fe200078e00ff */
[----:B------:R-:W-:Y:S02]  /*1c20*/  IADD3 R2, PT, PT, R2, -0xfc, RZ ;  /* 0xffffff0402027810 */ /* 0x000fe40007ffe0ff */
        /* <DEDUP_REMOVED lines=11> */
[----:B------:R-:W-:Y:S02]  /*1ce0*/  LOP3.LUT R18, R18, R11, RZ, 0xc0, !PT ;  /* 0x0000000b12127212 */ /* 0x000fe400078ec0ff */
[----:B------:R-:W-:-:S02]  /*1cf0*/  IADD3 R16, PT, PT, -R13, RZ, RZ ;  /* 0x000000ff0d107210 */ /* 0x000fc40007ffe1ff */
[-C--:B------:R-:W-:Y:S02]  /*1d00*/  SHF.R.U32.HI R18, RZ, R17.reuse, R18 ;  /* 0x00000011ff127219 */ /* 0x080fe40000011612 */
[----:B------:R-:W-:Y:S02]  /*1d10*/  LOP3.LUT P1, RZ, R16, R17, R11, 0xf8, !PT ;  /* 0x0000001110ff7212 */ /* 0x000fe4000782f80b */
[C---:B------:R-:W-:Y:S02]  /*1d20*/  LOP3.LUT P0, RZ, R18.reuse, 0x1, RZ, 0xc0, !PT ;  /* 0x0000000112ff7812 */ /* 0x040fe4000780c0ff */
[----:B------:R-:W-:-:S04]  /*1d30*/  LOP3.LUT P2, RZ, R18, 0x2, RZ, 0xc0, !PT ;  /* 0x0000000212ff7812 */ /* 0x000fc8000784c0ff */
[----:B------:R-:W-:Y:S02]  /*1d40*/  PLOP3.LUT P0, PT, P0, P1, P2, 0xe0, 0x0 ;  /* 0x000000000000781c */ /* 0x000fe40000703c20 */
[----:B------:R-:W-:Y:S02]  /*1d50*/  LOP3.LUT P1, RZ, R0, 0x7fffff, RZ, 0xc0, !PT ;  /* 0x007fffff00ff7812 */ /* 0x000fe4000782c0ff */
[----:B------:R-:W-:-:S05]  /*1d60*/  SEL R3, RZ, 0x1, !P0 ;  /* 0x00000001ff037807 */ /* 0x000fca0004000000 */
[----:B------:R-:W-:-:S05]  /*1d70*/  IMAD.MOV R3, RZ, RZ, -R3 ;  /* 0x000000ffff037224 */ /* 0x000fca00078e0a03 */
[----:B------:R-:W-:Y:S02]  /*1d80*/  ISETP.GE.AND P0, PT, R3, RZ, PT ;  /* 0x000000ff0300720c */ /* 0x000fe40003f06270 */
[----:B------:R-:W-:-:S11]  /*1d90*/  SHF.R.U32.HI R3, RZ, R2, R11 ;  /* 0x00000002ff037219 */ /* 0x000fd6000001160b */
[----:B------:R-:W-:-:S05]  /*1da0*/  @!P0 VIADD R3, R3, 0x1 ;  /* 0x0000000103038836 */ /* 0x000fca0000000000 */
[----:B------:R-:W-:-:S04]  /*1db0*/  @!P1 SHF.L.U32 R3, R3, 0x1, RZ ;  /* 0x0000000103039819 */ /* 0x000fc800000006ff */
[----:B------:R-:W-:Y:S01]  /*1dc0*/  LOP3.LUT R3, R3, 0x80000000, R0, 0xf8, !PT ;  /* 0x8000000003037812 */ /* 0x000fe200078ef800 */
[----:B------:R-:W-:Y:S06]  /*1dd0*/  BRA `(.L_x_171) ;  /* 0x0000000000047947 */ /* 0x000fec0003800000 */
.L_x_172:
[----:B------:R0:W1:Y:S02]  /*1de0*/  MUFU.RCP R3, R0 ;  /* 0x0000000000037308 */ /* 0x0000640000001000 */
.L_x_171:
[----:B------:R-:W-:Y:S05]  /*1df0*/  BSYNC.RECONVERGENT B2 ;  /* 0x0000000000027941 */ /* 0x000fea0003800200 */
.L_x_169:
[----:B01----:R-:W-:Y:S01]  /*1e00*/  IMAD.MOV.U32 R0, RZ, RZ, R3 ;  /* 0x000000ffff007224 */ /* 0x003fe200078e0003 */
[----:B------:R-:W-:Y:S01]  /*1e10*/  MOV R2, R14 ;  /* 0x0000000e00027202 */ /* 0x000fe20000000f00 */
[----:B------:R-:W-:-:S04]  /*1e20*/  IMAD.MOV.U32 R3, RZ, RZ, 0x0 ;  /* 0x00000000ff037424 */ /* 0x000fc800078e00ff */
[----:B------:R-:W-:Y:S05]  /*1e30*/  RET.REL.NODEC R2 `(_Z12GMMFindSplitP10GMMSplit_tiPfii) ;  /* 0xffffffe002707950 */ /* 0x000fea0003c3ffff */
        .weak           $__internal_4_$__cuda_sm20_sqrt_rn_f32_slowpath
        .type           $__internal_4_$__cuda_sm20_sqrt_rn_f32_slowpath,@function
        .size           $__internal_4_$__cuda_sm20_sqrt_rn_f32_slowpath,($__internal_5_$__cuda_sm3x_div_rn_noftz_f32_slowpath - $__internal_4_$__cuda_sm20_sqrt_rn_f32_slowpath)
$__internal_4_$__cuda_sm20_sqrt_rn_f32_slowpath:
[----:B------:R-:W-:-:S13]  /*1e40*/  LOP3.LUT P0, RZ, R0, 0x7fffffff, RZ, 0xc0, !PT ;  /* 0x7fffffff00ff7812 */ /* 0x000fda000780c0ff */
[----:B------:R-:W-:Y:S01]  /*1e50*/  @!P0 MOV R3, R0 ;  /* 0x0000000000038202 */ /* 0x000fe20000000f00 */
[----:B------:R-:W-:Y:S06]  /*1e60*/  @!P0 BRA `(.L_x_173) ;  /* 0x0000000000408947 */ /* 0x000fec0003800000 */
[----:B------:R-:W-:-:S13]  /*1e70*/  FSETP.GEU.FTZ.AND P0, PT, R0, RZ, PT ;  /* 0x000000ff0000720b */ /* 0x000fda0003f1e000 */
[----:B------:R-:W-:Y:S01]  /*1e80*/  @!P0 IMAD.MOV.U32 R3, RZ, RZ, 0x7fffffff ;  /* 0x7fffffffff038424 */ /* 0x000fe200078e00ff */
[----:B------:R-:W-:Y:S06]  /*1e90*/  @!P0 BRA `(.L_x_173) ;  /* 0x0000000000348947 */ /* 0x000fec0003800000 */
[----:B------:R-:W-:-:S13]  /*1ea0*/  FSETP.GTU.FTZ.AND P0, PT, |R0|, +INF , PT ;  /* 0x7f8000000000780b */ /* 0x000fda0003f1c200 */
[----:B------:R-:W-:Y:S01]  /*1eb0*/  @P0 FADD.FTZ R3, R0, 1 ;  /* 0x3f80000000030421 */ /* 0x000fe20000010000 */
[----:B------:R-:W-:Y:S06]  /*1ec0*/  @P0 BRA `(.L_x_173) ;  /* 0x0000000000280947 */ /* 0x000fec0003800000 */
[----:B------:R-:W-:-:S13]  /*1ed0*/  FSETP.NEU.FTZ.AND P0, PT, |R0|, +INF , PT ;  /* 0x7f8000000000780b */ /* 0x000fda0003f1d200 */
[----:B------:R-:W-:-:S04]  /*1ee0*/  @P0 FFMA R18, R0, 1.84467440737095516160e+19, RZ ;  /* 0x5f80000000120823 */ /* 0x000fc800000000ff */
[----:B------:R-:W0:Y:S02]  /*1ef0*/  @P0 MUFU.RSQ R3, R18 ;  /* 0x0000001200030308 */ /* 0x000e240000001400 */
[----:B0-----:R-:W-:Y:S01]  /*1f00*/  @P0 FMUL.FTZ R19, R18, R3 ;  /* 0x0000000312130220 */ /* 0x001fe20000410000 */
[----:B------:R-:W-:Y:S01]  /*1f10*/  @P0 FMUL.FTZ R23, R3, 0.5 ;  /* 0x3f00000003170820 */ /* 0x000fe20000410000 */
[----:B------:R-:W-:Y:S02]  /*1f20*/  @!P0 MOV R3, R0 ;  /* 0x0000000000038202 */ /* 0x000fe40000000f00 */
[----:B------:R-:W-:-:S04]  /*1f30*/  @P0 FADD.FTZ R22, -R19, -RZ ;  /* 0x800000ff13160221 */ /* 0x000fc80000010100 */
[----:B------:R-:W-:-:S04]  /*1f40*/  @P0 FFMA R22, R19, R22, R18 ;  /* 0x0000001613160223 */ /* 0x000fc80000000012 */
[----:B------:R-:W-:-:S04]  /*1f50*/  @P0 FFMA R22, R22, R23, R19 ;  /* 0x0000001716160223 */ /* 0x000fc80000000013 */
[----:B------:R-:W-:-:S07]  /*1f60*/  @P0 FMUL.FTZ R3, R22, 2.3283064365386962891e-10 ;  /* 0x2f80000016030820 */ /* 0x000fce0000410000 */
.L_x_173:
[----:B------:R-:W-:Y:S02]  /*1f70*/  IMAD.MOV.U32 R0, RZ, RZ, R3 ;  /* 0x000000ffff007224 */ /* 0x000fe400078e0003 */
[----:B------:R-:W-:-:S04]  /*1f80*/  HFMA2 R3, -RZ, RZ, 0, 0 ;  /* 0x00000000ff037431 */ /* 0x000fc800000001ff */
[----:B------:R-:W-:Y:S05]  /*1f90*/  RET.REL.NODEC R2 `(_Z12GMMFindSplitP10GMMSplit_tiPfii) ;  /* 0xffffffe002187950 */ /* 0x000fea0003c3ffff */
        .weak           $__internal_5_$__cuda_sm3x_div_rn_noftz_f32_slowpath
        .type           $__internal_5_$__cuda_sm3x_div_rn_noftz_f32_slowpath,@function
        .size           $__internal_5_$__cuda_sm3x_div_rn_noftz_f32_slowpath,(.L_x_310 - $__internal_5_$__cuda_sm3x_div_rn_noftz_f32_slowpath)
$__internal_5_$__cuda_sm3x_div_rn_noftz_f32_slowpath:
[----:B------:R-:W-:Y:S01]  /*1fa0*/  SHF.R.U32.HI R18, RZ, 0x17, R3 ;  /* 0x00000017ff127819 */ /* 0x000fe20000011603 */
[----:B------:R-:W-:Y:S01]  /*1fb0*/  BSSY.RECONVERGENT B2, `(.L_x_174) ;  /* 0x0000062000027945 */ /* 0x000fe20003800200 */
[----:B------:R-:W-:Y:S02]  /*1fc0*/  SHF.R.U32.HI R20, RZ, 0x17, R0 ;  /* 0x00000017ff147819 */ /* 0x000fe40000011600 */
[----:B------:R-:W-:Y:S02]  /*1fd0*/  LOP3.LUT R18, R18, 0xff, RZ, 0xc0, !PT ;  /* 0x000000ff12127812 */ /* 0x000fe400078ec0ff */
[----:B------:R-:W-:-:S03]  /*1fe0*/  LOP3.LUT R25, R20, 0xff, RZ, 0xc0, !PT ;  /* 0x000000ff14197812 */ /* 0x000fc600078ec0ff */
[----:B------:R-:W-:Y:S01]  /*1ff0*/  VIADD R22, R18, 0xffffffff ;  /* 0xffffffff12167836 */ /* 0x000fe20000000000 */
[----:B------:R-:W-:-:S04]  /*2000*/  IADD3 R21, PT, PT, R25, -0x1, RZ ;  /* 0xffffffff19157810 */ /* 0x000fc80007ffe0ff */
        /* <DEDUP_REMOVED lines=22> */
[----:B------:R-:W-:Y:S01]  /*2170*/  @P0 MOV R20, RZ ;  /* 0x000000ff00140202 */ /* 0x000fe20000000f00 */
[----:B------:R-:W-:Y:S02]  /*2180*/  @!P0 IMAD.MOV.U32 R20, RZ, RZ, -0x40 ;  /* 0xffffffc0ff148424 */ /* 0x000fe400078e00ff */
[----:B------:R-:W-:Y:S01]  /*2190*/  @!P0 FFMA R0, R0, 1.84467440737095516160e+19, RZ ;  /* 0x5f80000000008823 */ /* 0x000fe200000000ff */
[----:B------:R-:W-:Y:S02]  /*21a0*/  @!P1 FFMA R3, R3, 1.84467440737095516160e+19, RZ ;  /* 0x5f80000003039823 */ /* 0x000fe400000000ff */
[----:B------:R-:W-:-:S07]  /*21b0*/  @!P1 IADD3 R20, PT, PT, R20, 0x40, RZ ;  /* 0x0000004014149810 */ /* 0x000fce0007ffe0ff */
.L_x_175:
[----:B------:R-:W-:Y:S01]  /*21c0*/  LEA R22, R18, 0xc0800000, 0x17 ;  /* 0xc080000012167811 */ /* 0x000fe200078eb8ff */
[----:B------:R-:W-:Y:S04]  /*21d0*/  BSSY.RECONVERGENT B3, `(.L_x_180) ;  /* 0x0000036000037945 */ /* 0x000fe80003800200 */
[----:B------:R-:W-:Y:S01]  /*21e0*/  IMAD.IADD R24, R3, 0x1, -R22 ;  /* 0x0000000103187824 */ /* 0x000fe200078e0a16 */
[----:B------:R-:W-:-:S03]  /*21f0*/  IADD3 R3, PT, PT, R25, -0x7f, RZ ;  /* 0xffffff8119037810 */ /* 0x000fc60007ffe0ff */
[----:B------:R-:W0:Y:S01]  /*2200*/  MUFU.RCP R21, R24 ;  /* 0x0000001800157308 */ /* 0x000e220000001000 */
[----:B------:R-:W-:Y:S01]  /*2210*/  FADD.FTZ R23, -R24, -RZ ;  /* 0x800000ff18177221 */ /* 0x000fe20000010100 */
[----:B------:R-:W-:-:S03]  /*2220*/  IMAD R0, R3, -0x800000, R0 ;  /* 0xff80000003007824 */ /* 0x000fc600078e0200 */
        /* <DEDUP_REMOVED lines=10> */
[----:B------:R-:W-:-:S04]  /*22d0*/  LOP3.LUT R3, R3, 0xff, RZ, 0xc0, !PT ;  /* 0x000000ff03037812 */ /* 0x000fc800078ec0ff */
[----:B------:R-:W-:-:S05]  /*22e0*/  IADD3 R20, PT, PT, R3, R25, RZ ;  /* 0x0000001903147210 */ /* 0x000fca0007ffe0ff */
        /* <DEDUP_REMOVED lines=10> */
[-CC-:B------:R-:W-:Y:S01]  /*2390*/  FFMA.RZ R3, R21, R23.reuse, R22.reuse ;  /* 0x0000001715037223 */ /* 0x180fe2000000c016 */
[C---:B------:R-:W-:Y:S02]  /*23a0*/  ISETP.NE.AND P3, PT, R20.reuse, RZ, PT ;  /* 0x000000ff1400720c */ /* 0x040fe40003f65270 */
[C---:B------:R-:W-:Y:S02]  /*23b0*/  ISETP.NE.AND P1, PT, R20.reuse, RZ, PT ;  /* 0x000000ff1400720c */ /* 0x040fe40003f25270 */
[----:B------:R-:W-:Y:S01]  /*23c0*/  LOP3.LUT R18, R3, 0x7fffff, RZ, 0xc0, !PT ;  /* 0x007fffff03127812 */ /* 0x000fe200078ec0ff */
[CCC-:B------:R-:W-:Y:S01]  /*23d0*/  FFMA.RP R3, R21.reuse, R23.reuse, R22.reuse ;  /* 0x0000001715037223 */ /* 0x1c0fe20000008016 */
[----:B------:R-:W-:Y:S01]  /*23e0*/  FFMA.RM R22, R21, R23, R22 ;  /* 0x0000001715167223 */ /* 0x000fe20000004016 */
[----:B------:R-:W-:Y:S01]  /*23f0*/  IADD3 R21, PT, PT, R20, 0x20, RZ ;  /* 0x0000002014157810 */ /* 0x000fe20007ffe0ff */
[----:B------:R-:W-:Y:S01]  /*2400*/  IMAD.MOV R20, RZ, RZ, -R20 ;  /* 0x000000ffff147224 */ /* 0x000fe200078e0a14 */
        /* <DEDUP_REMOVED lines=10> */
[----:B------:R-:W-:-:S04]  /*24b0*/  LOP3.LUT R18, R18, R3, RZ, 0xc0, !PT ;  /* 0x0000000312127212 */ /* 0x000fc800078ec0ff */
[----:B------:R-:W-:-:S04]  /*24c0*/  IADD3 R21, PT, PT, R21, R18, RZ ;  /* 0x0000001215157210 */ /* 0x000fc80007ffe0ff */
[----:B------:R-:W-:Y:S01]  /*24d0*/  LOP3.LUT R0, R21, R0, RZ, 0xfc, !PT ;  /* 0x0000000015007212 */ /* 0x000fe200078efcff */
[----:B------:R-:W-:Y:S06]  /*24e0*/  BRA `(.L_x_183) ;  /* 0x0000000000107947 */ /* 0x000fec0003800000 */
.L_x_182:
[----:B------:R-:W-:-:S04]  /*24f0*/  LOP3.LUT R0, R0, 0x80000000, RZ, 0xc0, !PT ;  /* 0x8000000000007812 */ /* 0x000fc800078ec0ff */
[----:B------:R-:W-:Y:S01]  /*2500*/  LOP3.LUT R0, R0, 0x7f800000, RZ, 0xfc, !PT ;  /* 0x7f80000000007812 */ /* 0x000fe200078efcff */
[----:B------:R-:W-:Y:S06]  /*2510*/  BRA `(.L_x_183) ;  /* 0x0000000000047947 */ /* 0x000fec0003800000 */
.L_x_181:
[----:B------:R-:W-:-:S07]  /*2520*/  IMAD R0, R25, 0x800000, R0 ;  /* 0x0080000019007824 */ /* 0x000fce00078e0200 */
.L_x_183:
[----:B------:R-:W-:Y:S05]  /*2530*/  BSYNC.RECONVERGENT B3 ;  /* 0x0000000000037941 */ /* 0x000fea0003800200 */
.L_x_180:
[----:B------:R-:W-:Y:S05]  /*2540*/  BRA `(.L_x_184) ;  /* 0x0000000000207947 */ /* 0x000fea0003800000 */
.L_x_179:
[----:B------:R-:W-:-:S04]  /*2550*/  LOP3.LUT R0, R3, 0x80000000, R0, 0x48, !PT ;  /* 0x8000000003007812 */ /* 0x000fc800078e4800 */
[----:B------:R-:W-:Y:S01]  /*2560*/  LOP3.LUT R0, R0, 0x7f800000, RZ, 0xfc, !PT ;  /* 0x7f80000000007812 */ /* 0x000fe200078efcff */
[----:B------:R-:W-:Y:S06]  /*2570*/  BRA `(.L_x_184) ;  /* 0x0000000000147947 */ /* 0x000fec0003800000 */
.L_x_178:
[----:B------:R-:W-:Y:S01]  /*2580*/  LOP3.LUT R0, R3, 0x80000000, R0, 0x48, !PT ;  /* 0x8000000003007812 */ /* 0x000fe200078e4800 */
[----:B------:R-:W-:Y:S06]  /*2590*/  BRA `(.L_x_184) ;  /* 0x00000000000c7947 */ /* 0x000fec0003800000 */
.L_x_177:
[----:B------:R-:W0:Y:S01]  /*25a0*/  MUFU.RSQ R0, -QNAN ;  /* 0xffc0000000007908 */ /* 0x000e220000001400 */
[----:B------:R-:W-:Y:S05]  /*25b0*/  BRA `(.L_x_184) ;  /* 0x0000000000047947 */ /* 0x000fea0003800000 */
.L_x_176:
[----:B------:R-:W-:-:S07]  /*25c0*/  FADD.FTZ R0, R0, R3 ;  /* 0x0000000300007221 */ /* 0x000fce0000010000 */
.L_x_184:
[----:B------:R-:W-:Y:S05]  /*25d0*/  BSYNC.RECONVERGENT B2 ;  /* 0x0000000000027941 */ /* 0x000fea0003800200 */
.L_x_174:
[----:B------:R-:W-:-:S04]  /*25e0*/  HFMA2 R3, -RZ, RZ, 0, 0 ;  /* 0x00000000ff037431 */ /* 0x000fc800000001ff */
[----:B0-----:R-:W-:Y:S05]  /*25f0*/  RET.REL.NODEC R2 `(_Z12GMMFindSplitP10GMMSplit_tiPfii) ;  /* 0xffffffd802807950 */ /* 0x001fea0003c3ffff */
.L_x_185:
        /* <DEDUP_REMOVED lines=16> */
.L_x_310:


//--------------------- .text._Z17GMMDataTermKernelPKfS0_Pfiiii --------------------------
	.section	.text._Z17GMMDataTermKernelPKfS0_Pfiiii,"ax",@progbits
	.align	128
        .global         _Z17GMMDataTermKernelPKfS0_Pfiiii
        .type           _Z17GMMDataTermKernelPKfS0_Pfiiii,@function
        .size           _Z17GMMDataTermKernelPKfS0_Pfiiii,(.L_x_311 - _Z17GMMDataTermKernelPKfS0_Pfiiii)
        .other          _Z17GMMDataTermKernelPKfS0_Pfiiii,@"STO_CUDA_ENTRY STV_DEFAULT"
_Z17GMMDataTermKernelPKfS0_Pfiiii:
.text._Z17GMMDataTermKernelPKfS0_Pfiiii:
[----:B------:R-:W0:Y:S01]  /*0000*/  LDC R1, c[0x0][0x37c] ;  /* 0x0000df00ff017b82 */ /* 0x000e220000000800 */
[----:B------:R-:W1:Y:S07]  /*0010*/  S2R R3, SR_TID.X ;  /* 0x0000000000037919 */ /* 0x000e6e0000002100 */
[----:B------:R-:W1:Y:S01]  /*0020*/  S2UR UR4, SR_CTAID.X ;  /* 0x00000000000479c3 */ /* 0x000e620000002500 */
[----:B0-----:R-:W-:-:S07]  /*0030*/  IADD3 R1, PT, PT, R1, -0x40, RZ ;  /* 0xffffffc001017810 */ /* 0x001fce0007ffe0ff */
[----:B------:R-:W1:Y:S08]  /*0040*/  LDC R2, c[0x0][0x360] ;  /* 0x0000d800ff027b82 */ /* 0x000e700000000800 */
[----:B------:R-:W0:Y:S01]  /*0050*/  LDC R15, c[0x0][0x398] ;  /* 0x0000e600ff0f7b82 */ /* 0x000e220000000800 */
[----:B-1----:R-:W-:-:S05]  /*0060*/  IMAD R2, R2, UR4, R3 ;  /* 0x0000000402027c24 */ /* 0x002fca000f8e0203 */
[----:B0-----:R-:W-:-:S13]  /*0070*/  ISETP.GE.AND P0, PT, R2, R15, PT ;  /* 0x0000000f0200720c */ /* 0x001fda0003f06270 */
[----:B------:R-:W-:Y:S05]  /*0080*/  @P0 EXIT ;  /* 0x000000000000094d */ /* 0x000fea0003800000 */
[----:B------:R-:W0:Y:S01]  /*0090*/  LDCU UR4, c[0x0][0x39c] ;  /* 0x00007380ff0477ac */ /* 0x000e220008000800 */
[----:B------:R-:W1:Y:S01]  /*00a0*/  LDC.64 R6, c[0x0][0x380] ;  /* 0x0000e000ff067b82 */ /* 0x000e620000000a00 */
[----:B------:R-:W-:Y:S01]  /*00b0*/  HFMA2 R3, -RZ, RZ, 0, 0 ;  /* 0x00000000ff037431 */ /* 0x000fe200000001ff */
[----:B------:R-:W2:Y:S01]  /*00c0*/  LDCU.64 UR8, c[0x0][0x358] ;  /* 0x00006b00ff0877ac */ /* 0x000ea20008000a00 */
[----:B0-----:R-:W-:-:S04]  /*00d0*/  MOV R4, UR4 ;  /* 0x0000000400047c02 */ /* 0x001fc80008000f00 */
[----:B------:R-:W-:Y:S01]  /*00e0*/  ISETP.GE.AND P0, PT, R4, 0x1, PT ;  /* 0x000000010400780c */ /* 0x000fe20003f06270 */
[----:B-1----:R-:W-:-:S04]  /*00f0*/  IMAD.WIDE R6, R2, 0x4, R6 ;  /* 0x0000000402067825 */ /* 0x002fc800078e0206 */
[----:B------:R-:W-:-:S04]  /*0100*/  IMAD.WIDE R8, R15, 0x4, R6 ;  /* 0x000000040f087825 */ /* 0x000fc800078e0206 */
[----:B------:R-:W-:-:S04]  /*0110*/  IMAD.WIDE R14, R15, 0x4, R8 ;  /* 0x000000040f0e7825 */ /* 0x000fc800078e0208 */
[----:B--2---:R-:W-:Y:S05]  /*0120*/  @!P0 BRA `(.L_x_186) ;  /* 0x00000014009c8947 */ /* 0x004fea0003800000 */
[----:B------:R-:W0:Y:S02]  /*0130*/  LDCU UR5, c[0x0][0x3a0] ;  /* 0x00007400ff0577ac */ /* 0x000e240008000800 */
[----:B0-----:R-:W-:-:S09]  /*0140*/  UISETP.GE.AND UP0, UPT, UR5, 0x1, UPT ;  /* 0x000000010500788c */ /* 0x001fd2000bf06270 */
[----:B------:R-:W-:Y:S05]  /*0150*/  BRA.U !UP0, `(.L_x_187) ;  /* 0x0000001508187547 */ /* 0x000fea000b800000 */
[----:B------:R0:W5:Y:S01]  /*0160*/  LDG.E R0, desc[UR8][R6.64] ;  /* 0x0000000806007981 */ /* 0x000162000c1e1900 */
[----:B------:R-:W1:Y:S03]  /*0170*/  LDCU UR4, c[0x0][0x3a4] ;  /* 0x00007480ff0477ac */ /* 0x000e660008000800 */
[----:B------:R0:W5:Y:S04]  /*0180*/  LDG.E R10, desc[UR8][R8.64] ;  /* 0x00000008080a7981 */ /* 0x000168000c1e1900 */
[----:B------:R0:W5:Y:S01]  /*0190*/  LDG.E R11, desc[UR8][R14.64] ;  /* 0x000000080e0b7981 */ /* 0x000162000c1e1900 */
[----:B------:R-:W-:Y:S01]  /*01a0*/  HFMA2 R12, -RZ, RZ, 0, 0 ;  /* 0x00000000ff0c7431 */ /* 0x000fe200000001ff */
[----:B------:R-:W-:Y:S01]  /*01b0*/  ULOP3.LUT UR5, UR5, 0x7ffffffc, URZ, 0xc0, !UPT ;  /* 0x7ffffffc05057892 */ /* 0x000fe2000f8ec0ff */
[----:B------:R-:W-:-:S03]  /*01c0*/  MOV R3, RZ ;  /* 0x000000ff00037202 */ /* 0x000fc60000000f00 */
[----:B------:R-:W-:Y:S01]  /*01d0*/  UIADD3 UR6, UPT, UPT, -UR5, URZ, URZ ;  /* 0x000000ff05067290 */ /* 0x000fe2000fffe1ff */
[----:B01----:R-:W-:-:S11]  /*01e0*/  IMAD R13, R4, UR4, RZ ;  /* 0x00000004040d7c24 */ /* 0x003fd6000f8e02ff */
.L_x_192:
[----:B------:R-:W0:Y:S01]  /*01f0*/  LDCU UR10, c[0x0][0x3a0] ;  /* 0x00007400ff0a77ac */ /* 0x000e220008000800 */
[----:B------:R-:W-:Y:S01]  /*0200*/  MOV R20, RZ ;  /* 0x000000ff00147202 */ /* 0x000fe20000000f00 */
[----:B------:R-:W-:Y:S01]  /*0210*/  UMOV UR4, URZ ;  /* 0x000000ff00047c82 */ /* 0x000fe20008000000 */
[----:B0-----:R-:W-:-:S09]  /*0220*/  UISETP.GE.U32.AND UP0, UPT, UR10, 0x4, UPT ;  /* 0x000000040a00788c */ /* 0x001fd2000bf06070 */
[----:B------:R-:W-:Y:S05]  /*0230*/  BRA.U !UP0, `(.L_x_188) ;  /* 0x0000000908a87547 */ /* 0x000fea000b800000 */
[----:B------:R-:W0:Y:S01]  /*0240*/  LDC R5, c[0x0][0x39c] ;  /* 0x0000e700ff057b82 */ /* 0x000e220000000800 */
[----:B------:R-:W-:Y:S01]  /*0250*/  MOV R20, RZ ;  /* 0x000000ff00147202 */ /* 0x000fe20000000f00 */
[----:B------:R-:W-:-:S06]  /*0260*/  UMOV UR4, UR6 ;  /* 0x0000000600047c82 */ /* 0x000fcc0008000000 */
[----:B------:R-:W1:Y:S01]  /*0270*/  LDC R7, c[0x0][0x3a4] ;  /* 0x0000e900ff077b82 */ /* 0x000e620000000800 */
[----:B0-----:R-:W-:Y:S01]  /*0280*/  IADD3 R14, PT, PT, R12, R5, RZ ;  /* 0x000000050c0e7210 */ /* 0x001fe20007ffe0ff */
[C---:B------:R-:W-:Y:S01]  /*0290*/  IMAD R16, R5.reuse, 0x3, R12 ;  /* 0x0000000305107824 */ /* 0x040fe200078e020c */
[----:B------:R-:W-:-:S03]  /*02a0*/  LEA R15, R5, R12, 0x1 ;  /* 0x0000000c050f7211 */ /* 0x000fc600078e08ff */
[-C--:B-1----:R-:W-:Y:S02]  /*02b0*/  IMAD R14, R14, R7.reuse, RZ ;  /* 0x000000070e0e7224 */ /* 0x082fe400078e02ff */
[-C--:B------:R-:W-:Y:S02]  /*02c0*/  IMAD R15, R15, R7.reuse, RZ ;  /* 0x000000070f0f7224 */ /* 0x080fe400078e02ff */
[-C--:B------:R-:W-:Y:S02]  /*02d0*/  IMAD R16, R16, R7.reuse, RZ ;  /* 0x0000000710107224 */ /* 0x080fe400078e02ff */
[----:B------:R-:W-:-:S07]  /*02e0*/  IMAD R18, R12, R7, RZ ;  /* 0x000000070c127224 */ /* 0x000fce00078e02ff */
.L_x_189:
[----:B------:R-:W0:Y:S02]  /*02f0*/  LDC.64 R4, c[0x0][0x388] ;  /* 0x0000e200ff047b82 */ /* 0x000e240000000a00 */
[----:B0-----:R-:W-:-:S05]  /*0300*/  IMAD.WIDE R8, R18, 0x4, R4 ;  /* 0x0000000412087825 */ /* 0x001fca00078e0204 */
[----:B------:R-:W2:Y:S04]  /*0310*/  LDG.E R7, desc[UR8][R8.64+0x8] ;  /* 0x0000080808077981 */ /* 0x000ea8000c1e1900 */
[----:B------:R-:W3:Y:S04]  /*0320*/  LDG.E R17, desc[UR8][R8.64+0x4] ;  /* 0x0000040808117981 */ /* 0x000ee8000c1e1900 */
[----:B------:R-:W4:Y:S04]  /*0330*/  LDG.E R26, desc[UR8][R8.64+0x1c] ;  /* 0x00001c08081a7981 */ /* 0x000f28000c1e1900 */
[----:B------:R-:W4:Y:S04]  /*0340*/  LDG.E R24, desc[UR8][R8.64+0x10] ;  /* 0x0000100808187981 */ /* 0x000f28000c1e1900 */
[----:B------:R-:W4:Y:S04]  /*0350*/  LDG.E R22, desc[UR8][R8.64+0xc] ;  /* 0x00000c0808167981 */ /* 0x000f28000c1e1900 */
[----:B------:R-:W4:Y:S01]  /*0360*/  LDG.E R23, desc[UR8][R8.64+0x20] ;  /* 0x0000200808177981 */ /* 0x000f22000c1e1900 */
[----:B--2--5:R-:W-:-:S03]  /*0370*/  FFMA R6, R10, 255, -R7 ;  /* 0x437f00000a067823 */ /* 0x024fc60000000807 */
[----:B------:R-:W2:Y:S01]  /*0380*/  LDG.E R7, desc[UR8][R8.64+0x18] ;  /* 0x0000180808077981 */ /* 0x000ea2000c1e1900 */
[----:B------:R-:W-:Y:S01]  /*0390*/  FMUL R19, R6, R6 ;  /* 0x0000000606137220 */ /* 0x000fe20000400000 */
[----:B---3--:R-:W-:-:S03]  /*03a0*/  FFMA R17, R0, 255, -R17 ;  /* 0x437f000000117823 */ /* 0x008fc60000000811 */
[----:B----4-:R-:W-:Y:S01]  /*03b0*/  FMUL R26, R19, R26 ;  /* 0x0000001a131a7220 */ /* 0x010fe20000400000 */
[----:B------:R-:W-:Y:S01]  /*03c0*/  FMUL R21, R17, R17 ;  /* 0x0000001111157220 */ /* 0x000fe20000400000 */
[----:B------:R-:W3:Y:S03]  /*03d0*/  LDG.E R19, desc[UR8][R8.64+0x14] ;  /* 0x0000140808137981 */ /* 0x000ee6000c1e1900 */
[----:B------:R-:W-:Y:S02]  /*03e0*/  FFMA R21, R21, R24, R26 ;  /* 0x0000001815157223 */ /* 0x000fe4000000001a */
[----:B------:R-:W4:Y:S01]  /*03f0*/  LDG.E R24, desc[UR8][R8.64+0x24] ;  /* 0x0000240808187981 */ /* 0x000f22000c1e1900 */
[----:B------:R-:W-:-:S04]  /*0400*/  FFMA R22, R11, 255, -R22 ;  /* 0x437f00000b167823 */ /* 0x000fc80000000816 */
[C---:B------:R-:W-:Y:S01]  /*0410*/  FMUL R26, R17.reuse, R22 ;  /* 0x00000016111a7220 */ /* 0x040fe20000400000 */
[----:B------:R-:W4:Y:S03]  /*0420*/  LDG.E R9, desc[UR8][R8.64+0x28] ;  /* 0x0000280808097981 */ /* 0x000f26000c1e1900 */
[----:B--2---:R-:W-:Y:S01]  /*0430*/  FMUL R7, R26, R7 ;  /* 0x000000071a077220 */ /* 0x004fe20000400000 */
[----:B------:R-:W-:Y:S01]  /*0440*/  FMUL R26, R17, R6 ;  /* 0x00000006111a7220 */ /* 0x000fe20000400000 */
[----:B------:R-:W-:-:S03]  /*0450*/  FMUL R6, R6, R22 ;  /* 0x0000001606067220 */ /* 0x000fc60000400000 */
[----:B---3--:R-:W-:Y:S01]  /*0460*/  FFMA R7, R26, R19, R7 ;  /* 0x000000131a077223 */ /* 0x008fe20000000007 */
[----:B------:R-:W-:Y:S01]  /*0470*/  FMUL R26, R22, R22 ;  /* 0x00000016161a7220 */ /* 0x000fe20000400000 */
[----:B------:R-:W-:Y:S02]  /*0480*/  HFMA2 R17, -RZ, RZ, 0.96630859375, -0.0022525787353515625 ;  /* 0x3bbb989dff117431 */ /* 0x000fe400000001ff */
[----:B------:R-:W-:Y:S01]  /*0490*/  FFMA R6, R6, R23, R7 ;  /* 0x0000001706067223 */ /* 0x000fe20000000007 */
[----:B----4-:R-:W-:-:S04]  /*04a0*/  FFMA R21, R26, R24, R21 ;  /* 0x000000181a157223 */ /* 0x010fc80000000015 */
[----:B------:R-:W-:Y:S01]  /*04b0*/  FFMA R6, R6, 2, R21 ;  /* 0x4000000006067823 */ /* 0x000fe20000000015 */
[----:B------:R-:W-:-:S03]  /*04c0*/  MOV R19, 0x437c0000 ;  /* 0x437c000000137802 */ /* 0x000fc60000000f00 */
[----:B------:R-:W-:Y:S01]  /*04d0*/  FMUL R22, R6, -0.5 ;  /* 0xbf00000006167820 */ /* 0x000fe20000400000 */
[----:B------:R-:W-:-:S04]  /*04e0*/  IMAD.WIDE R6, R14, 0x4, R4 ;  /* 0x000000040e067825 */ /* 0x000fc800078e0204 */
[----:B------:R-:W-:Y:S01]  /*04f0*/  FFMA.SAT R24, R22, R17, 0.5 ;  /* 0x3f00000016187423 */ /* 0x000fe20000002011 */
[----:B------:R-:W2:Y:S03]  /*0500*/  LDG.E R25, desc[UR8][R6.64+0x8] ;  /* 0x0000080806197981 */ /* 0x000ea6000c1e1900 */
[----:B------:R-:W-:Y:S01]  /*0510*/  FFMA.RM R24, R24, R19, 12582913 ;  /* 0x4b40000118187423 */ /* 0x000fe20000004013 */
[----:B------:R-:W3:Y:S03]  /*0520*/  LDG.E R23, desc[UR8][R6.64+0x4] ;  /* 0x0000040806177981 */ /* 0x000ee6000c1e1900 */
[----:B------:R-:W-:-:S04]  /*0530*/  FADD R21, R24, -12583039 ;  /* 0xcb40007f18157421 */ /* 0x000fc80000000000 */
[C---:B------:R-:W-:Y:S02]  /*0540*/  FFMA R27, R22.reuse, 1.4426950216293334961, -R21 ;  /* 0x3fb8aa3b161b7823 */ /* 0x040fe40000000815 */
[----:B------:R-:W4:Y:S02]  /*0550*/  LDG.E R21, desc[UR8][R6.64+0x1c] ;  /* 0x00001c0806157981 */ /* 0x000f24000c1e1900 */
[----:B------:R-:W-:Y:S02]  /*0560*/  FFMA R27, R22, 1.925963033500011079e-08, R27 ;  /* 0x32a57060161b7823 */ /* 0x000fe4000000001b */
[----:B------:R-:W4:Y:S04]  /*0570*/  LDG.E R22, desc[UR8][R6.64+0x10] ;  /* 0x0000100806167981 */ /* 0x000f28000c1e1900 */
[----:B------:R-:W0:Y:S01]  /*0580*/  MUFU.EX2 R27, R27 ;  /* 0x0000001b001b7308 */ /* 0x000e220000000800 */
[----:B------:R-:W-:-:S05]  /*0590*/  SHF.L.U32 R24, R24, 0x17, RZ ;  /* 0x0000001718187819 */ /* 0x000fca00000006ff */
[----:B0-----:R-:W-:-:S04]  /*05a0*/  FMUL R24, R24, R27 ;  /* 0x0000001b18187220 */ /* 0x001fc80000400000 */
[----:B------:R-:W-:Y:S02]  /*05b0*/  FFMA R20, R9, R24, R20 ;  /* 0x0000001809147223 */ /* 0x000fe40000000014 */
[----:B------:R-:W4:Y:S01]  /*05c0*/  LDG.E R24, desc[UR8][R6.64+0xc] ;  /* 0x00000c0806187981 */ /* 0x000f22000c1e1900 */
[----:B--2---:R-:W-:-:S03]  /*05d0*/  FFMA R8, R10, 255, -R25 ;  /* 0x437f00000a087823 */ /* 0x004fc60000000819 */
[----:B------:R-:W2:Y:S01]  /*05e0*/  LDG.E R25, desc[UR8][R6.64+0x14] ;  /* 0x0000140806197981 */ /* 0x000ea2000c1e1900 */
[----:B------:R-:W-:Y:S01]  /*05f0*/  FMUL R26, R8, R8 ;  /* 0x00000008081a7220 */ /* 0x000fe20000400000 */
[----:B---3--:R-:W-:-:S03]  /*0600*/  FFMA R9, R0, 255, -R23 ;  /* 0x437f000000097823 */ /* 0x008fc60000000817 */
[----:B----4-:R-:W-:Y:S02]  /*0610*/  FMUL R26, R26, R21 ;  /* 0x000000151a1a7220 */ /* 0x010fe40000400000 */
[----:B------:R-:W3:Y:S01]  /*0620*/  LDG.E R21, desc[UR8][R6.64+0x18] ;  /* 0x0000180806157981 */ /* 0x000ee2000c1e1900 */
[----:B------:R-:W-:-:S04]  /*0630*/  FMUL R23, R9, R9 ;  /* 0x0000000909177220 */ /* 0x000fc80000400000 */
[----:B------:R-:W-:Y:S02]  /*0640*/  FFMA R23, R23, R22, R26 ;  /* 0x0000001617177223 */ /* 0x000fe4000000001a */
[----:B------:R-:W4:Y:S04]  /*0650*/  LDG.E R26, desc[UR8][R6.64+0x24] ;  /* 0x00002408061a7981 */ /* 0x000f28000c1e1900 */
[----:B------:R-:W4:Y:S04]  /*0660*/  LDG.E R22, desc[UR8][R6.64+0x20] ;  /* 0x0000200806167981 */ /* 0x000f28000c1e1900 */
[----:B------:R0:W4:Y:S01]  /*0670*/  LDG.E R7, desc[UR8][R6.64+0x28] ;  /* 0x0000280806077981 */ /* 0x000122000c1e1900 */
[----:B------:R-:W-:-:S04]  /*0680*/  FFMA R24, R11, 255, -R24 ;  /* 0x437f00000b187823 */ /* 0x000fc80000000818 */
[----:B------:R-:W-:-:S04]  /*0690*/  FMUL R28, R9, R24 ;  /* 0x00000018091c7220 */ /* 0x000fc80000400000 */
[----:B---3--:R-:W-:Y:S01]  /*06a0*/  FMUL R21, R28, R21 ;  /* 0x000000151c157220 */ /* 0x008fe20000400000 */
[----:B------:R-:W-:Y:S01]  /*06b0*/  FMUL R28, R9, R8 ;  /* 0x00000008091c7220 */ /* 0x000fe20000400000 */
[-C--:B------:R-:W-:Y:S01]  /*06c0*/  FMUL R9, R8, R24.reuse ;  /* 0x0000001808097220 */ /* 0x080fe20000400000 */
[----:B------:R-:W-:Y:S02]  /*06d0*/  FMUL R24, R24, R24 ;  /* 0x0000001818187220 */ /* 0x000fe40000400000 */
[----:B--2---:R-:W-:Y:S02]  /*06e0*/  FFMA R28, R28, R25, R21 ;  /* 0x000000191c1c7223 */ /* 0x004fe40000000015 */
[----:B----4-:R-:W-:Y:S02]  /*06f0*/  FFMA R23, R24, R26, R23 ;  /* 0x0000001a18177223 */ /* 0x010fe40000000017 */
[----:B------:R-:W-:-:S04]  /*0700*/  FFMA R22, R9, R22, R28 ;  /* 0x0000001609167223 */ /* 0x000fc8000000001c */
[----:B------:R-:W-:-:S04]  /*0710*/  FFMA R22, R22, 2, R23 ;  /* 0x4000000016167823 */ /* 0x000fc80000000017 */
        /* <DEDUP_REMOVED lines=13> */
[----:B0-----:R-:W-:Y:S02]  /*07f0*/  FMUL R6, R24, R27 ;  /* 0x0000001b18067220 */ /* 0x001fe40000400000 */
[----:B------:R-:W4:Y:S02]  /*0800*/  LDG.E R24, desc[UR8][R8.64+0xc] ;  /* 0x00000c0808187981 */ /* 0x000f24000c1e1900 */
[----:B------:R-:W-:Y:S02]  /*0810*/  FFMA R6, R7, R6, R20 ;  /* 0x0000000607067223 */ /* 0x000fe40000000014 */
[----:B------:R-:W4:Y:S01]  /*0820*/  LDG.E R7, desc[UR8][R8.64+0x24] ;  /* 0x0000240808077981 */ /* 0x000f22000c1e1900 */
[----:B--2---:R-:W-:-:S03]  /*0830*/  FFMA R20, R10, 255, -R25 ;  /* 0x437f00000a147823 */ /* 0x004fc60000000819 */
[----:B------:R-:W2:Y:S01]  /*0840*/  LDG.E R25, desc[UR8][R8.64+0x18] ;  /* 0x0000180808197981 */ /* 0x000ea2000c1e1900 */
[----:B------:R-:W-:Y:S01]  /*0850*/  FMUL R26, R20, R20 ;  /* 0x00000014141a7220 */ /* 0x000fe20000400000 */
[----:B---3--:R-:W-:-:S03]  /*0860*/  FFMA R23, R0, 255, -R23 ;  /* 0x437f000000177823 */ /* 0x008fc60000000817 */
[----:B----4-:R-:W-:Y:S01]  /*0870*/  FMUL R26, R26, R21 ;  /* 0x000000151a1a7220 */ /* 0x010fe20000400000 */
[----:B------:R-:W-:-:S04]  /*0880*/  FMUL R21, R23, R23 ;  /* 0x0000001717157220 */ /* 0x000fc80000400000 */
[----:B------:R-:W-:Y:S02]  /*0890*/  FFMA R27, R21, R22, R26 ;  /* 0x00000016151b7223 */ /* 0x000fe4000000001a */
[----:B------:R-:W3:Y:S04]  /*08a0*/  LDG.E R21, desc[UR8][R8.64+0x14] ;  /* 0x0000140808157981 */ /* 0x000ee8000c1e1900 */
[----:B------:R-:W4:Y:S01]  /*08b0*/  LDG.E R22, desc[UR8][R8.64+0x20] ;  /* 0x0000200808167981 */ /* 0x000f22000c1e1900 */
[----:B------:R-:W-:-:S03]  /*08c0*/  IMAD.WIDE R4, R16, 0x4, R4 ;  /* 0x0000000410047825 */ /* 0x000fc600078e0204 */
[----:B------:R0:W4:Y:S01]  /*08d0*/  LDG.E R9, desc[UR8][R8.64+0x28] ;  /* 0x0000280808097981 */ /* 0x000122000c1e1900 */
[----:B------:R-:W-:-:S04]  /*08e0*/  FFMA R24, R11, 255, -R24 ;  /* 0x437f00000b187823 */ /* 0x000fc80000000818 */
[----:B------:R-:W-:-:S04]  /*08f0*/  FMUL R26, R24, R24 ;  /* 0x00000018181a7220 */ /* 0x000fc80000400000 */
[----:B------:R-:W-:Y:S01]  /*0900*/  FFMA R7, R26, R7, R27 ;  /* 0x000000071a077223 */ /* 0x000fe2000000001b */
[C---:B------:R-:W-:Y:S01]  /*0910*/  FMUL R26, R23.reuse, R24 ;  /* 0x00000018171a7220 */ /* 0x040fe20000400000 */
[----:B------:R-:W4:Y:S03]  /*0920*/  LDG.E R27, desc[UR8][R4.64+0x20] ;  /* 0x00002008041b7981 */ /* 0x000f26000c1e1900 */
[----:B--2---:R-:W-:Y:S01]  /*0930*/  FMUL R25, R26, R25 ;  /* 0x000000191a197220 */ /* 0x004fe20000400000 */
[----:B------:R-:W-:Y:S02]  /*0940*/  FMUL R26, R23, R20 ;  /* 0x00000014171a7220 */ /* 0x000fe40000400000 */
[----:B------:R-:W2:Y:S02]  /*0950*/  LDG.E R23, desc[UR8][R4.64+0x8] ;  /* 0x0000080804177981 */ /* 0x000ea4000c1e1900 */
[----:B---3--:R-:W-:-:S02]  /*0960*/  FFMA R26, R26, R21, R25 ;  /* 0x000000151a1a7223 */ /* 0x008fc40000000019 */
[----:B------:R-:W3:Y:S01]  /*0970*/  LDG.E R21, desc[UR8][R4.64+0x4] ;  /* 0x0000040804157981 */ /* 0x000ee2000c1e1900 */
[----:B------:R-:W-:-:S03]  /*0980*/  FMUL R25, R20, R24 ;  /* 0x0000001814197220 */ /* 0x000fc60000400000 */
[----:B------:R-:W3:Y:S01]  /*0990*/  LDG.E R24, desc[UR8][R4.64+0x1c] ;  /* 0x00001c0804187981 */ /* 0x000ee2000c1e1900 */
[----:B----4-:R-:W-:-:S03]  /*09a0*/  FFMA R22, R25, R22, R26 ;  /* 0x0000001619167223 */ /* 0x010fc6000000001a */
[----:B------:R-:W4:Y:S04]  /*09b0*/  LDG.E R25, desc[UR8][R4.64+0x10] ;  /* 0x0000100804197981 */ /* 0x000f28000c1e1900 */
[----:B------:R-:W4:Y:S01]  /*09c0*/  LDG.E R26, desc[UR8][R4.64+0x14] ;  /* 0x00001408041a7981 */ /* 0x000f22000c1e1900 */
[----:B--2---:R-:W-:-:S04]  /*09d0*/  FFMA R20, R10, 255, -R23 ;  /* 0x437f00000a147823 */ /* 0x004fc80000000817 */
[----:B------:R-:W-:Y:S01]  /*09e0*/  FMUL R23, R20, R20 ;  /* 0x0000001414177220 */ /* 0x000fe20000400000 */
[----:B---3--:R-:W-:-:S03]  /*09f0*/  FFMA R21, R0, 255, -R21 ;  /* 0x437f000000157823 */ /* 0x008fc60000000815 */
[----:B------:R-:W-:Y:S01]  /*0a00*/  FMUL R23, R23, R24 ;  /* 0x0000001817177220 */ /* 0x000fe20000400000 */
[----:B------:R-:W-:-:S04]  /*0a10*/  FMUL R24, R21, R21 ;  /* 0x0000001515187220 */ /* 0x000fc80000400000 */
[----:B----4-:R-:W-:Y:S02]  /*0a20*/  FFMA R23, R24, R25, R23 ;  /* 0x0000001918177223 */ /* 0x010fe40000000017 */
[----:B------:R-:W2:Y:S04]  /*0a30*/  LDG.E R24, desc[UR8][R4.64+0xc] ;  /* 0x00000c0804187981 */ /* 0x000ea8000c1e1900 */
[----:B------:R-:W3:Y:S01]  /*0a40*/  LDG.E R25, desc[UR8][R4.64+0x18] ;  /* 0x0000180804197981 */ /* 0x000ee2000c1e1900 */
[----:B------:R-:W-:-:S03]  /*0a50*/  FFMA R22, R22, 2, R7 ;  /* 0x4000000016167823 */ /* 0x000fc60000000007 */
[----:B------:R-:W4:Y:S01]  /*0a60*/  LDG.E R7, desc[UR8][R4.64+0x28] ;  /* 0x0000280804077981 */ /* 0x000f22000c1e1900 */
[----:B--2---:R-:W-:-:S04]  /*0a70*/  FFMA R24, R11, 255, -R24 ;  /* 0x437f00000b187823 */ /* 0x004fc80000000818 */
[C---:B------:R-:W-:Y:S01]  /*0a80*/  FMUL R28, R21.reuse, R24 ;  /* 0x00000018151c7220 */ /* 0x040fe20000400000 */
[----:B------:R-:W-:-:S03]  /*0a90*/  FMUL R21, R21, R20 ;  /* 0x0000001415157220 */ /* 0x000fc60000400000 */
[----:B---3--:R-:W-:-:S04]  /*0aa0*/  FMUL R28, R28, R25 ;  /* 0x000000191c1c7220 */ /* 0x008fc80000400000 */
[----:B------:R-:W-:Y:S02]  /*0ab0*/  FFMA R26, R21, R26, R28 ;  /* 0x0000001a151a7223 */ /* 0x000fe4000000001c */
[----:B------:R1:W2:Y:S01]  /*0ac0*/  LDG.E R21, desc[UR8][R4.64+0x24] ;  /* 0x0000240804157981 */ /* 0x0002a2000c1e1900 */
[-C--:B------:R-:W-:Y:S01]  /*0ad0*/  FMUL R25, R20, R24.reuse ;  /* 0x0000001814197220 */ /* 0x080fe20000400000 */
[----:B------:R-:W-:-:S03]  /*0ae0*/  FMUL R24, R24, R24 ;  /* 0x0000001818187220 */ /* 0x000fc60000400000 */
[----:B------:R-:W-:Y:S01]  /*0af0*/  FFMA R26, R25, R27, R26 ;  /* 0x0000001b191a7223 */ /* 0x000fe2000000001a */
[----:B------:R-:W-:-:S04]  /*0b00*/  FMUL R22, R22, -0.5 ;  /* 0xbf00000016167820 */ /* 0x000fc80000400000 */
[----:B0-----:R-:W-:-:S04]  /*0b10*/  FFMA.SAT R8, R22, R17, 0.5 ;  /* 0x3f00000016087423 */ /* 0x001fc80000002011 */
[----:B------:R-:W-:-:S04]  /*0b20*/  FFMA.RM R8, R8, R19, 12582913 ;  /* 0x4b40000108087423 */ /* 0x000fc80000004013 */
[----:B-1----:R-:W-:-:S04]  /*0b30*/  FADD R5, R8, -12583039 ;  /* 0xcb40007f08057421 */ /* 0x002fc80000000000 */
[----:B------:R-:W-:-:S04]  /*0b40*/  FFMA R5, R22, 1.4426950216293334961, -R5 ;  /* 0x3fb8aa3b16057823 */ /* 0x000fc80000000805 */
[----:B------:R-:W-:-:S06]  /*0b50*/  FFMA R5, R22, 1.925963033500011079e-08, R5 ;  /* 0x32a5706016057823 */ /* 0x000fcc0000000005 */
[----:B------:R-:W0:Y:S01]  /*0b60*/  MUFU.EX2 R5, R5 ;  /* 0x0000000500057308 */ /* 0x000e220000000800 */
[----:B------:R-:W-:Y:S01]  /*0b70*/  UIADD3 UR4, UPT, UPT, UR4, 0x4, URZ ;  /* 0x0000000404047890 */ /* 0x000fe2000fffe0ff */
[----:B------:R-:W-:-:S03]  /*0b80*/  SHF.L.U32 R8, R8, 0x17, RZ ;  /* 0x0000001708087819 */ /* 0x000fc600000006ff */
[----:B------:R-:W-:Y:S01]  /*0b90*/  UISETP.NE.AND UP0, UPT, UR4, URZ, UPT ;  /* 0x000000ff0400728c */ /* 0x000fe2000bf05270 */
[C---:B------:R-:W-:Y:S02]  /*0ba0*/  LEA R18, R13.reuse, R18, 0x2 ;  /* 0x000000120d127211 */ /* 0x040fe400078e10ff */
[----:B------:R-:W-:Y:S01]  /*0bb0*/  LEA R14, R13, R14, 0x2 ;  /* 0x0000000e0d0e7211 */ /* 0x000fe200078e10ff */
[----:B0-----:R-:W-:-:S04]  /*0bc0*/  FMUL R8, R8, R5 ;  /* 0x0000000508087220 */ /* 0x001fc80000400000 */
[----:B------:R-:W-:Y:S01]  /*0bd0*/  FFMA R6, R9, R8, R6 ;  /* 0x0000000809067223 */ /* 0x000fe20000000006 */
[C---:B------:R-:W-:Y:S02]  /*0be0*/  LEA R15, R13.reuse, R15, 0x2 ;  /* 0x0000000f0d0f7211 */ /* 0x040fe400078e10ff */
[----:B------:R-:W-:Y:S01]  /*0bf0*/  LEA R16, R13, R16, 0x2 ;  /* 0x000000100d107211 */ /* 0x000fe200078e10ff */
[----:B--2---:R-:W-:-:S04]  /*0c00*/  FFMA R21, R24, R21, R23 ;  /* 0x0000001518157223 */ /* 0x004fc80000000017 */
[----:B------:R-:W-:-:S04]  /*0c10*/  FFMA R21, R26, 2, R21 ;  /* 0x400000001a157823 */ /* 0x000fc80000000015 */
[----:B------:R-:W-:-:S04]  /*0c20*/  FMUL R20, R21, -0.5 ;  /* 0xbf00000015147820 */ /* 0x000fc80000400000 */
[----:B------:R-:W-:-:S04]  /*0c30*/  FFMA.SAT R24, R20, R17, 0.5 ;  /* 0x3f00000014187423 */ /* 0x000fc80000002011 */
[----:B------:R-:W-:-:S04]  /*0c40*/  FFMA.RM R24, R24, R19, 12582913 ;  /* 0x4b40000118187423 */ /* 0x000fc80000004013 */
[----:B------:R-:W-:-:S04]  /*0c50*/  FADD R17, R24, -12583039 ;  /* 0xcb40007f18117421 */ /* 0x000fc80000000000 */
[----:B------:R-:W-:-:S04]  /*0c60*/  FFMA R17, R20, 1.4426950216293334961, -R17 ;  /* 0x3fb8aa3b14117823 */ /* 0x000fc80000000811 */
[----:B------:R-:W-:-:S06]  /*0c70*/  FFMA R17, R20, 1.925963033500011079e-08, R17 ;  /* 0x32a5706014117823 */ /* 0x000fcc0000000011 */
[----:B------:R-:W0:Y:S01]  /*0c80*/  MUFU.EX2 R17, R17 ;  /* 0x0000001100117308 */ /* 0x000e220000000800 */
[----:B------:R-:W-:-:S05]  /*0c90*/  SHF.L.U32 R24, R24, 0x17, RZ ;  /* 0x0000001718187819 */ /* 0x000fca00000006ff */
[----:B0-----:R-:W-:-:S04]  /*0ca0*/  FMUL R24, R24, R17 ;  /* 0x0000001118187220 */ /* 0x001fc80000400000 */
[----:B----4-:R-:W-:Y:S01]  /*0cb0*/  FFMA R20, R7, R24, R6 ;  /* 0x0000001807147223 */ /* 0x010fe20000000006 */
[----:B------:R-:W-:Y:S06]  /*0cc0*/  BRA.U UP0, `(.L_x_189) ;  /* 0xfffffff500887547 */ /* 0x000fec000b83ffff */
[----:B------:R-:W-:-:S05]  /*0cd0*/  UMOV UR4, UR5 ;  /* 0x0000000500047c82 */ /* 0x000fca0008000000 */
.L_x_188:
[----:B------:R-:W-:-:S09]  /*0ce0*/  ULOP3.LUT UP0, UR7, UR10, 0x3, URZ, 0xc0, !UPT ;  /* 0x000000030a077892 */ /* 0x000fd2000f80c0ff */
[----:B------:R-:W-:Y:S05]  /*0cf0*/  BRA.U !UP0, `(.L_x_190) ;  /* 0x0000000908107547 */ /* 0x000fea000b800000 */
[----:B------:R-:W-:Y:S02]  /*0d00*/  UISETP.NE.AND UP0, UPT, UR7, 0x1, UPT ;  /* 0x000000010700788c */ /* 0x000fe4000bf05270 */
[----:B------:R-:W-:-:S07]  /*0d10*/  ULOP3.LUT UP1, URZ, UR10, 0x1, URZ, 0xc0, !UPT ;  /* 0x000000010aff7892 */ /* 0x000fce000f82c0ff */
[----:B------:R-:W-:Y:S05]  /*0d20*/  BRA.U !UP0, `(.L_x_191) ;  /* 0x0000000508507547 */ /* 0x000fea000b800000 */
[----:B------:R-:W0:Y:S01]  /*0d30*/  LDC R21, c[0x0][0x39c] ;  /* 0x0000e700ff157b82 */ /* 0x000e220000000800 */
[----:B------:R-:W1:Y:S07]  /*0d40*/  LDCU UR7, c[0x0][0x3a4] ;  /* 0x00007480ff0777ac */ /* 0x000e6e0008000800 */
[----:B------:R-:W2:Y:S01]  /*0d50*/  LDC.64 R6, c[0x0][0x388] ;  /* 0x0000e200ff067b82 */ /* 0x000ea20000000a00 */
[----:B0-----:R-:W-:-:S04]  /*0d60*/  IMAD R8, R21, UR4, R12 ;  /* 0x0000000415087c24 */ /* 0x001fc8000f8e020c */
[----:B-1----:R-:W-:-:S04]  /*0d70*/  IMAD R5, R8, UR7, RZ ;  /* 0x0000000708057c24 */ /* 0x002fc8000f8e02ff */
[----:B--2---:R-:W-:-:S05]  /*0d80*/  IMAD.WIDE R4, R5, 0x4, R6 ;  /* 0x0000000405047825 */ /* 0x004fca00078e0206 */
[----:B------:R-:W2:Y:S04]  /*0d90*/  LDG.E R9, desc[UR8][R4.64+0x8] ;  /* 0x0000080804097981 */ /* 0x000ea8000c1e1900 */
[----:B------:R-:W3:Y:S04]  /*0da0*/  LDG.E R17, desc[UR8][R4.64+0x4] ;  /* 0x0000040804117981 */ /* 0x000ee8000c1e1900 */
[----:B------:R-:W4:Y:S04]  /*0db0*/  LDG.E R22, desc[UR8][R4.64+0xc] ;  /* 0x00000c0804167981 */ /* 0x000f28000c1e1900 */
[----:B------:R-:W4:Y:S04]  /*0dc0*/  LDG.E R19, desc[UR8][R4.64+0x1c] ;  /* 0x00001c0804137981 */ /* 0x000f28000c1e1900 */
[----:B------:R-:W4:Y:S04]  /*0dd0*/  LDG.E R15, desc[UR8][R4.64+0x10] ;  /* 0x00001008040f7981 */ /* 0x000f28000c1e1900 */
[----:B------:R-:W4:Y:S04]  /*0de0*/  LDG.E R14, desc[UR8][R4.64+0x18] ;  /* 0x00001808040e7981 */ /* 0x000f28000c1e1900 */
[----:B------:R-:W4:Y:S04]  /*0df0*/  LDG.E R18, desc[UR8][R4.64+0x14] ;  /* 0x0000140804127981 */ /* 0x000f28000c1e1900 */
[----:B------:R-:W4:Y:S01]  /*0e00*/  LDG.E R16, desc[UR8][R4.64+0x24] ;  /* 0x0000240804107981 */ /* 0x000f22000c1e1900 */
[----:B------:R-:W-:-:S03]  /*0e10*/  IADD3 R8, PT, PT, R8, R21, RZ ;  /* 0x0000001508087210 */ /* 0x000fc60007ffe0ff */
[----:B------:R-:W4:Y:S02]  /*0e20*/  LDG.E R25, desc[UR8][R4.64+0x28] ;  /* 0x0000280804197981 */ /* 0x000f24000c1e1900 */
[----:B------:R-:W-:-:S04]  /*0e30*/  IMAD R21, R8, UR7, RZ ;  /* 0x0000000708157c24 */ /* 0x000fc8000f8e02ff */
[----:B------:R-:W-:-:S05]  /*0e40*/  IMAD.WIDE R6, R21, 0x4, R6 ;  /* 0x0000000415067825 */ /* 0x000fca00078e0206 */
[----:B------:R-:W4:Y:S04]  /*0e50*/  LDG.E R27, desc[UR8][R6.64+0x24] ;  /* 0x00002408061b7981 */ /* 0x000f28000c1e1900 */
[----:B------:R-:W4:Y:S04]  /*0e60*/  LDG.E R26, desc[UR8][R6.64+0x20] ;  /* 0x00002008061a7981 */ /* 0x000f28000c1e1900 */
[----:B------:R-:W4:Y:S01]  /*0e70*/  LDG.E R28, desc[UR8][R6.64+0x28] ;  /* 0x00002808061c7981 */ /* 0x000f22000c1e1900 */
[----:B--2--5:R-:W-:-:S04]  /*0e80*/  FFMA R9, R10, 255, -R9 ;  /* 0x437f00000a097823 */ /* 0x024fc80000000809 */
[----:B------:R-:W-:Y:S01]  /*0e90*/  FMUL R24, R9, R9 ;  /* 0x0000000909187220 */ /* 0x000fe20000400000 */
[----:B---3--:R-:W-:Y:S01]  /*0ea0*/  FFMA R17, R0, 255, -R17 ;  /* 0x437f000000117823 */ /* 0x008fe20000000811 */
[----:B----4-:R-:W-:-:S03]  /*0eb0*/  FFMA R8, R11, 255, -R22 ;  /* 0x437f00000b087823 */ /* 0x010fc60000000816 */
[C---:B------:R-:W-:Y:S01]  /*0ec0*/  FMUL R22, R17.reuse, R17 ;  /* 0x0000001111167220 */ /* 0x040fe20000400000 */
[----:B------:R-:W-:Y:S01]  /*0ed0*/  FMUL R19, R24, R19 ;  /* 0x0000001318137220 */ /* 0x000fe20000400000 */
[----:B------:R-:W-:-:S03]  /*0ee0*/  FMUL R21, R17, R8 ;  /* 0x0000000811157220 */ /* 0x000fc60000400000 */
[----:B------:R-:W-:Y:S01]  /*0ef0*/  FFMA R23, R22, R15, R19 ;  /* 0x0000000f16177223 */ /* 0x000fe20000000013 */
[----:B------:R-:W-:Y:S01]  /*0f00*/  FMUL R19, R17, R9 ;  /* 0x0000000911137220 */ /* 0x000fe20000400000 */
[----:B------:R-:W2:Y:S01]  /*0f10*/  LDG.E R15, desc[UR8][R6.64+0x8] ;  /* 0x00000808060f7981 */ /* 0x000ea2000c1e1900 */
[----:B------:R-:W-:-:S03]  /*0f20*/  FMUL R22, R21, R14 ;  /* 0x0000000e15167220 */ /* 0x000fc60000400000 */
[----:B------:R-:W3:Y:S01]  /*0f30*/  LDG.E R17, desc[UR8][R6.64+0x4] ;  /* 0x0000040806117981 */ /* 0x000ee2000c1e1900 */
[----:B------:R-:W-:-:S03]  /*0f40*/  FFMA R18, R19, R18, R22 ;  /* 0x0000001213127223 */ /* 0x000fc60000000016 */
[----:B------:R-:W4:Y:S01]  /*0f50*/  LDG.E R14, desc[UR8][R6.64+0xc] ;  /* 0x00000c08060e7981 */ /* 0x000f22000c1e1900 */
[----:B------:R-:W-:-:S03]  /*0f60*/  FMUL R24, R8, R8 ;  /* 0x0000000808187220 */ /* 0x000fc60000400000 */
[----:B------:R-:W4:Y:S01]  /*0f70*/  LDG.E R19, desc[UR8][R4.64+0x20] ;  /* 0x0000200804137981 */ /* 0x000f22000c1e1900 */
[----:B------:R-:W-:-:S03]  /*0f80*/  FFMA R16, R24, R16, R23 ;  /* 0x0000001018107223 */ /* 0x000fc60000000017 */
[----:B------:R-:W4:Y:S04]  /*0f90*/  LDG.E R21, desc[UR8][R6.64+0x1c] ;  /* 0x00001c0806157981 */ /* 0x000f28000c1e1900 */
[----:B------:R-:W4:Y:S04]  /*0fa0*/  LDG.E R22, desc[UR8][R6.64+0x18] ;  /* 0x0000180806167981 */ /* 0x000f28000c1e1900 */
[----:B------:R-:W4:Y:S04]  /*0fb0*/  LDG.E R24, desc[UR8][R6.64+0x10] ;  /* 0x0000100806187981 */ /* 0x000f28000c1e1900 */
[----:B------:R0:W4:Y:S01]  /*0fc0*/  LDG.E R23, desc[UR8][R6.64+0x14] ;  /* 0x0000140806177981 */ /* 0x000122000c1e1900 */
[----:B------:R-:W-:Y:S01]  /*0fd0*/  FMUL R9, R9, R8 ;  /* 0x0000000809097220 */ /* 0x000fe20000400000 */
[----:B0-----:R-:W-:Y:S01]  /*0fe0*/  HFMA2 R7, -RZ, RZ, 0.96630859375, -0.0022525787353515625 ;  /* 0x3bbb989dff077431 */ /* 0x001fe200000001ff */
[----:B------:R-:W-:Y:S01]  /*0ff0*/  UIADD3 UR4, UPT, UPT, UR4, 0x2, URZ ;  /* 0x0000000204047890 */ /* 0x000fe2000fffe0ff */
[----:B--2---:R-:W-:Y:S01]  /*1000*/  FFMA R15, R10, 255, -R15 ;  /* 0x437f00000a0f7823 */ /* 0x004fe2000000080f */
[----:B---3--:R-:W-:Y:S01]  /*1010*/  FFMA R17, R0, 255, -R17 ;  /* 0x437f000000117823 */ /* 0x008fe20000000811 */
[----:B----4-:R-:W-:-:S02]  /*1020*/  FFMA R14, R11, 255, -R14 ;  /* 0x437f00000b0e7823 */ /* 0x010fc4000000080e */
[----:B------:R-:W-:Y:S01]  /*1030*/  FMUL R8, R15, R15 ;  /* 0x0000000f0f087220 */ /* 0x000fe20000400000 */
[----:B------:R-:W-:Y:S01]  /*1040*/  FFMA R19, R9, R19, R18 ;  /* 0x0000001309137223 */ /* 0x000fe20000000012 */
[CC--:B------:R-:W-:Y:S01]  /*1050*/  FMUL R9, R17.reuse, R14.reuse ;  /* 0x0000000e11097220 */ /* 0x0c0fe20000400000 */
[C---:B------:R-:W-:Y:S01]  /*1060*/  FMUL R5, R17.reuse, R17 ;  /* 0x0000001111057220 */ /* 0x040fe20000400000 */
[----:B------:R-:W-:Y:S01]  /*1070*/  FMUL R4, R17, R15 ;  /* 0x0000000f11047220 */ /* 0x000fe20000400000 */
[----:B------:R-:W-:Y:S01]  /*1080*/  FMUL R8, R8, R21 ;  /* 0x0000001508087220 */ /* 0x000fe20000400000 */
[----:B------:R-:W-:Y:S01]  /*1090*/  FMUL R15, R15, R14 ;  /* 0x0000000e0f0f7220 */ /* 0x000fe20000400000 */
[----:B------:R-:W-:Y:S01]  /*10a0*/  FMUL R9, R9, R22 ;  /* 0x0000001609097220 */ /* 0x000fe20000400000 */
[----:B------:R-:W-:Y:S01]  /*10b0*/  FMUL R14, R14, R14 ;  /* 0x0000000e0e0e7220 */ /* 0x000fe20000400000 */
[----:B------:R-:W-:Y:S01]  /*10c0*/  FFMA R16, R19, 2, R16 ;  /* 0x4000000013107823 */ /* 0x000fe20000000010 */
[----:B------:R-:W-:Y:S01]  /*10d0*/  FFMA R5, R5, R24, R8 ;  /* 0x0000001805057223 */ /* 0x000fe20000000008 */
[----:B------:R-:W-:-:S03]  /*10e0*/  FFMA R4, R4, R23, R9 ;  /* 0x0000001704047223 */ /* 0x000fc60000000009 */
[----:B------:R-:W-:Y:S01]  /*10f0*/  FFMA R5, R14, R27, R5 ;  /* 0x0000001b0e057223 */ /* 0x000fe20000000005 */
[----:B------:R-:W-:Y:S01]  /*1100*/  FMUL R16, R16, -0.5 ;  /* 0xbf00000010107820 */ /* 0x000fe20000400000 */
[----:B------:R-:W-:Y:S01]  /*1110*/  FFMA R4, R15, R26, R4 ;  /* 0x0000001a0f047223 */ /* 0x000fe20000000004 */
[----:B------:R-:W-:-:S03]  /*1120*/  MOV R8, 0x437c0000 ;  /* 0x437c000000087802 */ /* 0x000fc60000000f00 */
[----:B------:R-:W-:Y:S01]  /*1130*/  FFMA R5, R4, 2, R5 ;  /* 0x4000000004057823 */ /* 0x000fe20000000005 */
[----:B------:R-:W-:-:S03]  /*1140*/  FFMA.SAT R4, R16, R7, 0.5 ;  /* 0x3f00000010047423 */ /* 0x000fc60000002007 */
[----:B------:R-:W-:Y:S01]  /*1150*/  FMUL R6, R5, -0.5 ;  /* 0xbf00000005067820 */ /* 0x000fe20000400000 */
[----:B------:R-:W-:-:S03]  /*1160*/  FFMA.RM R4, R4, R8, 12582913 ;  /* 0x4b40000104047423 */ /* 0x000fc60000004008 */
[----:B------:R-:W-:Y:S01]  /*1170*/  FFMA.SAT R7, R6, R7, 0.5 ;  /* 0x3f00000006077423 */ /* 0x000fe20000002007 */
[----:B------:R-:W-:-:S03]  /*1180*/  FADD R5, R4, -12583039 ;  /* 0xcb40007f04057421 */ /* 0x000fc60000000000 */
[----:B------:R-:W-:Y:S01]  /*1190*/  FFMA.RM R7, R7, R8, 12582913 ;  /* 0x4b40000107077423 */ /* 0x000fe20000004008 */
[----:B------:R-:W-:-:S03]  /*11a0*/  FFMA R5, R16, 1.4426950216293334961, -R5 ;  /* 0x3fb8aa3b10057823 */ /* 0x000fc60000000805 */
[----:B------:R-:W-:Y:S01]  /*11b0*/  FADD R9, R7, -12583039 ;  /* 0xcb40007f07097421 */ /* 0x000fe20000000000 */
[----:B------:R-:W-:-:S03]  /*11c0*/  FFMA R5, R16, 1.925963033500011079e-08, R5 ;  /* 0x32a5706010057823 */ /* 0x000fc60000000005 */
[----:B------:R-:W-:-:S03]  /*11d0*/  FFMA R9, R6, 1.4426950216293334961, -R9 ;  /* 0x3fb8aa3b06097823 */ /* 0x000fc60000000809 */
[----:B------:R-:W0:Y:S01]  /*11e0*/  MUFU.EX2 R5, R5 ;  /* 0x0000000500057308 */ /* 0x000e220000000800 */
[----:B------:R-:W-:-:S07]  /*11f0*/  FFMA R9, R6, 1.925963033500011079e-08, R9 ;  /* 0x32a5706006097823 */ /* 0x000fce0000000009 */
[----:B------:R-:W1:Y:S01]  /*1200*/  MUFU.EX2 R6, R9 ;  /* 0x0000000900067308 */ /* 0x000e620000000800 */
[----:B------:R-:W-:Y:S02]  /*1210*/  SHF.L.U32 R4, R4, 0x17, RZ ;  /* 0x0000001704047819 */ /* 0x000fe400000006ff */
[----:B------:R-:W-:-:S03]  /*1220*/  SHF.L.U32 R7, R7, 0x17, RZ ;  /* 0x0000001707077819 */ /* 0x000fc600000006ff */
[----:B0-----:R-:W-:-:S04]  /*1230*/  FMUL R4, R4, R5 ;  /* 0x0000000504047220 */ /* 0x001fc80000400000 */
[----:B------:R-:W-:Y:S01]  /*1240*/  FFMA R25, R25, R4, R20 ;  /* 0x0000000419197223 */ /* 0x000fe20000000014 */
[----:B-1----:R-:W-:-:S04]  /*1250*/  FMUL R6, R7, R6 ;  /* 0x0000000607067220 */ /* 0x002fc80000400000 */
[----:B------:R-:W-:-:S07]  /*1260*/  FFMA R20, R28, R6, R25 ;  /* 0x000000061c147223 */ /* 0x000fce0000000019 */
.L_x_191:
        /* <DEDUP_REMOVED lines=14> */
[----:B------:R-:W4:Y:S04]  /*1350*/  LDG.E R7, desc[UR8][R4.64+0x24] ;  /* 0x0000240804077981 */ /* 0x000f28000c1e1900 */
[----:B------:R-:W4:Y:S04]  /*1360*/  LDG.E R8, desc[UR8][R4.64+0x20] ;  /* 0x0000200804087981 */ /* 0x000f28000c1e1900 */
[----:B------:R0:W4:Y:S01]  /*1370*/  LDG.E R15, desc[UR8][R4.64+0x28] ;  /* 0x00002808040f7981 */ /* 0x000122000c1e1900 */
[----:B--2--5:R-:W-:Y:S01]  /*1380*/  FFMA R14, R10, 255, -R19 ;  /* 0x437f00000a0e7823 */ /* 0x024fe20000000813 */
[----:B---3--:R-:W-:-:S03]  /*1390*/  FFMA R17, R0, 255, -R17 ;  /* 0x437f000000117823 */ /* 0x008fc60000000811 */
[----:B------:R-:W-:Y:S01]  /*13a0*/  FMUL R18, R14, R14 ;  /* 0x0000000e0e127220 */ /* 0x000fe20000400000 */
[----:B----4-:R-:W-:-:S04]  /*13b0*/  FFMA R16, R11, 255, -R16 ;  /* 0x437f00000b107823 */ /* 0x010fc80000000810 */
[C---:B------:R-:W-:Y:S01]  /*13c0*/  FMUL R19, R17.reuse, R16 ;  /* 0x0000001011137220 */ /* 0x040fe20000400000 */
[----:B------:R-:W-:Y:S01]  /*13d0*/  FMUL R21, R18, R21 ;  /* 0x0000001512157220 */ /* 0x000fe20000400000 */
[C---:B------:R-:W-:Y:S01]  /*13e0*/  FMUL R18, R17.reuse, R17 ;  /* 0x0000001111127220 */ /* 0x040fe20000400000 */
[----:B------:R-:W-:Y:S01]  /*13f0*/  FMUL R17, R17, R14 ;  /* 0x0000000e11117220 */ /* 0x000fe20000400000 */
[----:B------:R-:W-:Y:S01]  /*1400*/  FMUL R22, R19, R22 ;  /* 0x0000001613167220 */ /* 0x000fe20000400000 */
[-C--:B0-----:R-:W-:Y:S01]  /*1410*/  FMUL R5, R14, R16.reuse ;  /* 0x000000100e057220 */ /* 0x081fe20000400000 */
[----:B------:R-:W-:Y:S01]  /*1420*/  FMUL R16, R16, R16 ;  /* 0x0000001010107220 */ /* 0x000fe20000400000 */
[----:B------:R-:W-:Y:S01]  /*1430*/  FFMA R9, R18, R9, R21 ;  /* 0x0000000912097223 */ /* 0x000fe20000000015 */
[----:B------:R-:W-:-:S03]  /*1440*/  FFMA R6, R17, R6, R22 ;  /* 0x0000000611067223 */ /* 0x000fc60000000016 */
[----:B------:R-:W-:Y:S01]  /*1450*/  FFMA R7, R16, R7, R9 ;  /* 0x0000000710077223 */ /* 0x000fe20000000009 */
[----:B------:R-:W-:Y:S01]  /*1460*/  FFMA R6, R5, R8, R6 ;  /* 0x0000000805067223 */ /* 0x000fe20000000006 */
[----:B------:R-:W-:-:S03]  /*1470*/  HFMA2 R5, -RZ, RZ, 0.96630859375, -0.0022525787353515625 ;  /* 0x3bbb989dff057431 */ /* 0x000fc600000001ff */
[----:B------:R-:W-:Y:S01]  /*1480*/  FFMA R6, R6, 2, R7 ;  /* 0x4000000006067823 */ /* 0x000fe20000000007 */
[----:B------:R-:W-:-:S03]  /*1490*/  MOV R7, 0x437c0000 ;  /* 0x437c000000077802 */ /* 0x000fc60000000f00 */
[----:B------:R-:W-:-:S04]  /*14a0*/  FMUL R6, R6, -0.5 ;  /* 0xbf00000006067820 */ /* 0x000fc80000400000 */
[----:B------:R-:W-:-:S04]  /*14b0*/  FFMA.SAT R4, R6, R5, 0.5 ;  /* 0x3f00000006047423 */ /* 0x000fc80000002005 */
[----:B------:R-:W-:-:S04]  /*14c0*/  FFMA.RM R4, R4, R7, 12582913 ;  /* 0x4b40000104047423 */ /* 0x000fc80000004007 */
[C---:B------:R-:W-:Y:S01]  /*14d0*/  FADD R5, R4.reuse, -12583039 ;  /* 0xcb40007f04057421 */ /* 0x040fe20000000000 */
[----:B------:R-:W-:-:S03]  /*14e0*/  SHF.L.U32 R4, R4, 0x17, RZ ;  /* 0x0000001704047819 */ /* 0x000fc600000006ff */
[----:B------:R-:W-:-:S04]  /*14f0*/  FFMA R5, R6, 1.4426950216293334961, -R5 ;  /* 0x3fb8aa3b06057823 */ /* 0x000fc80000000805 */
[----:B------:R-:W-:-:S06]  /*1500*/  FFMA R5, R6, 1.925963033500011079e-08, R5 ;  /* 0x32a5706006057823 */ /* 0x000fcc0000000005 */
[----:B------:R-:W0:Y:S02]  /*1510*/  MUFU.EX2 R5, R5 ;  /* 0x0000000500057308 */ /* 0x000e240000000800 */
[----:B0-----:R-:W-:-:S04]  /*1520*/  FMUL R4, R4, R5 ;  /* 0x0000000504047220 */ /* 0x001fc80000400000 */
[----:B------:R-:W-:-:S07]  /*1530*/  FFMA R20, R15, R4, R20 ;  /* 0x000000040f147223 */ /* 0x000fce0000000014 */
.L_x_190:
[----:B------:R-:W0:Y:S01]  /*1540*/  LDC R4, c[0x0][0x39c] ;  /* 0x0000e700ff047b82 */ /* 0x000e220000000800 */
[----:B------:R-:W-:Y:S01]  /*1550*/  LEA R5, R12, R1, 0x2 ;  /* 0x000000010c057211 */ /* 0x000fe200078e10ff */
[----:B------:R-:W-:Y:S01]  /*1560*/  FADD R3, R20, R3 ;  /* 0x0000000314037221 */ /* 0x000fe20000000000 */
[----:B------:R-:W-:-:S03]  /*1570*/  IADD3 R12, PT, PT, R12, 0x1, RZ ;  /* 0x000000010c0c7810 */ /* 0x000fc60007ffe0ff */
[----:B------:R1:W-:Y:S01]  /*1580*/  STL [R5], R20 ;  /* 0x0000001405007387 */ /* 0x0003e20000100800 */
[----:B0-----:R-:W-:-:S13]  /*1590*/  ISETP.NE.AND P0, PT, R12, R4, PT ;  /* 0x000000040c00720c */ /* 0x001fda0003f05270 */
[----:B-1----:R-:W-:Y:S05]  /*15a0*/  @!P0 BRA `(.L_x_186) ;  /* 0x00000000007c8947 */ /* 0x002fea0003800000 */
[----:B------:R-:W-:Y:S05]  /*15b0*/  BRA `(.L_x_192) ;  /* 0xffffffec000c7947 */ /* 0x000fea000383ffff */
.L_x_187:
[C---:B------:R-:W-:Y:S01]  /*15c0*/  ISETP.GE.U32.AND P0, PT, R4.reuse, 0x8, PT ;  /* 0x000000080400780c */ /* 0x040fe20003f06070 */
[----:B------:R-:W-:Y:S01]  /*15d0*/  HFMA2 R0, -RZ, RZ, 0, 0 ;  /* 0x00000000ff007431 */ /* 0x000fe200000001ff */
[----:B------:R-:W-:-:S04]  /*15e0*/  LOP3.LUT R7, R4, 0x7, RZ, 0xc0, !PT ;  /* 0x0000000704077812 */ /* 0x000fc800078ec0ff */
[----:B------:R-:W-:-:S07]  /*15f0*/  ISETP.NE.AND P1, PT, R7, RZ, PT ;  /* 0x000000ff0700720c */ /* 0x000fce0003f25270 */
[----:B------:R-:W-:Y:S06]  /*1600*/  @!P0 BRA `(.L_x_193) ;  /* 0x0000000000208947 */ /* 0x000fec0003800000 */
[----:B------:R-:W-:Y:S02]  /*1610*/  LOP3.LUT R0, R4, 0x7ffffff8, RZ, 0xc0, !PT ;  /* 0x7ffffff804007812 */ /* 0x000fe400078ec0ff */
[----:B------:R-:W-:-:S07]  /*1620*/  MOV R5, RZ ;  /* 0x000000ff00057202 */ /* 0x000fce0000000f00 */
.L_x_194:
[C---:B------:R-:W-:Y:S02]  /*1630*/  LEA R6, R5.reuse, R1, 0x2 ;  /* 0x0000000105067211 */ /* 0x040fe400078e10ff */
[----:B------:R-:W-:-:S03]  /*1640*/  IADD3 R5, PT, PT, R5, 0x8, RZ ;  /* 0x0000000805057810 */ /* 0x000fc60007ffe0ff */
[----:B------:R0:W-:Y:S01]  /*1650*/  STL.128 [R6], RZ ;  /* 0x000000ff06007387 */ /* 0x0001e20000100c00 */
[----:B------:R-:W-:-:S03]  /*1660*/  ISETP.NE.AND P0, PT, R5, R0, PT ;  /* 0x000000000500720c */ /* 0x000fc60003f05270 */
[----:B------:R0:W-:Y:S10]  /*1670*/  STL.128 [R6+0x10], RZ ;  /* 0x000010ff06007387 */ /* 0x0001f40000100c00 */
[----:B0-----:R-:W-:Y:S05]  /*1680*/  @P0 BRA `(.L_x_194) ;  /* 0xfffffffc00e80947 */ /* 0x001fea000383ffff */
.L_x_193:
[----:B------:R-:W-:Y:S05]  /*1690*/  @!P1 BRA `(.L_x_186) ;  /* 0x0000000000409947 */ /* 0x000fea0003800000 */
[----:B------:R-:W-:Y:S02]  /*16a0*/  ISETP.GE.U32.AND P0, PT, R7, 0x4, PT ;  /* 0x000000040700780c */ /* 0x000fe40003f06070 */
[----:B------:R-:W-:-:S04]  /*16b0*/  LOP3.LUT R5, R4, 0x3, RZ, 0xc0, !PT ;  /* 0x0000000304057812 */ /* 0x000fc800078ec0ff */
[----:B------:R-:W-:-:S07]  /*16c0*/  ISETP.NE.AND P1, PT, R5, RZ, PT ;  /* 0x000000ff0500720c */ /* 0x000fce0003f25270 */
[C---:B------:R-:W-:Y:S02]  /*16d0*/  @P0 LEA R6, R0.reuse, R1, 0x2 ;  /* 0x0000000100060211 */ /* 0x040fe400078e10ff */
[----:B------:R-:W-:-:S03]  /*16e0*/  @P0 IADD3 R0, PT, PT, R0, 0x4, RZ ;  /* 0x0000000400000810 */ /* 0x000fc60007ffe0ff */
[----:B------:R0:W-:Y:S04]  /*16f0*/  @P0 STL.64 [R6], RZ ;  /* 0x000000ff06000387 */ /* 0x0001e80000100a00 */
[----:B------:R0:W-:Y:S01]  /*1700*/  @P0 STL.64 [R6+0x8], RZ ;  /* 0x000008ff06000387 */ /* 0x0001e20000100a00 */
[----:B------:R-:W-:Y:S05]  /*1710*/  @!P1 BRA `(.L_x_186) ;  /* 0x0000000000209947 */ /* 0x000fea0003800000 */
[----:B------:R-:W-:Y:S02]  /*1720*/  ISETP.NE.AND P0, PT, R5, 0x1, PT ;  /* 0x000000010500780c */ /* 0x000fe40003f05270 */
[----:B------:R-:W-:-:S04]  /*1730*/  LOP3.LUT R5, R4, 0x1, RZ, 0xc0, !PT ;  /* 0x0000000104057812 */ /* 0x000fc800078ec0ff */
[----:B------:R-:W-:-:S07]  /*1740*/  ISETP.NE.U32.AND P1, PT, R5, 0x1, PT ;  /* 0x000000010500780c */ /* 0x000fce0003f25070 */
[C---:B------:R-:W-:Y:S02]  /*1750*/  @P0 LEA R5, R0.reuse, R1, 0x2 ;  /* 0x0000000100050211 */ /* 0x040fe400078e10ff */
[----:B------:R-:W-:-:S03]  /*1760*/  @P0 IADD3 R0, PT, PT, R0, 0x2, RZ ;  /* 0x0000000200000810 */ /* 0x000fc60007ffe0ff */
[----:B------:R1:W-:Y:S01]  /*1770*/  @P0 STL.64 [R5], RZ ;  /* 0x000000ff05000387 */ /* 0x0003e20000100a00 */
[----:B------:R-:W-:-:S05]  /*1780*/  @!P1 LEA R0, R0, R1, 0x2 ;  /* 0x0000000100009211 */ /* 0x000fca00078e10ff */
[----:B------:R1:W-:Y:S02]  /*1790*/  @!P1 STL [R0], RZ ;  /* 0x000000ff00009387 */ /* 0x0003e40000100800 */
.L_x_186:
[----:B------:R-:W-:-:S13]  /*17a0*/  ISETP.GE.AND P0, PT, R4, 0x1, PT ;  /* 0x000000010400780c */ /* 0x000fda0003f06270 */
[----:B------:R-:W-:Y:S05]  /*17b0*/  @!P0 EXIT ;  /* 0x000000000000894d */ /* 0x000fea0003800000 */
[C---:B------:R-:W-:Y:S02]  /*17c0*/  ISETP.GE.U32.AND P0, PT, R4.reuse, 0x8, PT ;  /* 0x000000080400780c */ /* 0x040fe40003f06070 */
[----:B------:R-:W-:Y:S02]  /*17d0*/  LOP3.LUT R8, R4, 0x7, RZ, 0xc0, !PT ;  /* 0x0000000704087812 */ /* 0x000fe400078ec0ff */
[----:B------:R-:W-:-:S09]  /*17e0*/  MOV R9, RZ ;  /* 0x000000ff00097202 */ /* 0x000fd20000000f00 */
[----:B------:R-:W-:Y:S05]  /*17f0*/  @!P0 BRA `(.L_x_195) ;  /* 0x0000000800248947 */ /* 0x000fea0003800000 */
[----:B-----5:R-:W2:Y:S01]  /*1800*/  LDC R10, c[0x0][0x398] ;  /* 0x0000e600ff0a7b82 */ /* 0x020ea20000000800 */
[----:B------:R-:W-:Y:S02]  /*1810*/  LOP3.LUT R9, R4, 0x7ffffff8, RZ, 0xc0, !PT ;  /* 0x7ffffff804097812 */ /* 0x000fe400078ec0ff */
[----:B------:R-:W-:Y:S02]  /*1820*/  IADD3 R11, PT, PT, R1, 0x10, RZ ;  /* 0x00000010010b7810 */ /* 0x000fe40007ffe0ff */
[----:B------:R-:W-:Y:S02]  /*1830*/  MOV R13, R2 ;  /* 0x00000002000d7202 */ /* 0x000fe40000000f00 */
[----:B------:R-:W-:Y:S01]  /*1840*/  IADD3 R12, PT, PT, -R9, RZ, RZ ;  /* 0x000000ff090c7210 */ /* 0x000fe20007ffe1ff */
[----:B------:R-:W3:Y:S06]  /*1850*/  LDC.64 R14, c[0x0][0x390] ;  /* 0x0000e400ff0e7b82 */ /* 0x000eec0000000a00 */
.L_x_212:
[----:B01--4-:R-:W4:Y:S01]  /*1860*/  LDL.128 R4, [R11+-0x10] ;  /* 0xfffff0000b047983 */ /* 0x013f220000100c00 */
[----:B------:R-:W0:Y:S01]  /*1870*/  MUFU.RCP R0, R3 ;  /* 0x0000000300007308 */ /* 0x000e220000001000 */
[----:B------:R-:W-:Y:S01]  /*1880*/  IADD3 R12, PT, PT, R12, 0x8, RZ ;  /* 0x000000080c0c7810 */ /* 0x000fe20007ffe0ff */
[----:B------:R-:W-:Y:S03]  /*1890*/  BSSY.RECONVERGENT B2, `(.L_x_196) ;  /* 0x000000c000027945 */ /* 0x000fe60003800200 */
[----:B------:R-:W-:Y:S01]  /*18a0*/  ISETP.NE.AND P2, PT, R12, RZ, PT ;  /* 0x000000ff0c00720c */ /* 0x000fe20003f45270 */
[----:B0-----:R-:W-:-:S04]  /*18b0*/  FFMA R17, R0, -R3, 1 ;  /* 0x3f80000000117423 */ /* 0x001fc80000000803 */
[----:B------:R-:W-:Y:S01]  /*18c0*/  FFMA R17, R0, R17, R0 ;  /* 0x0000001100117223 */ /* 0x000fe20000000000 */
[----:B----4-:R-:W0:Y:S03]  /*18d0*/  FCHK P0, R4, R3 ;  /* 0x0000000304007302 */ /* 0x010e260000000000 */
[----:B------:R-:W-:-:S04]  /*18e0*/  FFMA R0, R4, R17, RZ ;  /* 0x0000001104007223 */ /* 0x000fc800000000ff */
[----:B------:R-:W-:-:S04]  /*18f0*/  FFMA R16, R0, -R3, R4 ;  /* 0x8000000300107223 */ /* 0x000fc80000000004 */
[----:B------:R-:W-:Y:S01]  /*1900*/  FFMA R0, R17, R16, R0 ;  /* 0x0000001011007223 */ /* 0x000fe20000000000 */
[----:B0-----:R-:W-:Y:S06]  /*1910*/  @!P0 BRA `(.L_x_197) ;  /* 0x00000000000c8947 */ /* 0x001fec0003800000 */
[----:B------:R-:W-:Y:S02]  /*1920*/  MOV R0, R4 ;  /* 0x0000000400007202 */ /* 0x000fe40000000f00 */
[----:B------:R-:W-:-:S07]  /*1930*/  MOV R4, 0x1950 ;  /* 0x0000195000047802 */ /* 0x000fce0000000f00 */
[----:B--23--:R-:W-:Y:S05]  /*1940*/  CALL.REL.NOINC `($__internal_6_$__cuda_sm3x_div_rn_noftz_f32_slowpath) ;  /* 0x0000001000247944 */ /* 0x00cfea0003c00000 */
.L_x_197:
[----:B------:R-:W-:Y:S05]  /*1950*/  BSYNC.RECONVERGENT B2 ;  /* 0x0000000000027941 */ /* 0x000fea0003800200 */
.L_x_196:
[----:B------:R-:W0:Y:S01]  /*1960*/  MUFU.RCP R4, R3 ;  /* 0x0000000300047308 */ /* 0x000e220000001000 */
[----:B---3--:R-:W-:Y:S01]  /*1970*/  IMAD.WIDE R16, R13, 0x4, R14 ;  /* 0x000000040d107825 */ /* 0x008fe200078e020e */
[----:B------:R-:W-:Y:S04]  /*1980*/  BSSY.RECONVERGENT B2, `(.L_x_198) ;  /* 0x000000d000027945 */ /* 0x000fe80003800200 */
[----:B------:R1:W-:Y:S02]  /*1990*/  STG.E desc[UR8][R16.64], R0 ;  /* 0x0000000010007986 */ /* 0x0003e4000c101908 */
[----:B------:R-:W3:Y:S01]  /*19a0*/  FCHK P0, R5, R3 ;  /* 0x0000000305007302 */ /* 0x000ee20000000000 */
[----:B0-----:R-:W-:-:S04]  /*19b0*/  FFMA R19, R4, -R3, 1 ;  /* 0x3f80000004137423 */ /* 0x001fc80000000803 */
[----:B------:R-:W-:-:S04]  /*19c0*/  FFMA R21, R4, R19, R4 ;  /* 0x0000001304157223 */ /* 0x000fc80000000004 */
[----:B------:R-:W-:-:S04]  /*19d0*/  FFMA R4, R5, R21, RZ ;  /* 0x0000001505047223 */ /* 0x000fc800000000ff */
[----:B------:R-:W-:-:S04]  /*19e0*/  FFMA R19, R4, -R3, R5 ;  /* 0x8000000304137223 */ /* 0x000fc80000000005 */
[----:B------:R-:W-:Y:S01]  /*19f0*/  FFMA R19, R21, R19, R4 ;  /* 0x0000001315137223 */ /* 0x000fe20000000004 */
[----:B-1-3--:R-:W-:Y:S06]  /*1a00*/  @!P0 BRA `(.L_x_199) ;  /* 0x0000000000108947 */ /* 0x00afec0003800000 */
[----:B------:R-:W-:Y:S02]  /*1a10*/  MOV R0, R5 ;  /* 0x0000000500007202 */ /* 0x000fe40000000f00 */
[----:B------:R-:W-:-:S07]  /*1a20*/  MOV R4, 0x1a40 ;  /* 0x00001a4000047802 */ /* 0x000fce0000000f00 */
[----:B--2---:R-:W-:Y:S05]  /*1a30*/  CALL.REL.NOINC `($__internal_6_$__cuda_sm3x_div_rn_noftz_f32_slowpath) ;  /* 0x0000000c00e87944 */ /* 0x004fea0003c00000 */
[----:B------:R-:W-:-:S07]  /*1a40*/  MOV R19, R0 ;  /* 0x0000000000137202 */ /* 0x000fce0000000f00 */
.L_x_199:
[----:B------:R-:W-:Y:S05]  /*1a50*/  BSYNC.RECONVERGENT B2 ;  /* 0x0000000000027941 */ /* 0x000fea0003800200 */
.L_x_198:
[----:B------:R-:W0:Y:S01]  /*1a60*/  MUFU.RCP R0, R3 ;  /* 0x0000000300007308 */ /* 0x000e220000001000 */
[----:B--2---:R-:W-:Y:S01]  /*1a70*/  IMAD.WIDE R16, R10, 0x4, R16 ;  /* 0x000000040a107825 */ /* 0x004fe200078e0210 */
[----:B------:R-:W-:Y:S04]  /*1a80*/  BSSY.RECONVERGENT B2, `(.L_x_200) ;  /* 0x000000c000027945 */ /* 0x000fe80003800200 */
[----:B------:R1:W-:Y:S02]  /*1a90*/  STG.E desc[UR8][R16.64], R19 ;  /* 0x0000001310007986 */ /* 0x0003e4000c101908 */
[----:B------:R-:W2:Y:S01]  /*1aa0*/  FCHK P0, R6, R3 ;  /* 0x0000000306007302 */ /* 0x000ea20000000000 */
[----:B0-----:R-:W-:-:S04]  /*1ab0*/  FFMA R5, R0, -R3, 1 ;  /* 0x3f80000000057423 */ /* 0x001fc80000000803 */
[----:B------:R-:W-:-:S04]  /*1ac0*/  FFMA R4, R0, R5, R0 ;  /* 0x0000000500047223 */ /* 0x000fc80000000000 */
[----:B------:R-:W-:-:S04]  /*1ad0*/  FFMA R5, R6, R4, RZ ;  /* 0x0000000406057223 */ /* 0x000fc800000000ff */
[----:B------:R-:W-:-:S04]  /*1ae0*/  FFMA R0, R5, -R3, R6 ;  /* 0x8000000305007223 */ /* 0x000fc80000000006 */
[----:B------:R-:W-:Y:S01]  /*1af0*/  FFMA R0, R4, R0, R5 ;  /* 0x0000000004007223 */ /* 0x000fe20000000005 */
[----:B-12---:R-:W-:Y:S06]  /*1b00*/  @!P0 BRA `(.L_x_201) ;  /* 0x00000000000c8947 */ /* 0x006fec0003800000 */
[----:B------:R-:W-:Y:S02]  /*1b10*/  MOV R0, R6 ;  /* 0x0000000600007202 */ /* 0x000fe40000000f00 */
[----:B------:R-:W-:-:S07]  /*1b20*/  MOV R4, 0x1b40 ;  /* 0x00001b4000047802 */ /* 0x000fce0000000f00 */
[----:B------:R-:W-:Y:S05]  /*1b30*/  CALL.REL.NOINC `($__internal_6_$__cuda_sm3x_div_rn_noftz_f32_slowpath) ;  /* 0x0000000c00a87944 */ /* 0x000fea0003c00000 */
.L_x_201:
[----:B------:R-:W-:Y:S05]  /*1b40*/  BSYNC.RECONVERGENT B2 ;  /* 0x0000000000027941 */ /* 0x000fea0003800200 */
.L_x_200:
[----:B------:R-:W0:Y:S01]  /*1b50*/  MUFU.RCP R4, R3 ;  /* 0x0000000300047308 */ /* 0x000e220000001000 */
[----:B------:R-:W-:Y:S01]  /*1b60*/  IMAD.WIDE R16, R10, 0x4, R16 ;  /* 0x000000040a107825 */ /* 0x000fe200078e0210 */
        /* <DEDUP_REMOVED lines=12> */
[----:B------:R-:W-:-:S07]  /*1c30*/  MOV R21, R0 ;  /* 0x0000000000157202 */ /* 0x000fce0000000f00 */
.L_x_203:
[----:B------:R-:W-:Y:S05]  /*1c40*/  BSYNC.RECONVERGENT B2 ;  /* 0x0000000000027941 */ /* 0x000fea0003800200 */
.L_x_202:
[----:B------:R-:W2:Y:S01]  /*1c50*/  LDL.128 R4, [R11] ;  /* 0x000000000b047983 */ /* 0x000ea20000100c00 */
[----:B------:R-:W0:Y:S01]  /*1c60*/  MUFU.RCP R0, R3 ;  /* 0x0000000300007308 */ /* 0x000e220000001000 */
[----:B------:R-:W-:Y:S01]  /*1c70*/  IMAD.WIDE R16, R10, 0x4, R16 ;  /* 0x000000040a107825 */ /* 0x000fe200078e0210 */
[----:B------:R-:W-:Y:S04]  /*1c80*/  BSSY.RECONVERGENT B2, `(.L_x_204) ;  /* 0x000000d000027945 */ /* 0x000fe80003800200 */
[----:B------:R1:W-:Y:S01]  /*1c90*/  STG.E desc[UR8][R16.64], R21 ;  /* 0x0000001510007986 */ /* 0x0003e2000c101908 */
[----:B0-----:R-:W-:-:S04]  /*1ca0*/  FFMA R19, R0, -R3, 1 ;  /* 0x3f80000000137423 */ /* 0x001fc80000000803 */
[----:B------:R-:W-:Y:S01]  /*1cb0*/  FFMA R19, R0, R19, R0 ;  /* 0x0000001300137223 */ /* 0x000fe20000000000 */
[----:B--2---:R-:W0:Y:S03]  /*1cc0*/  FCHK P0, R4, R3 ;  /* 0x0000000304007302 */ /* 0x004e260000000000 */
[----:B------:R-:W-:-:S04]  /*1cd0*/  FFMA R23, R19, R4, RZ ;  /* 0x0000000413177223 */ /* 0x000fc800000000ff */
[----:B------:R-:W-:-:S04]  /*1ce0*/  FFMA R0, R23, -R3, R4 ;  /* 0x8000000317007223 */ /* 0x000fc80000000004 */
[----:B------:R-:W-:Y:S01]  /*1cf0*/  FFMA R19, R19, R0, R23 ;  /* 0x0000000013137223 */ /* 0x000fe20000000017 */
[----:B01----:R-:W-:Y:S06]  /*1d00*/  @!P0 BRA `(.L_x_205) ;  /* 0x0000000000108947 */ /* 0x003fec0003800000 */
[----:B------:R-:W-:Y:S02]  /*1d10*/  MOV R0, R4 ;  /* 0x0000000400007202 */ /* 0x000fe40000000f00 */
[----:B------:R-:W-:-:S07]  /*1d20*/  MOV R4, 0x1d40 ;  /* 0x00001d4000047802 */ /* 0x000fce0000000f00 */
[----:B------:R-:W-:Y:S05]  /*1d30*/  CALL.REL.NOINC `($__internal_6_$__cuda_sm3x_div_rn_noftz_f32_slowpath) ;  /* 0x0000000c00287944 */ /* 0x000fea0003c00000 */
[----:B------:R-:W-:-:S07]  /*1d40*/  MOV R19, R0 ;  /* 0x0000000000137202 */ /* 0x000fce0000000f00 */
.L_x_205:
[----:B------:R-:W-:Y:S05]  /*1d50*/  BSYNC.RECONVERGENT B2 ;  /* 0x0000000000027941 */ /* 0x000fea0003800200 */
.L_x_204:
        /* <DEDUP_REMOVED lines=14> */
.L_x_207:
[----:B------:R-:W-:Y:S05]  /*1e40*/  BSYNC.RECONVERGENT B2 ;  /* 0x0000000000027941 */ /* 0x000fea0003800200 */
.L_x_206:
        /* <DEDUP_REMOVED lines=15> */
.L_x_209:
[----:B------:R-:W-:Y:S05]  /*1f40*/  BSYNC.RECONVERGENT B2 ;  /* 0x0000000000027941 */ /* 0x000fea0003800200 */
.L_x_208:
        /* <DEDUP_REMOVED lines=14> */
.L_x_211:
[----:B------:R-:W-:Y:S05]  /*2030*/  BSYNC.RECONVERGENT B2 ;  /* 0x0000000000027941 */ /* 0x000fea0003800200 */
.L_x_210:
[C---:B------:R-:W-:Y:S01]  /*2040*/  IMAD.WIDE R16, R10.reuse, 0x4, R16 ;  /* 0x000000040a107825 */ /* 0x040fe200078e0210 */
[----:B------:R-:W-:Y:S02]  /*2050*/  LEA R13, R10, R13, 0x3 ;  /* 0x0000000d0a0d7211 */ /* 0x000fe400078e18ff */
[----:B------:R-:W-:Y:S02]  /*2060*/  IADD3 R11, PT, PT, R11, 0x20, RZ ;  /* 0x000000200b0b7810 */ /* 0x000fe40007ffe0ff */
[----:B------:R4:W-:Y:S01]  /*2070*/  STG.E desc[UR8][R16.64], R0 ;  /* 0x0000000010007986 */ /* 0x0009e2000c101908 */
[----:B------:R-:W-:Y:S05]  /*2080*/  @P2 BRA `(.L_x_212) ;  /* 0xfffffff400f42947 */ /* 0x000fea000383ffff */
.L_x_195:
[----:B------:R-:W-:-:S13]  /*2090*/  ISETP.NE.AND P0, PT, R8, RZ, PT ;  /* 0x000000ff0800720c */ /* 0x000fda0003f05270 */
[----:B------:R-:W-:Y:S05]  /*20a0*/  @!P0 EXIT ;  /* 0x000000000000894d */ /* 0x000fea0003800000 */
[----:B------:R-:W2:Y:S01]  /*20b0*/  LDCU UR4, c[0x0][0x39c] ;  /* 0x00007380ff0477ac */ /* 0x000ea20008000800 */
[----:B------:R-:W-:Y:S01]  /*20c0*/  ISETP.GE.U32.AND P0, PT, R8, 0x4, PT ;  /* 0x000000040800780c */ /* 0x000fe20003f06070 */
[----:B--2---:R-:W-:-:S12]  /*20d0*/  ULOP3.LUT UR4, UR4, 0x3, URZ, 0xc0, !UPT ;  /* 0x0000000304047892 */ /* 0x004fd8000f8ec0ff */
[----:B------:R-:W-:Y:S05]  /*20e0*/  @!P0 BRA `(.L_x_213) ;  /* 0x00000004002c8947 */ /* 0x000fea0003800000 */
[----:B-1----:R-:W-:-:S05]  /*20f0*/  LEA R5, R9, R1, 0x2 ;  /* 0x0000000109057211 */ /* 0x002fca00078e10ff */
[----:B------:R-:W2:Y:S01]  /*2100*/  LDL R13, [R5] ;  /* 0x00000000050d7983 */ /* 0x000ea20000100800 */
[----:B----45:R-:W1:Y:S01]  /*2110*/  MUFU.RCP R0, R3 ;  /* 0x0000000300007308 */ /* 0x030e620000001000 */
[----:B------:R-:W-:Y:S01]  /*2120*/  BSSY.RECONVERGENT B2, `(.L_x_214) ;  /* 0x000000c000027945 */ /* 0x000fe20003800200 */
[----:B-1----:R-:W-:-:S04]  /*2130*/  FFMA R7, R0, -R3, 1 ;  /* 0x3f80000000077423 */ /* 0x002fc80000000803 */
[----:B------:R-:W-:Y:S02]  /*2140*/  FFMA R0, R0, R7, R0 ;  /* 0x0000000700007223 */ /* 0x000fe40000000000 */
[----:B--2---:R-:W1:Y:S02]  /*2150*/  FCHK P0, R13, R3 ;  /* 0x000000030d007302 */ /* 0x004e640000000000 */
[----:B------:R-:W-:-:S04]  /*2160*/  FFMA R4, R0, R13, RZ ;  /* 0x0000000d00047223 */ /* 0x000fc800000000ff */
[----:B------:R-:W-:-:S04]  /*2170*/  FFMA R7, R4, -R3, R13 ;  /* 0x8000000304077223 */ /* 0x000fc8000000000d */
[----:B------:R-:W-:Y:S01]  /*2180*/  FFMA R11, R0, R7, R4 ;  /* 0x00000007000b7223 */ /* 0x000fe20000000004 */
[----:B-1----:R-:W-:Y:S06]  /*2190*/  @!P0 BRA `(.L_x_215) ;  /* 0x0000000000108947 */ /* 0x002fec0003800000 */
[----:B------:R-:W-:Y:S02]  /*21a0*/  MOV R0, R13 ;  /* 0x0000000d00007202 */ /* 0x000fe40000000f00 */
[----:B------:R-:W-:-:S07]  /*21b0*/  MOV R4, 0x21d0 ;  /* 0x000021d000047802 */ /* 0x000fce0000000f00 */
[----:B0-----:R-:W-:Y:S05]  /*21c0*/  CALL.REL.NOINC `($__internal_6_$__cuda_sm3x_div_rn_noftz_f32_slowpath) ;  /* 0x0000000800047944 */ /* 0x001fea0003c00000 */
[----:B------:R-:W-:-:S07]  /*21d0*/  MOV R11, R0 ;  /* 0x00000000000b7202 */ /* 0x000fce0000000f00 */
.L_x_215:
[----:B------:R-:W-:Y:S05]  /*21e0*/  BSYNC.RECONVERGENT B2 ;  /* 0x0000000000027941 */ /* 0x000fea0003800200 */
.L_x_214:
[----:B------:R-:W2:Y:S01]  /*21f0*/  LDL R15, [R5+0x4] ;  /* 0x00000400050f7983 */ /* 0x000ea20000100800 */
[----:B0-----:R-:W0:Y:S01]  /*2200*/  LDC.64 R6, c[0x0][0x390] ;  /* 0x0000e400ff067b82 */ /* 0x001e220000000a00 */
[----:B------:R-:W1:Y:S01]  /*2210*/  LDCU UR5, c[0x0][0x398] ;  /* 0x00007300ff0577ac */ /* 0x000e620008000800 */
[----:B------:R-:W3:Y:S01]  /*2220*/  MUFU.RCP R0, R3 ;  /* 0x0000000300007308 */ /* 0x000ee20000001000 */
[----:B------:R-:W-:Y:S01]  /*2230*/  BSSY.RECONVERGENT B2, `(.L_x_216) ;  /* 0x000000f000027945 */ /* 0x000fe20003800200 */
[----:B-1----:R-:W-:-:S04]  /*2240*/  IMAD R13, R9, UR5, R2 ;  /* 0x00000005090d7c24 */ /* 0x002fc8000f8e0202 */
[----:B0-----:R-:W-:-:S04]  /*2250*/  IMAD.WIDE R6, R13, 0x4, R6 ;  /* 0x000000040d067825 */ /* 0x001fc800078e0206 */
[C---:B---3--:R-:W-:Y:S01]  /*2260*/  FFMA R13, R0.reuse, -R3, 1 ;  /* 0x3f800000000d7423 */ /* 0x048fe20000000803 */
[----:B------:R0:W-:Y:S03]  /*2270*/  STG.E desc[UR8][R6.64], R11 ;  /* 0x0000000b06007986 */ /* 0x0001e6000c101908 */
[----:B------:R-:W-:Y:S01]  /*2280*/  FFMA R0, R0, R13, R0 ;  /* 0x0000000d00007223 */ /* 0x000fe20000000000 */
[----:B--2---:R-:W1:Y:S03]  /*2290*/  FCHK P0, R15, R3 ;  /* 0x000000030f007302 */ /* 0x004e660000000000 */
        /* <DEDUP_REMOVED lines=8> */
.L_x_217:
[----:B------:R-:W-:Y:S05]  /*2320*/  BSYNC.RECONVERGENT B2 ;  /* 0x0000000000027941 */ /* 0x000fea0003800200 */
.L_x_216:
[----:B------:R-:W2:Y:S01]  /*2330*/  LDL R15, [R5+0x8] ;  /* 0x00000800050f7983 */ /* 0x000ea20000100800 */
[----:B------:R-:W0:Y:S01]  /*2340*/  LDC R11, c[0x0][0x398] ;  /* 0x0000e600ff0b7b82 */ /* 0x000e220000000800 */
[----:B------:R-:W1:Y:S01]  /*2350*/  MUFU.RCP R0, R3 ;  /* 0x0000000300007308 */ /* 0x000e620000001000 */
[----:B------:R-:W-:Y:S01]  /*2360*/  BSSY.RECONVERGENT B2, `(.L_x_218) ;  /* 0x000000e000027945 */ /* 0x000fe20003800200 */
[----:B0-----:R-:W-:-:S04]  /*2370*/  IMAD.WIDE R6, R11, 0x4, R6 ;  /* 0x000000040b067825 */ /* 0x001fc800078e0206 */
[C---:B-1----:R-:W-:Y:S01]  /*2380*/  FFMA R11, R0.reuse, -R3, 1 ;  /* 0x3f800000000b7423 */ /* 0x042fe20000000803 */
        /* <DEDUP_REMOVED lines=11> */
.L_x_219:
[----:B------:R-:W-:Y:S05]  /*2440*/  BSYNC.RECONVERGENT B2 ;  /* 0x0000000000027941 */ /* 0x000fea0003800200 */
.L_x_218:
        /* <DEDUP_REMOVED lines=16> */
.L_x_221:
[----:B------:R-:W-:Y:S05]  /*2550*/  BSYNC.RECONVERGENT B2 ;  /* 0x0000000000027941 */ /* 0x000fea0003800200 */
.L_x_220:
[----:B------:R-:W0:Y:S01]  /*2560*/  LDC R5, c[0x0][0x398] ;  /* 0x0000e600ff057b82 */ /* 0x000e220000000800 */
[----:B------:R-:W-:Y:S01]  /*2570*/  IADD3 R9, PT, PT, R9, 0x4, RZ ;  /* 0x0000000409097810 */ /* 0x000fe20007ffe0ff */
[----:B0-----:R-:W-:-:S05]  /*2580*/  IMAD.WIDE R6, R5, 0x4, R6 ;  /* 0x0000000405067825 */ /* 0x001fca00078e0206 */
[----:B------:R2:W-:Y:S02]  /*2590*/  STG.E desc[UR8][R6.64], R0 ;  /* 0x0000000006007986 */ /* 0x0005e4000c101908 */
.L_x_213:
[----:B------:R-:W-:-:S13]  /*25a0*/  ISETP.NE.AND P0, PT, RZ, UR4, PT ;  /* 0x00000004ff007c0c */ /* 0x000fda000bf05270 */
[----:B------:R-:W-:Y:S05]  /*25b0*/  @!P0 EXIT ;  /* 0x000000000000894d */ /* 0x000fea0003800000 */
[----:B------:R-:W-:-:S09]  /*25c0*/  UISETP.NE.AND UP0, UPT, UR4, 0x1, UPT ;  /* 0x000000010400788c */ /* 0x000fd2000bf05270 */
[----:B------:R-:W-:Y:S05]  /*25d0*/  BRA.U !UP0, `(.L_x_222) ;  /* 0x00000001089c7547 */ /* 0x000fea000b800000 */
[----:B-1----:R-:W-:-:S05]  /*25e0*/  LEA R5, R9, R1, 0x2 ;  /* 0x0000000109057211 */ /* 0x002fca00078e10ff */
[----:B------:R-:W3:Y:S01]  /*25f0*/  LDL R13, [R5] ;  /* 0x00000000050d7983 */ /* 0x000ee20000100800 */
[----:B--2-45:R-:W1:Y:S01]  /*2600*/  MUFU.RCP R0, R3 ;  /* 0x0000000300007308 */ /* 0x034e620000001000 */
[----:B------:R-:W-:Y:S01]  /*2610*/  BSSY.RECONVERGENT B2, `(.L_x_223) ;  /* 0x000000c000027945 */ /* 0x000fe20003800200 */
[----:B-1----:R-:W-:-:S04]  /*2620*/  FFMA R7, R0, -R3, 1 ;  /* 0x3f80000000077423 */ /* 0x002fc80000000803 */
[----:B------:R-:W-:Y:S02]  /*2630*/  FFMA R0, R0, R7, R0 ;  /* 0x0000000700007223 */ /* 0x000fe40000000000 */
[----:B---3--:R-:W1:Y:S02]  /*2640*/  FCHK P0, R13, R3 ;  /* 0x000000030d007302 */ /* 0x008e640000000000 */
        /* <DEDUP_REMOVED lines=8> */
.L_x_224:
[----:B------:R-:W-:Y:S05]  /*26d0*/  BSYNC.RECONVERGENT B2 ;  /* 0x0000000000027941 */ /* 0x000fea0003800200 */
.L_x_223:
        /* <DEDUP_REMOVED lines=18> */
.L_x_226:
[----:B------:R-:W-:Y:S05]  /*2800*/  BSYNC.RECONVERGENT B2 ;  /* 0x0000000000027941 */ /* 0x000fea0003800200 */
.L_x_225:
[----:B------:R-:W0:Y:S01]  /*2810*/  LDC R5, c[0x0][0x398] ;  /* 0x0000e600ff057b82 */ /* 0x000e220000000800 */
[----:B------:R-:W-:Y:S01]  /*2820*/  IADD3 R9, PT, PT, R9, 0x2, RZ ;  /* 0x0000000209097810 */ /* 0x000fe20007ffe0ff */
[----:B0-----:R-:W-:-:S05]  /*2830*/  IMAD.WIDE R6, R5, 0x4, R6 ;  /* 0x0000000405067825 */ /* 0x001fca00078e0206 */
[----:B------:R3:W-:Y:S02]  /*2840*/  STG.E desc[UR8][R6.64], R0 ;  /* 0x0000000006007986 */ /* 0x0007e4000c101908 */
.L_x_222:
[----:B-12345:R-:W1:Y:S02]  /*2850*/  LDC R0, c[0x0][0x39c] ;  /* 0x0000e700ff007b82 */ /* 0x03ee640000000800 */
[----:B-1----:R-:W-:-:S04]  /*2860*/  LOP3.LUT R0, R0, 0x1, RZ, 0xc0, !PT ;  /* 0x0000000100007812 */ /* 0x002fc800078ec0ff */
[----:B------:R-:W-:-:S13]  /*2870*/  ISETP.NE.U32.AND P0, PT, R0, 0x1, PT ;  /* 0x000000010000780c */ /* 0x000fda0003f05070 */
[----:B------:R-:W-:Y:S05]  /*2880*/  @P0 EXIT ;  /* 0x000000000000094d */ /* 0x000fea0003800000 */
[----:B------:R-:W-:-:S06]  /*2890*/  LEA R4, R9, R1, 0x2 ;  /* 0x0000000109047211 */ /* 0x000fcc00078e10ff */
[----:B------:R-:W2:Y:S01]  /*28a0*/  LDL R4, [R4] ;  /* 0x0000000004047983 */ /* 0x000ea20000100800 */
[----:B------:R-:W1:Y:S01]  /*28b0*/  MUFU.RCP R0, R3 ;  /* 0x0000000300007308 */ /* 0x000e620000001000 */
[----:B------:R-:W-:Y:S01]  /*28c0*/  BSSY.RECONVERGENT B2, `(.L_x_227) ;  /* 0x000000b000027945 */ /* 0x000fe20003800200 */
[----:B-1----:R-:W-:-:S04]  /*28d0*/  FFMA R5, R0, -R3, 1 ;  /* 0x3f80000000057423 */ /* 0x002fc80000000803 */
[----:B------:R-:W-:Y:S02]  /*28e0*/  FFMA R0, R0, R5, R0 ;  /* 0x0000000500007223 */ /* 0x000fe40000000000 */
[----:B--2---:R-:W1:Y:S02]  /*28f0*/  FCHK P0, R4, R3 ;  /* 0x0000000304007302 */ /* 0x004e640000000000 */
[----:B------:R-:W-:-:S04]  /*2900*/  FFMA R5, R0, R4, RZ ;  /* 0x0000000400057223 */ /* 0x000fc800000000ff */
[----:B0-----:R-:W-:-:S04]  /*2910*/  FFMA R6, R5, -R3, R4 ;  /* 0x8000000305067223 */ /* 0x001fc80000000004 */
[----:B------:R-:W-:Y:S01]  /*2920*/  FFMA R0, R0, R6, R5 ;  /* 0x0000000600007223 */ /* 0x000fe20000000005 */
[----:B-1----:R-:W-:Y:S06]  /*2930*/  @!P0 BRA `(.L_x_228) ;  /* 0x00000000000c8947 */ /* 0x002fec0003800000 */
[----:B------:R-:W-:Y:S02]  /*2940*/  MOV R0, R4 ;  /* 0x0000000400007202 */ /* 0x000fe40000000f00 */
[----:B------:R-:W-:-:S07]  /*2950*/  MOV R4, 0x2970 ;  /* 0x0000297000047802 */ /* 0x000fce0000000f00 */
[----:B------:R-:W-:Y:S05]  /*2960*/  CALL.REL.NOINC `($__internal_6_$__cuda_sm3x_div_rn_noftz_f32_slowpath) ;  /* 0x00000000001c7944 */ /* 0x000fea0003c00000 */
.L_x_228:
[----:B------:R-:W-:Y:S05]  /*2970*/  BSYNC.RECONVERGENT B2 ;  /* 0x0000000000027941 */ /* 0x000fea0003800200 */
.L_x_227:
[----:B------:R-:W0:Y:S01]  /*2980*/  LDC.64 R4, c[0x0][0x390] ;  /* 0x0000e400ff047b82 */ /* 0x000e220000000a00 */
[----:B------:R-:W1:Y:S02]  /*2990*/  LDCU UR4, c[0x0][0x398] ;  /* 0x00007300ff0477ac */ /* 0x000e640008000800 */
[----:B-1----:R-:W-:-:S04]  /*29a0*/  IMAD R3, R9, UR4, R2 ;  /* 0x0000000409037c24 */ /* 0x002fc8000f8e0202 */
[----:B0-----:R-:W-:-:S05]  /*29b0*/  IMAD.WIDE R2, R3, 0x4, R4 ;  /* 0x0000000403027825 */ /* 0x001fca00078e0204 */
[----:B------:R-:W-:Y:S01]  /*29c0*/  STG.E desc[UR8][R2.64], R0 ;  /* 0x0000000002007986 */ /* 0x000fe2000c101908 */
[----:B------:R-:W-:Y:S05]  /*29d0*/  EXIT ;  /* 0x000000000000794d */ /* 0x000fea0003800000 */
        .weak           $__internal_6_$__cuda_sm3x_div_rn_noftz_f32_slowpath
        .type           $__internal_6_$__cuda_sm3x_div_rn_noftz_f32_slowpath,@function
        .size           $__internal_6_$__cuda_sm3x_div_rn_noftz_f32_slowpath,(.L_x_311 - $__internal_6_$__cuda_sm3x_div_rn_noftz_f32_slowpath)
$__internal_6_$__cuda_sm3x_div_rn_noftz_f32_slowpath:
[----:B------:R-:W-:Y:S01]  /*29e0*/  SHF.R.U32.HI R18, RZ, 0x17, R3 ;  /* 0x00000017ff127819 */ /* 0x000fe20000011603 */
[----:B------:R-:W-:Y:S01]  /*29f0*/  BSSY.RECONVERGENT B0, `(.L_x_229) ;  /* 0x0000063000007945 */ /* 0x000fe20003800200 */
[----:B------:R-:W-:Y:S02]  /*2a00*/  SHF.R.U32.HI R25, RZ, 0x17, R0 ;  /* 0x00000017ff197819 */ /* 0x000fe40000011600 */
[----:B------:R-:W-:Y:S02]  /*2a10*/  LOP3.LUT R18, R18, 0xff, RZ, 0xc0, !PT ;  /* 0x000000ff12127812 */ /* 0x000fe400078ec0ff */
[----:B------:R-:W-:Y:S02]  /*2a20*/  LOP3.LUT R25, R25, 0xff, RZ, 0xc0, !PT ;  /* 0x000000ff19197812 */ /* 0x000fe400078ec0ff */
[----:B------:R-:W-:Y:S02]  /*2a30*/  IADD3 R20, PT, PT, R18, -0x1, RZ ;  /* 0xffffffff12147810 */ /* 0x000fe40007ffe0ff */
[----:B------:R-:W-:-:S02]  /*2a40*/  IADD3 R21, PT, PT, R25, -0x1, RZ ;  /* 0xffffffff19157810 */ /* 0x000fc40007ffe0ff */
[----:B------:R-:W-:Y:S02]  /*2a50*/  ISETP.GT.U32.AND P0, PT, R20, 0xfd, PT ;  /* 0x000000fd1400780c */ /* 0x000fe40003f04070 */
[----:B------:R-:W-:Y:S02]  /*2a60*/  MOV R23, R3 ;  /* 0x0000000300177202 */ /* 0x000fe40000000f00 */
[----:B------:R-:W-:-:S13]  /*2a70*/  ISETP.GT.U32.OR P0, PT, R21, 0xfd, P0 ;  /* 0x000000fd1500780c */ /* 0x000fda0000704470 */
[----:B------:R-:W-:Y:S01]  /*2a80*/  @!P0 MOV R19, RZ ;  /* 0x000000ff00138202 */ /* 0x000fe20000000f00 */
        /* <DEDUP_REMOVED lines=20> */
[----:B------:R-:W-:Y:S01]  /*2bd0*/  @!P0 FFMA R0, R0, 1.84467440737095516160e+19, RZ ;  /* 0x5f80000000008823 */ /* 0x000fe200000000ff */
[----:B------:R-:W-:Y:S01]  /*2be0*/  @!P0 MOV R19, 0xffffffc0 ;  /* 0xffffffc000138802 */ /* 0x000fe20000000f00 */
[----:B------:R-:W-:-:S03]  /*2bf0*/  @!P1 FFMA R23, R3, 1.84467440737095516160e+19, RZ ;  /* 0x5f80000003179823 */ /* 0x000fc600000000ff */
[----:B------:R-:W-:-:S07]  /*2c00*/  @!P1 IADD3 R19, PT, PT, R19, 0x40, RZ ;  /* 0x0000004013139810 */ /* 0x000fce0007ffe0ff */
.L_x_230:
[----:B------:R-:W-:Y:S01]  /*2c10*/  LEA R24, R18, 0xc0800000, 0x17 ;  /* 0xc080000012187811 */ /* 0x000fe200078eb8ff */
[----:B------:R-:W-:Y:S01]  /*2c20*/  BSSY.RECONVERGENT B1, `(.L_x_235) ;  /* 0x0000036000017945 */ /* 0x000fe20003800200 */
[----:B------:R-:W-:Y:S02]  /*2c30*/  IADD3 R25, PT, PT, R25, -0x7f, RZ ;  /* 0xffffff8119197810 */ /* 0x000fe40007ffe0ff */
[----:B------:R-:W-:-:S03]  /*2c40*/  IADD3 R24, PT, PT, -R24, R23, RZ ;  /* 0x0000001718187210 */ /* 0x000fc60007ffe1ff */
[----:B------:R-:W-:Y:S01]  /*2c50*/  IMAD R0, R25, -0x800000, R0 ;  /* 0xff80000019007824 */ /* 0x000fe200078e0200 */
        /* <DEDUP_REMOVED lines=8> */
[----:B------:R-:W-:Y:S01]  /*2ce0*/  FFMA R23, R23, R22, R0 ;  /* 0x0000001617177223 */ /* 0x000fe20000000000 */
[----:B------:R-:W-:-:S03]  /*2cf0*/  IADD3 R19, PT, PT, R20, R19, RZ ;  /* 0x0000001314137210 */ /* 0x000fc60007ffe0ff */
[----:B------:R-:W-:-:S05]  /*2d00*/  FFMA R0, R21, R23, R22 ;  /* 0x0000001715007223 */ /* 0x000fca0000000016 */
[----:B------:R-:W-:-:S04]  /*2d10*/  SHF.R.U32.HI R18, RZ, 0x17, R0 ;  /* 0x00000017ff127819 */ /* 0x000fc80000011600 */
[----:B------:R-:W-:-:S04]  /*2d20*/  LOP3.LUT R18, R18, 0xff, RZ, 0xc0, !PT ;  /* 0x000000ff12127812 */ /* 0x000fc800078ec0ff */
[----:B------:R-:W-:-:S04]  /*2d30*/  IADD3 R18, PT, PT, R18, R19, RZ ;  /* 0x0000001312127210 */ /* 0x000fc80007ffe0ff */
[----:B------:R-:W-:-:S04]  /*2d40*/  IADD3 R20, PT, PT, R18, -0x1, RZ ;  /* 0xffffffff12147810 */ /* 0x000fc80007ffe0ff */
        /* <DEDUP_REMOVED lines=10> */
[CCC-:B------:R-:W-:Y:S01]  /*2df0*/  FFMA.RP R20, R21.reuse, R23.reuse, R22.reuse ;  /* 0x0000001715147223 */ /* 0x1c0fe20000008016 */
[----:B------:R-:W-:Y:S01]  /*2e00*/  FFMA.RM R23, R21, R23, R22 ;  /* 0x0000001715177223 */ /* 0x000fe20000004016 */
[C---:B------:R-:W-:Y:S02]  /*2e10*/  IADD3 R21, PT, PT, R18.reuse, 0x20, RZ ;  /* 0x0000002012157810 */ /* 0x040fe40007ffe0ff */
[----:B------:R-:W-:Y:S02]  /*2e20*/  LOP3.LUT R19, R19, 0x7fffff, RZ, 0xc0, !PT ;  /* 0x007fffff13137812 */ /* 0x000fe400078ec0ff */
[C---:B------:R-:W-:Y:S02]  /*2e30*/  ISETP.NE.AND P3, PT, R18.reuse, RZ, PT ;  /* 0x000000ff1200720c */ /* 0x040fe40003f65270 */
[----:B------:R-:W-:Y:S02]  /*2e40*/  LOP3.LUT R22, R19, 0x800000, RZ, 0xfc, !PT ;  /* 0x0080000013167812 */ /* 0x000fe400078efcff */
[----:B------:R-:W-:-:S02]  /*2e50*/  ISETP.NE.AND P1, PT, R18, RZ, PT ;  /* 0x000000ff1200720c */ /* 0x000fc40003f25270 */
[----:B------:R-:W-:Y:S02]  /*2e60*/  IADD3 R18, PT, PT, -R18, RZ, RZ ;  /* 0x000000ff12127210 */ /* 0x000fe40007ffe1ff */
[----:B------:R-:W-:Y:S02]  /*2e70*/  SHF.L.U32 R21, R22, R21, RZ ;  /* 0x0000001516157219 */ /* 0x000fe400000006ff */
[----:B------:R-:W-:Y:S02]  /*2e80*/  FSETP.NEU.FTZ.AND P0, PT, R20, R23, PT ;  /* 0x000000171400720b */ /* 0x000fe40003f1d000 */
[----:B------:R-:W-:Y:S02]  /*2e90*/  SEL R19, R18, RZ, P3 ;  /* 0x000000ff12137207 */ /* 0x000fe40001800000 */
[----:B------:R-:W-:Y:S02]  /*2ea0*/  ISETP.NE.AND P1, PT, R21, RZ, P1 ;  /* 0x000000ff1500720c */ /* 0x000fe40000f25270 */
[----:B------:R-:W-:-:S02]  /*2eb0*/  SHF.R.U32.HI R21, RZ, R19, R22 ;  /* 0x00000013ff157219 */ /* 0x000fc40000011616 */
[----:B------:R-:W-:Y:S02]  /*2ec0*/  PLOP3.LUT P0, PT, P0, P1, PT, 0xf8, 0x8f ;  /* 0x00000000008f781c */ /* 0x000fe40000703f70 */
[----:B------:R-:W-:Y:S02]  /*2ed0*/  SHF.R.U32.HI R19, RZ, 0x1, R21 ;  /* 0x00000001ff137819 */ /* 0x000fe40000011615 */
[----:B------:R-:W-:-:S04]  /*2ee0*/  SEL R18, RZ, 0x1, !P0 ;  /* 0x00000001ff127807 */ /* 0x000fc80004000000 */
[----:B------:R-:W-:-:S04]  /*2ef0*/  LOP3.LUT R18, R18, 0x1, R19, 0xf8, !PT ;  /* 0x0000000112127812 */ /* 0x000fc800078ef813 */
[----:B------:R-:W-:-:S04]  /*2f00*/  LOP3.LUT R18, R18, R21, RZ, 0xc0, !PT ;  /* 0x0000001512127212 */ /* 0x000fc800078ec0ff */
[----:B------:R-:W-:-:S04]  /*2f10*/  IADD3 R19, PT, PT, R19, R18, RZ ;  /* 0x0000001213137210 */ /* 0x000fc80007ffe0ff */
[----:B------:R-:W-:Y:S01]  /*2f20*/  LOP3.LUT R0, R19, R0, RZ, 0xfc, !PT ;  /* 0x0000000013007212 */ /* 0x000fe200078efcff */
[----:B------:R-:W-:Y:S06]  /*2f30*/  BRA `(.L_x_238) ;  /* 0x0000000000107947 */ /* 0x000fec0003800000 */
.L_x_237:
[----:B------:R-:W-:-:S04]  /*2f40*/  LOP3.LUT R0, R0, 0x80000000, RZ, 0xc0, !PT ;  /* 0x8000000000007812 */ /* 0x000fc800078ec0ff */
[----:B------:R-:W-:Y:S01]  /*2f50*/  LOP3.LUT R0, R0, 0x7f800000, RZ, 0xfc, !PT ;  /* 0x7f80000000007812 */ /* 0x000fe200078efcff */
[----:B------:R-:W-:Y:S06]  /*2f60*/  BRA `(.L_x_238) ;  /* 0x0000000000047947 */ /* 0x000fec0003800000 */
.L_x_236:
[----:B------:R-:W-:-:S07]  /*2f70*/  LEA R0, R19, R0, 0x17 ;  /* 0x0000000013007211 */ /* 0x000fce00078eb8ff */
.L_x_238:
[----:B------:R-:W-:Y:S05]  /*2f80*/  BSYNC.RECONVERGENT B1 ;  /* 0x0000000000017941 */ /* 0x000fea0003800200 */
.L_x_235:
[----:B------:R-:W-:Y:S05]  /*2f90*/  BRA `(.L_x_239) ;  /* 0x0000000000207947 */ /* 0x000fea0003800000 */
.L_x_234:
[----:B------:R-:W-:-:S04]  /*2fa0*/  LOP3.LUT R0, R23, 0x80000000, R0, 0x48, !PT ;  /* 0x8000000017007812 */ /* 0x000fc800078e4800 */
[----:B------:R-:W-:Y:S01]  /*2fb0*/  LOP3.LUT R0, R0, 0x7f800000, RZ, 0xfc, !PT ;  /* 0x7f80000000007812 */ /* 0x000fe200078efcff */
[----:B------:R-:W-:Y:S06]  /*2fc0*/  BRA `(.L_x_239) ;  /* 0x0000000000147947 */ /* 0x000fec0003800000 */
.L_x_233:
[----:B------:R-:W-:Y:S01]  /*2fd0*/  LOP3.LUT R0, R23, 0x80000000, R0, 0x48, !PT ;  /* 0x8000000017007812 */ /* 0x000fe200078e4800 */
[----:B------:R-:W-:Y:S06]  /*2fe0*/  BRA `(.L_x_239) ;  /* 0x00000000000c7947 */ /* 0x000fec0003800000 */
.L_x_232:
[----:B------:R-:W0:Y:S01]  /*2ff0*/  MUFU.RSQ R0, -QNAN ;  /* 0xffc0000000007908 */ /* 0x000e220000001400 */
[----:B------:R-:W-:Y:S05]  /*3000*/  BRA `(.L_x_239) ;  /* 0x0000000000047947 */ /* 0x000fea0003800000 */
.L_x_231:
[----:B------:R-:W-:-:S07]  /*3010*/  FADD.FTZ R0, R0, R3 ;  /* 0x0000000300007221 */ /* 0x000fce0000010000 */
.L_x_239:
[----:B------:R-:W-:Y:S05]  /*3020*/  BSYNC.RECONVERGENT B0 ;  /* 0x0000000000007941 */ /* 0x000fea0003800200 */
.L_x_229:
[----:B------:R-:W-:Y:S01]  /*3030*/  HFMA2 R19, -RZ, RZ, 0, 0 ;  /* 0x00000000ff137431 */ /* 0x000fe200000001ff */
[----:B------:R-:W-:-:S04]  /*3040*/  MOV R18, R4 ;  /* 0x0000000400127202 */ /* 0x000fc80000000f00 */
[----:B0-----:R-:W-:Y:S05]  /*3050*/  RET.REL.NODEC R18 `(_Z17GMMDataTermKernelPKfS0_Pfiiii) ;  /* 0xffffffcc12e87950 */ /* 0x001fea0003c3ffff */
.L_x_240:
        /* <DEDUP_REMOVED lines=10> */
.L_x_311:


//--------------------- .text._Z13GMMcommonTermPfiii --------------------------
	.section	.text._Z13GMMcommonTermPfiii,"ax",@progbits
	.align	128
        .global         _Z13GMMcommonTermPfiii
        .type           _Z13GMMcommonTermPfiii,@function
        .size           _Z13GMMcommonTermPfiii,(.L_x_313 - _Z13GMMcommonTermPfiii)
        .other          _Z13GMMcommonTermPfiii,@"STO_CUDA_ENTRY STV_DEFAULT"
_Z13GMMcommonTermPfiii:
.text._Z13GMMcommonTermPfiii:
[----:B------:R-:W-:Y:S01]  /*0000*/  LDC R1, c[0x0][0x37c] ;  /* 0x0000df00ff017b82 */ /* 0x000fe20000000800 */
[----:B------:R-:W0:Y:S01]  /*0010*/  S2R R7, SR_TID.X ;  /* 0x0000000000077919 */ /* 0x000e220000002100 */
[----:B------:R-:W0:Y:S06]  /*0020*/  LDCU.64 UR4, c[0x0][0x388] ;  /* 0x00007100ff0477ac */ /* 0x000e2c0008000a00 */
[----:B------:R-:W1:Y:S01]  /*0030*/  LDC.64 R4, c[0x0][0x380] ;  /* 0x0000e000ff047b82 */ /* 0x000e620000000a00 */
[----:B------:R-:W2:Y:S01]  /*0040*/  S2R R9, SR_TID.Y ;  /* 0x0000000000097919 */ /* 0x000ea20000002200 */
[----:B------:R-:W3:Y:S01]  /*0050*/  LDCU UR8, c[0x0][0x390] ;  /* 0x00007200ff0877ac */ /* 0x000ee20008000800 */
[----:B------:R-:W4:Y:S01]  /*0060*/  LDCU.64 UR6, c[0x0][0x358] ;  /* 0x00006b00ff0677ac */ /* 0x000f220008000a00 */
[C---:B0-----:R-:W-:Y:S01]  /*0070*/  IMAD R0, R7.reuse, UR4, RZ ;  /* 0x0000000407007c24 */ /* 0x041fe2000f8e02ff */
[----:B------:R-:W-:-:S04]  /*0080*/  ISETP.GE.U32.AND P0, PT, R7, UR5, PT ;  /* 0x0000000507007c0c */ /* 0x000fc8000bf06070 */
[----:B--2---:R-:W-:-:S05]  /*0090*/  LOP3.LUT R0, R0, R9, RZ, 0xfc, !PT ;  /* 0x0000000900007212 */ /* 0x004fca00078efcff */
[----:B---3--:R-:W-:-:S04]  /*00a0*/  IMAD R3, R0, UR8, RZ ;  /* 0x0000000800037c24 */ /* 0x008fc8000f8e02ff */
[----:B-1----:R-:W-:-:S04]  /*00b0*/  IMAD.WIDE R4, R3, 0x4, R4 ;  /* 0x0000000403047825 */ /* 0x002fc800078e0204 */
[----:B------:R-:W-:-:S06]  /*00c0*/  IMAD.MOV.U32 R3, RZ, RZ, RZ ;  /* 0x000000ffff037224 */ /* 0x000fcc00078e00ff */
[----:B----4-:R-:W2:Y:S01]  /*00d0*/  @!P0 LDG.E R3, desc[UR6][R4.64] ;  /* 0x0000000604038981 */ /* 0x010ea2000c1e1900 */
[----:B------:R-:W0:Y:S01]  /*00e0*/  S2UR UR5, SR_CgaCtaId ;  /* 0x00000000000579c3 */ /* 0x000e220000008800 */
[----:B------:R-:W-:Y:S01]  /*00f0*/  UMOV UR4, 0x400 ;  /* 0x0000040000047882 */ /* 0x000fe20000000000 */
[----:B------:R-:W-:-:S05]  /*0100*/  IMAD.SHL.U32 R7, R7, 0x4, RZ ;  /* 0x0000000407077824 */ /* 0x000fca00078e00ff */
[C---:B------:R-:W-:Y:S02]  /*0110*/  LOP3.LUT R2, R7.reuse, 0x7c, RZ, 0xc0, !PT ;  /* 0x0000007c07027812 */ /* 0x040fe400078ec0ff */
[----:B------:R-:W-:-:S04]  /*0120*/  IADD3 R8, PT, PT, R7, 0x20, RZ ;  /* 0x0000002007087810 */ /* 0x000fc80007ffe0ff */
[----:B------:R-:W-:Y:S01]  /*0130*/  LOP3.LUT R13, R8, 0x7c, RZ, 0xc0, !PT ;  /* 0x0000007c080d7812 */ /* 0x000fe200078ec0ff */
[----:B------:R-:W-:-:S05]  /*0140*/  VIADD R8, R7, 0x10 ;  /* 0x0000001007087836 */ /* 0x000fca0000000000 */
[----:B------:R-:W-:Y:S02]  /*0150*/  LOP3.LUT R17, R8, 0x7c, RZ, 0xc0, !PT ;  /* 0x0000007c08117812 */ /* 0x000fe400078ec0ff */
[----:B------:R-:W-:Y:S01]  /*0160*/  IADD3 R8, PT, PT, R7, 0x8, RZ ;  /* 0x0000000807087810 */ /* 0x000fe20007ffe0ff */
[----:B0-----:R-:W-:-:S03]  /*0170*/  ULEA UR4, UR5, UR4, 0x18 ;  /* 0x0000000405047291 */ /* 0x001fc6000f8ec0ff */
[----:B------:R-:W-:-:S03]  /*0180*/  LOP3.LUT R19, R8, 0x7c, RZ, 0xc0, !PT ;  /* 0x0000007c08137812 */ /* 0x000fc600078ec0ff */
[----:B------:R-:W-:Y:S02]  /*0190*/  LEA R0, R9, UR4, 0x7 ;  /* 0x0000000409007c11 */ /* 0x000fe4000f8e38ff */
[----:B------:R-:W-:-:S03]  /*01a0*/  LOP3.LUT R9, R2, 0x40, RZ, 0x3c, !PT ;  /* 0x0000004002097812 */ /* 0x000fc600078e3cff */
[C---:B------:R-:W-:Y:S02]  /*01b0*/  IMAD.IADD R2, R0.reuse, 0x1, R7 ;  /* 0x0000000100027824 */ /* 0x040fe400078e0207 */
[C---:B------:R-:W-:Y:S02]  /*01c0*/  IMAD.IADD R9, R0.reuse, 0x1, R9 ;  /* 0x0000000100097824 */ /* 0x040fe400078e0209 */
[C---:B------:R-:W-:Y:S02]  /*01d0*/  IMAD.IADD R13, R0.reuse, 0x1, R13 ;  /* 0x00000001000d7824 */ /* 0x040fe400078e020d */
[C---:B------:R-:W-:Y:S02]  /*01e0*/  IMAD.IADD R17, R0.reuse, 0x1, R17 ;  /* 0x0000000100117824 */ /* 0x040fe400078e0211 */
[----:B------:R-:W-:Y:S01]  /*01f0*/  IMAD.IADD R19, R0, 0x1, R19 ;  /* 0x0000000100137824 */ /* 0x000fe200078e0213 */
[----:B--2---:R-:W-:Y:S04]  /*0200*/  STS [R2], R3 ;  /* 0x0000000302007388 */ /* 0x004fe80000000800 */
        /* <DEDUP_REMOVED lines=12> */
[----:B------:R-:W-:Y:S05]  /*02d0*/  @P0 EXIT ;  /* 0x000000000000094d */ /* 0x000fea0003800000 */
[----:B0-----:R-:W2:Y:S01]  /*02e0*/  LDG.E R2, desc[UR6][R4.64+0x28] ;  /* 0x0000280604027981 */ /* 0x001ea2000c1e1900 */
[----:B------:R-:W-:Y:S01]  /*02f0*/  VIADD R7, R7, 0x4 ;  /* 0x0000000407077836 */ /* 0x000fe20000000000 */
[----:B------:R-:W-:Y:S04]  /*0300*/  BSSY.RECONVERGENT B0, `(.L_x_241) ;  /* 0x0000011000007945 */ /* 0x000fe80003800200 */
[----:B------:R-:W-:-:S05]  /*0310*/  LOP3.LUT R7, R7, 0x7c, RZ, 0xc0, !PT ;  /* 0x0000007c07077812 */ /* 0x000fca00078ec0ff */
[----:B------:R-:W-:-:S05]  /*0320*/  IMAD.IADD R7, R0, 0x1, R7 ;  /* 0x0000000100077824 */ /* 0x000fca00078e0207 */
[----:B------:R-:W0:Y:S02]  /*0330*/  LDS R0, [R7] ;  /* 0x0000000007007984 */ /* 0x000e240000000800 */
[----:B0-----:R-:W-:Y:S01]  /*0340*/  FADD R11, R11, R0 ;  /* 0x000000000b0b7221 */ /* 0x001fe20000000000 */
[----:B--2---:R-:W-:Y:S01]  /*0350*/  IADD3 R6, PT, PT, R2, -0xd000000, RZ ;  /* 0xf300000002067810 */ /* 0x004fe20007ffe0ff */
[----:B------:R0:W1:Y:S03]  /*0360*/  MUFU.RSQ R9, R2 ;  /* 0x0000000200097308 */ /* 0x0000660000001400 */
[----:B------:R-:W-:-:S13]  /*0370*/  ISETP.GT.U32.AND P0, PT, R6, 0x727fffff, PT ;  /* 0x727fffff0600780c */ /* 0x000fda0003f04070 */
[----:B0-----:R-:W-:Y:S05]  /*0380*/  @!P0 BRA `(.L_x_242) ;  /* 0x0000000000108947 */ /* 0x001fea0003800000 */
[----:B------:R-:W-:-:S07]  /*0390*/  MOV R10, 0x3b0 ;  /* 0x000003b0000a7802 */ /* 0x000fce0000000f00 */
[----:B-1----:R-:W-:Y:S05]  /*03a0*/  CALL.REL.NOINC `($__internal_7_$__cuda_sm20_sqrt_rn_f32_slowpath) ;  /* 0x00000000005c7944 */ /* 0x002fea0003c00000 */
[----:B------:R-:W-:Y:S01]  /*03b0*/  IMAD.MOV.U32 R0, RZ, RZ, R2 ;  /* 0x000000ffff007224 */ /* 0x000fe200078e0002 */
[----:B------:R-:W-:Y:S06]  /*03c0*/  BRA `(.L_x_243) ;  /* 0x0000000000107947 */ /* 0x000fec0003800000 */
.L_x_242:
[----:B-1----:R-:W-:Y:S01]  /*03d0*/  FMUL.FTZ R7, R2, R9 ;  /* 0x0000000902077220 */ /* 0x002fe20000410000 */
[----:B------:R-:W-:-:S03]  /*03e0*/  FMUL.FTZ R9, R9, 0.5 ;  /* 0x3f00000009097820 */ /* 0x000fc60000410000 */
[----:B------:R-:W-:-:S04]  /*03f0*/  FFMA R0, -R7, R7, R2 ;  /* 0x0000000707007223 */ /* 0x000fc80000000102 */
[----:B------:R-:W-:-:S07]  /*0400*/  FFMA R0, R0, R9, R7 ;  /* 0x0000000900007223 */ /* 0x000fce0000000007 */
.L_x_243:
[----:B------:R-:W-:Y:S05]  /*0410*/  BSYNC.RECONVERGENT B0 ;  /* 0x0000000000007941 */ /* 0x000fea0003800200 */
.L_x_241:
[----:B------:R-:W-:Y:S01]  /*0420*/  FMUL R8, R11, R0 ;  /* 0x000000000b087220 */ /* 0x000fe20000400000 */
[----:B------:R-:W-:Y:S03]  /*0430*/  BSSY.RECONVERGENT B0, `(.L_x_244) ;  /* 0x000000c000007945 */ /* 0x000fe60003800200 */
        /* <DEDUP_REMOVED lines=8> */
[----:B------:R-:W-:-:S07]  /*04c0*/  MOV R2, 0x4e0 ;  /* 0x000004e000027802 */ /* 0x000fce0000000f00 */
[----:B------:R-:W-:Y:S05]  /*04d0*/  CALL.REL.NOINC `($__internal_8_$__cuda_sm3x_div_rn_noftz_f32_slowpath) ;  /* 0x0000000000687944 */ /* 0x000fea0003c00000 */
[----:B------:R-:W-:-:S07]  /*04e0*/  IMAD.MOV.U32 R7, RZ, RZ, R0 ;  /* 0x000000ffff077224 */ /* 0x000fce00078e0000 */
.L_x_245:
[----:B------:R-:W-:Y:S05]  /*04f0*/  BSYNC.RECONVERGENT B0 ;  /* 0x0000000000007941 */ /* 0x000fea0003800200 */
.L_x_244:
[----:B------:R-:W-:Y:S01]  /*0500*/  STG.E desc[UR6][R4.64+0x28], R7 ;  /* 0x0000280704007986 */ /* 0x000fe2000c101906 */
[----:B------:R-:W-:Y:S05]  /*0510*/  EXIT ;  /* 0x000000000000794d */ /* 0x000fea0003800000 */
        .weak           $__internal_7_$__cuda_sm20_sqrt_rn_f32_slowpath
        .type           $__internal_7_$__cuda_sm20_sqrt_rn_f32_slowpath,@function
        .size           $__internal_7_$__cuda_sm20_sqrt_rn_f32_slowpath,($__internal_8_$__cuda_sm3x_div_rn_noftz_f32_slowpath - $__internal_7_$__cuda_sm20_sqrt_rn_f32_slowpath)
$__internal_7_$__cuda_sm20_sqrt_rn_f32_slowpath:
[----:B------:R-:W-:-:S13]  /*0520*/  LOP3.LUT P0, RZ, R2, 0x7fffffff, RZ, 0xc0, !PT ;  /* 0x7fffffff02ff7812 */ /* 0x000fda000780c0ff */
[----:B------:R-:W-:Y:S05]  /*0530*/  @!P0 BRA `(.L_x_246) ;  /* 0x0000000000448947 */ /* 0x000fea0003800000 */
[----:B------:R-:W-:Y:S01]  /*0540*/  FSETP.GEU.FTZ.AND P0, PT, R2, RZ, PT ;  /* 0x000000ff0200720b */ /* 0x000fe20003f1e000 */
[----:B------:R-:W-:-:S12]  /*0550*/  IMAD.MOV.U32 R0, RZ, RZ, R2 ;  /* 0x000000ffff007224 */ /* 0x000fd800078e0002 */
[----:B------:R-:W-:Y:S01]  /*0560*/  @!P0 MOV R2, 0x7fffffff ;  /* 0x7fffffff00028802 */ /* 0x000fe20000000f00 */
        /* <DEDUP_REMOVED lines=8> */
[----:B------:R-:W-:-:S03]  /*05f0*/  @P0 FMUL.FTZ R7, R7, 0.5 ;  /* 0x3f00000007070820 */ /* 0x000fc60000410000 */
[----:B------:R-:W-:-:S04]  /*0600*/  @P0 FADD.FTZ R2, -R9, -RZ ;  /* 0x800000ff09020221 */ /* 0x000fc80000010100 */
[----:B------:R-:W-:Y:S01]  /*0610*/  @P0 FFMA R8, R9, R2, R6 ;  /* 0x0000000209080223 */ /* 0x000fe20000000006 */
[----:B------:R-:W-:-:S03]  /*0620*/  @!P0 IMAD.MOV.U32 R2, RZ, RZ, R0 ;  /* 0x000000ffff028224 */ /* 0x000fc600078e0000 */
[----:B------:R-:W-:-:S04]  /*0630*/  @P0 FFMA R7, R8, R7, R9 ;  /* 0x0000000708070223 */ /* 0x000fc80000000009 */
[----:B------:R-:W-:-:S07]  /*0640*/  @P0 FMUL.FTZ R2, R7, 2.3283064365386962891e-10 ;  /* 0x2f80000007020820 */ /* 0x000fce0000410000 */
.L_x_246:
[----:B------:R-:W-:Y:S02]  /*0650*/  IMAD.MOV.U32 R6, RZ, RZ, R10 ;  /* 0x000000ffff067224 */ /* 0x000fe400078e000a */
[----:B------:R-:W-:-:S04]  /*0660*/  IMAD.MOV.U32 R7, RZ, RZ, 0x0 ;  /* 0x00000000ff077424 */ /* 0x000fc800078e00ff */
[----:B------:R-:W-:Y:S05]  /*0670*/  RET.REL.NODEC R6 `(_Z13GMMcommonTermPfiii) ;  /* 0xfffffff806607950 */ /* 0x000fea0003c3ffff */
        .weak           $__internal_8_$__cuda_sm3x_div_rn_noftz_f32_slowpath
        .type           $__internal_8_$__cuda_sm3x_div_rn_noftz_f32_slowpath,@function
        .size           $__internal_8_$__cuda_sm3x_div_rn_noftz_f32_slowpath,(.L_x_313 - $__internal_8_$__cuda_sm3x_div_rn_noftz_f32_slowpath)
$__internal_8_$__cuda_sm3x_div_rn_noftz_f32_slowpath:
[--C-:B------:R-:W-:Y:S01]  /*0680*/  SHF.R.U32.HI R6, RZ, 0x17, R8.reuse ;  /* 0x00000017ff067819 */ /* 0x100fe20000011608 */
[----:B------:R-:W-:Y:S01]  /*0690*/  BSSY.RECONVERGENT B1, `(.L_x_247) ;  /* 0x0000064000017945 */ /* 0x000fe20003800200 */
[----:B------:R-:W-:Y:S02]  /*06a0*/  SHF.R.U32.HI R0, RZ, 0x17, R3 ;  /* 0x00000017ff007819 */ /* 0x000fe40000011603 */
[----:B------:R-:W-:Y:S01]  /*06b0*/  LOP3.LUT R15, R6, 0xff, RZ, 0xc0, !PT ;  /* 0x000000ff060f7812 */ /* 0x000fe200078ec0ff */
[----:B------:R-:W-:Y:S01]  /*06c0*/  IMAD.MOV.U32 R6, RZ, RZ, R8 ;  /* 0x000000ffff067224 */ /* 0x000fe200078e0008 */
[----:B------:R-:W-:Y:S02]  /*06d0*/  LOP3.LUT R10, R0, 0xff, RZ, 0xc0, !PT ;  /* 0x000000ff000a7812 */ /* 0x000fe400078ec0ff */
[----:B------:R-:W-:-:S03]  /*06e0*/  IADD3 R11, PT, PT, R15, -0x1, RZ ;  /* 0xffffffff0f0b7810 */ /* 0x000fc60007ffe0ff */
[----:B------:R-:W-:Y:S01]  /*06f0*/  VIADD R9, R10, 0xffffffff ;  /* 0xffffffff0a097836 */ /* 0x000fe20000000000 */
[----:B------:R-:W-:-:S04]  /*0700*/  ISETP.GT.U32.AND P0, PT, R11, 0xfd, PT ;  /* 0x000000fd0b00780c */ /* 0x000fc80003f04070 */
[----:B------:R-:W-:-:S13]  /*0710*/  ISETP.GT.U32.OR P0, PT, R9, 0xfd, P0 ;  /* 0x000000fd0900780c */ /* 0x000fda0000704470 */
[----:B------:R-:W-:Y:S01]  /*0720*/  @!P0 IMAD.MOV.U32 R7, RZ, RZ, RZ ;  /* 0x000000ffff078224 */ /* 0x000fe200078e00ff */
[----:B------:R-:W-:Y:S06]  /*0730*/  @!P0 BRA `(.L_x_248) ;  /* 0x0000000000608947 */ /* 0x000fec0003800000 */
[----:B------:R-:W-:Y:S02]  /*0740*/  FSETP.GTU.FTZ.AND P0, PT, |R3|, +INF , PT ;  /* 0x7f8000000300780b */ /* 0x000fe40003f1c200 */
[----:B------:R-:W-:Y:S02]  /*0750*/  FSETP.GTU.FTZ.AND P1, PT, |R8|, +INF , PT ;  /* 0x7f8000000800780b */ /* 0x000fe40003f3c200 */
[----:B------:R-:W-:Y:S02]  /*0760*/  MOV R0, R8 ;  /* 0x0000000800007202 */ /* 0x000fe40000000f00 */
        /* <DEDUP_REMOVED lines=21> */
.L_x_248:
[----:B------:R-:W-:Y:S01]  /*08c0*/  LEA R9, R15, 0xc0800000, 0x17 ;  /* 0xc08000000f097811 */ /* 0x000fe200078eb8ff */
[----:B------:R-:W-:Y:S03]  /*08d0*/  BSSY.RECONVERGENT B2, `(.L_x_253) ;  /* 0x0000036000027945 */ /* 0x000fe60003800200 */
[----:B------:R-:W-:Y:S01]  /*08e0*/  IADD3 R9, PT, PT, -R9, R6, RZ ;  /* 0x0000000609097210 */ /* 0x000fe20007ffe1ff */
[----:B------:R-:W-:-:S03]  /*08f0*/  VIADD R6, R10, 0xffffff81 ;  /* 0xffffff810a067836 */ /* 0x000fc60000000000 */
[----:B------:R-:W0:Y:S01]  /*0900*/  MUFU.RCP R8, R9 ;  /* 0x0000000900087308 */ /* 0x000e220000001000 */
[----:B------:R-:W-:Y:S01]  /*0910*/  FADD.FTZ R11, -R9, -RZ ;  /* 0x800000ff090b7221 */ /* 0x000fe20000010100 */
[C---:B------:R-:W-:Y:S01]  /*0920*/  IMAD R0, R6.reuse, -0x800000, R3 ;  /* 0xff80000006007824 */ /* 0x040fe200078e0203 */
[----:B------:R-:W-:-:S05]  /*0930*/  IADD3 R6, PT, PT, R6, 0x7f, -R15 ;  /* 0x0000007f06067810 */ /* 0x000fca0007ffe80f */
[----:B------:R-:W-:Y:S02]  /*0940*/  IMAD.IADD R6, R6, 0x1, R7 ;  /* 0x0000000106067824 */ /* 0x000fe400078e0207 */
[----:B0-----:R-:W-:-:S04]  /*0950*/  FFMA R13, R8, R11, 1 ;  /* 0x3f800000080d7423 */ /* 0x001fc8000000000b */
[----:B------:R-:W-:-:S04]  /*0960*/  FFMA R10, R8, R13, R8 ;  /* 0x0000000d080a7223 */ /* 0x000fc80000000008 */
[----:B------:R-:W-:-:S04]  /*0970*/  FFMA R3, R0, R10, RZ ;  /* 0x0000000a00037223 */ /* 0x000fc800000000ff */
[----:B------:R-:W-:-:S04]  /*0980*/  FFMA R8, R11, R3, R0 ;  /* 0x000000030b087223 */ /* 0x000fc80000000000 */
[----:B------:R-:W-:-:S04]  /*0990*/  FFMA R13, R10, R8, R3 ;  /* 0x000000080a0d7223 */ /* 0x000fc80000000003 */
[----:B------:R-:W-:-:S04]  /*09a0*/  FFMA R8, R11, R13, R0 ;  /* 0x0000000d0b087223 */ /* 0x000fc80000000000 */
[----:B------:R-:W-:-:S05]  /*09b0*/  FFMA R0, R10, R8, R13 ;  /* 0x000000080a007223 */ /* 0x000fca000000000d */
[----:B------:R-:W-:-:S04]  /*09c0*/  SHF.R.U32.HI R3, RZ, 0x17, R0 ;  /* 0x00000017ff037819 */ /* 0x000fc80000011600 */
[----:B------:R-:W-:-:S05]  /*09d0*/  LOP3.LUT R3, R3, 0xff, RZ, 0xc0, !PT ;  /* 0x000000ff03037812 */ /* 0x000fca00078ec0ff */
[----:B------:R-:W-:-:S05]  /*09e0*/  IMAD.IADD R9, R3, 0x1, R6 ;  /* 0x0000000103097824 */ /* 0x000fca00078e0206 */
        /* <DEDUP_REMOVED lines=11> */
[CCC-:B------:R-:W-:Y:S01]  /*0aa0*/  FFMA.RM R6, R10.reuse, R8.reuse, R13.reuse ;  /* 0x000000080a067223 */ /* 0x1c0fe2000000400d */
[C---:B------:R-:W-:Y:S02]  /*0ab0*/  ISETP.NE.AND P2, PT, R9.reuse, RZ, PT ;  /* 0x000000ff0900720c */ /* 0x040fe40003f45270 */
[----:B------:R-:W-:Y:S02]  /*0ac0*/  ISETP.NE.AND P1, PT, R9, RZ, PT ;  /* 0x000000ff0900720c */ /* 0x000fe40003f25270 */
[----:B------:R-:W-:Y:S01]  /*0ad0*/  LOP3.LUT R7, R3, 0x7fffff, RZ, 0xc0, !PT ;  /* 0x007fffff03077812 */ /* 0x000fe200078ec0ff */
[----:B------:R-:W-:Y:S01]  /*0ae0*/  FFMA.RP R3, R10, R8, R13 ;  /* 0x000000080a037223 */ /* 0x000fe2000000800d */
[----:B------:R-:W-:Y:S02]  /*0af0*/  VIADD R8, R9, 0x20 ;  /* 0x0000002009087836 */ /* 0x000fe40000000000 */
[----:B------:R-:W-:Y:S01]  /*0b00*/  LOP3.LUT R7, R7, 0x800000, RZ, 0xfc, !PT ;  /* 0x0080000007077812 */ /* 0x000fe200078efcff */
[----:B------:R-:W-:Y:S01]  /*0b10*/  IMAD.MOV R9, RZ, RZ, -R9 ;  /* 0x000000ffff097224 */ /* 0x000fe200078e0a09 */
[----:B------:R-:W-:-:S02]  /*0b20*/  FSETP.NEU.FTZ.AND P0, PT, R3, R6, PT ;  /* 0x000000060300720b */ /* 0x000fc40003f1d000 */
[----:B------:R-:W-:Y:S02]  /*0b30*/  SHF.L.U32 R8, R7, R8, RZ ;  /* 0x0000000807087219 */ /* 0x000fe400000006ff */
[----:B------:R-:W-:Y:S02]  /*0b40*/  SEL R6, R9, RZ, P2 ;  /* 0x000000ff09067207 */ /* 0x000fe40001000000 */
[----:B------:R-:W-:Y:S02]  /*0b50*/  ISETP.NE.AND P1, PT, R8, RZ, P1 ;  /* 0x000000ff0800720c */ /* 0x000fe40000f25270 */
[----:B------:R-:W-:Y:S02]  /*0b60*/  SHF.R.U32.HI R6, RZ, R6, R7 ;  /* 0x00000006ff067219 */ /* 0x000fe40000011607 */
[----:B------:R-:W-:Y:S02]  /*0b70*/  PLOP3.LUT P0, PT, P0, P1, PT, 0xf8, 0x8f ;  /* 0x00000000008f781c */ /* 0x000fe40000703f70 */
[----:B------:R-:W-:-:S02]  /*0b80*/  SHF.R.U32.HI R8, RZ, 0x1, R6 ;  /* 0x00000001ff087819 */ /* 0x000fc40000011606 */
[----:B------:R-:W-:-:S04]  /*0b90*/  SEL R3, RZ, 0x1, !P0 ;  /* 0x00000001ff037807 */ /* 0x000fc80004000000 */
[----:B------:R-:W-:-:S04]  /*0ba0*/  LOP3.LUT R3, R3, 0x1, R8, 0xf8, !PT ;  /* 0x0000000103037812 */ /* 0x000fc800078ef808 */
[----:B------:R-:W-:-:S05]  /*0bb0*/  LOP3.LUT R3, R3, R6, RZ, 0xc0, !PT ;  /* 0x0000000603037212 */ /* 0x000fca00078ec0ff */
[----:B------:R-:W-:-:S05]  /*0bc0*/  IMAD.IADD R3, R8, 0x1, R3 ;  /* 0x0000000108037824 */ /* 0x000fca00078e0203 */
[----:B------:R-:W-:Y:S01]  /*0bd0*/  LOP3.LUT R0, R3, R0, RZ, 0xfc, !PT ;  /* 0x0000000003007212 */ /* 0x000fe200078efcff */
[----:B------:R-:W-:Y:S06]  /*0be0*/  BRA `(.L_x_256) ;  /* 0x0000000000107947 */ /* 0x000fec0003800000 */
.L_x_255:
[----:B------:R-:W-:-:S04]  /*0bf0*/  LOP3.LUT R0, R0, 0x80000000, RZ, 0xc0, !PT ;  /* 0x8000000000007812 */ /* 0x000fc800078ec0ff */
[----:B------:R-:W-:Y:S01]  /*0c00*/  LOP3.LUT R0, R0, 0x7f800000, RZ, 0xfc, !PT ;  /* 0x7f80000000007812 */ /* 0x000fe200078efcff */
[----:B------:R-:W-:Y:S06]  /*0c10*/  BRA `(.L_x_256) ;  /* 0x0000000000047947 */ /* 0x000fec0003800000 */
.L_x_254:
[----:B------:R-:W-:-:S07]  /*0c20*/  LEA R0, R6, R0, 0x17 ;  /* 0x0000000006007211 */ /* 0x000fce00078eb8ff */
.L_x_256:
[----:B------:R-:W-:Y:S05]  /*0c30*/  BSYNC.RECONVERGENT B2 ;  /* 0x0000000000027941 */ /* 0x000fea0003800200 */
.L_x_253:
[----:B------:R-:W-:Y:S05]  /*0c40*/  BRA `(.L_x_257) ;  /* 0x0000000000207947 */ /* 0x000fea0003800000 */
.L_x_252:
[----:B------:R-:W-:-:S04]  /*0c50*/  LOP3.LUT R0, R6, 0x80000000, R3, 0x48, !PT ;  /* 0x8000000006007812 */ /* 0x000fc800078e4803 */
[----:B------:R-:W-:Y:S01]  /*0c60*/  LOP3.LUT R0, R0, 0x7f800000, RZ, 0xfc, !PT ;  /* 0x7f80000000007812 */ /* 0x000fe200078efcff */
[----:B------:R-:W-:Y:S06]  /*0c70*/  BRA `(.L_x_257) ;  /* 0x0000000000147947 */ /* 0x000fec0003800000 */
.L_x_251:
[----:B------:R-:W-:Y:S01]  /*0c80*/  LOP3.LUT R0, R6, 0x80000000, R3, 0x48, !PT ;  /* 0x8000000006007812 */ /* 0x000fe200078e4803 */
[----:B------:R-:W-:Y:S06]  /*0c90*/  BRA `(.L_x_257) ;  /* 0x00000000000c7947 */ /* 0x000fec0003800000 */
.L_x_250:
[----:B------:R-:W0:Y:S01]  /*0ca0*/  MUFU.RSQ R0, -QNAN ;  /* 0xffc0000000007908 */ /* 0x000e220000001400 */
[----:B------:R-:W-:Y:S05]  /*0cb0*/  BRA `(.L_x_257) ;  /* 0x0000000000047947 */ /* 0x000fea0003800000 */
.L_x_249:
[----:B------:R-:W-:-:S07]  /*0cc0*/  FADD.FTZ R0, R3, R0 ;  /* 0x0000000003007221 */ /* 0x000fce0000010000 */
.L_x_257:
[----:B------:R-:W-:Y:S05]  /*0cd0*/  BSYNC.RECONVERGENT B1 ;  /* 0x0000000000017941 */ /* 0x000fea0003800200 */
.L_x_247:
[----:B------:R-:W-:-:S04]  /*0ce0*/  IMAD.MOV.U32 R3, RZ, RZ, 0x0 ;  /* 0x00000000ff037424 */ /* 0x000fc800078e00ff */
[----:B0-----:R-:W-:Y:S05]  /*0cf0*/  RET.REL.NODEC R2 `(_Z13GMMcommonTermPfiii) ;  /* 0xfffffff002c07950 */ /* 0x001fea0003c3ffff */
.L_x_258:
        /* <DEDUP_REMOVED lines=16> */
.L_x_313:


//--------------------- .nv.global.init           --------------------------
	.section	.nv.global.init,"aw",@progbits
	.align	4
.nv.global.init:
	.type		__cudart_i2opi_f,@object
	.size		__cudart_i2opi_f,(.L_2 - __cudart_i2opi_f)
__cudart_i2opi_f:
        /*0000*/ 	.byte	0x41, 0x90, 0x43, 0x3c, 0x99, 0x95, 0x62, 0xdb, 0xc0, 0xdd, 0x34, 0xf5, 0xd1, 0x57, 0x27, 0xfc
        /*0010*/ 	.byte	0x29, 0x15, 0x44, 0x4e, 0x6e, 0x83, 0xf9, 0xa2
.L_2:


//--------------------- .nv.shared._Z17GMMFinalizeKernelILi4ELb1EEvPKfPfii --------------------------
	.section	.nv.shared._Z17GMMFinalizeKernelILi4ELb1EEvPKfPfii,"aw",@nobits
	.sectionflags	@""
	.align	4
.nv.shared._Z17GMMFinalizeKernelILi4ELb1EEvPKfPfii:
	.zero		1612


//--------------------- .nv.shared.reserved.0     --------------------------
	.section	.nv.shared.reserved.0,"aw",@nobits
	.weak		__nv_reservedSMEM_offset_0_alias
	.size		__nv_reservedSMEM_offset_0_alias, 0, 64
	.other		__nv_reservedSMEM_offset_0_alias,@"STO_CUDA_RESERVED_SHARED STV_DEFAULT"
__nv_reservedSMEM_offset_0_alias:
	.zero		0
	.zero		64


//--------------------- .nv.shared._Z17GMMFinalizeKernelILi4ELb0EEvPKfPfii --------------------------
	.section	.nv.shared._Z17GMMFinalizeKernelILi4ELb0EEvPKfPfii,"aw",@nobits
	.sectionflags	@""
	.align	4
.nv.shared._Z17GMMFinalizeKernelILi4ELb0EEvPKfPfii:
	.zero		1612


//--------------------- .nv.shared._Z18GMMReductionKernelILi4ELb0EEviPKfPKiPfPjiii --------------------------
	.section	.nv.shared._Z18GMMReductionKernelILi4ELb0EEviPKfPKiPfPjiii,"aw",@nobits
	.sectionflags	@""
	.align	4
.nv.shared._Z18GMMReductionKernelILi4ELb0EEviPKfPKiPfPjiii:
	.zero		13840


//--------------------- .nv.shared._Z18GMMReductionKernelILi4ELb1EEviPKfPKiPfPjiii --------------------------
	.section	.nv.shared._Z18GMMReductionKernelILi4ELb1EEviPKfPKiPfPjiii,"aw",@nobits
	.sectionflags	@""
	.align	4
.nv.shared._Z18GMMReductionKernelILi4ELb1EEviPKfPKiPfPjiii:
	.zero		13968


//--------------------- .nv.shared._Z10GMMDoSplitPK10GMMSplit_tiPfiPKfPii --------------------------
	.section	.nv.shared._Z10GMMDoSplitPK10GMMSplit_tiPfiPKfPii,"aw",@nobits
	.sectionflags	@""
	.align	4
.nv.shared._Z10GMMDoSplitPK10GMMSplit_tiPfiPKfPii:
	.zero		1344


//--------------------- .nv.shared._Z12GMMFindSplitP10GMMSplit_tiPfii --------------------------
	.section	.nv.shared._Z12GMMFindSplitP10GMMSplit_tiPfii,"aw",@nobits
	.sectionflags	@""
	.align	4
.nv.shared._Z12GMMFindSplitP10GMMSplit_tiPfii:
	.zero		3072


//--------------------- .nv.shared._Z13GMMcommonTermPfiii --------------------------
	.section	.nv.shared._Z13GMMcommonTermPfiii,"aw",@nobits
	.sectionflags	@""
	.align	4
.nv.shared._Z13GMMcommonTermPfiii:
	.zero		3072


//--------------------- .nv.constant0._Z17GMMFinalizeKernelILi4ELb1EEvPKfPfii --------------------------
	.section	.nv.constant0._Z17GMMFinalizeKernelILi4ELb1EEvPKfPfii,"a",@progbits
	.sectionflags	@""
	.align	4
.nv.constant0._Z17GMMFinalizeKernelILi4ELb1EEvPKfPfii:
	.zero		920


//--------------------- .nv.constant0._Z17GMMFinalizeKernelILi4ELb0EEvPKfPfii --------------------------
	.section	.nv.constant0._Z17GMMFinalizeKernelILi4ELb0EEvPKfPfii,"a",@progbits
	.sectionflags	@""
	.align	4
.nv.constant0._Z17GMMFinalizeKernelILi4ELb0EEvPKfPfii:
	.zero		920


//--------------------- .nv.constant0._Z18GMMReductionKernelILi4ELb0EEviPKfPKiPfPjiii --------------------------
	.section	.nv.constant0._Z18GMMReductionKernelILi4ELb0EEviPKfPKiPfPjiii,"a",@progbits
	.sectionflags	@""
	.align	4
.nv.constant0._Z18GMMReductionKernelILi4ELb0EEviPKfPKiPfPjiii:
	.zero		948


//--------------------- .nv.constant0._Z18GMMReductionKernelILi4ELb1EEviPKfPKiPfPjiii --------------------------
	.section	.nv.constant0._Z18GMMReductionKernelILi4ELb1EEviPKfPKiPfPjiii,"a",@progbits
	.sectionflags	@""
	.align	4
.nv.constant0._Z18GMMReductionKernelILi4ELb1EEviPKfPKiPfPjiii:
	.zero		948


//--------------------- .nv.constant0._Z10GMMDoSplitPK10GMMSplit_tiPfiPKfPii --------------------------
	.section	.nv.constant0._Z10GMMDoSplitPK10GMMSplit_tiPfiPKfPii,"a",@progbits
	.sectionflags	@""
	.align	4
.nv.constant0._Z10GMMDoSplitPK10GMMSplit_tiPfiPKfPii:
	.zero		948


//--------------------- .nv.constant0._Z12GMMFindSplitP10GMMSplit_tiPfii --------------------------
	.section	.nv.constant0._Z12GMMFindSplitP10GMMSplit_tiPfii,"a",@progbits
	.sectionflags	@""
	.align	4
.nv.constant0._Z12GMMFindSplitP10GMMSplit_tiPfii:
	.zero		928


//--------------------- .nv.constant0._Z17GMMDataTermKernelPKfS0_Pfiiii --------------------------
	.section	.nv.constant0._Z17GMMDataTermKernelPKfS0_Pfiiii,"a",@progbits
	.sectionflags	@""
	.align	4
.nv.constant0._Z17GMMDataTermKernelPKfS0_Pfiiii:
	.zero		936


//--------------------- .nv.constant0._Z13GMMcommonTermPfiii --------------------------
	.section	.nv.constant0._Z13GMMcommonTermPfiii,"a",@progbits
	.sectionflags	@""
	.align	4
.nv.constant0._Z13GMMcommonTermPfiii:
	.zero		916


//--------------------- SYMBOLS --------------------------

	.type		.nv.reservedSmem.offset0,@object
	.size		.nv.reservedSmem.offset0,0x4
	.type		.nv.reservedSmem.cap,@object
	.size		.nv.reservedSmem.cap,0x4
